//
// Generated by NVIDIA NVVM Compiler
//
// Compiler Build ID: CL-36424714
// Cuda compilation tools, release 13.0, V13.0.88
// Based on NVVM 20.0.0
//

.version 9.0
.target sm_100
.address_size 64

	// .globl	_Z7swapRowPdiii
.global .align 1 .b8 _ZN34_INTERNAL_91a81d00_4_k_cu_ff65c53a4cuda3std3__45__cpo5beginE[1];
.global .align 1 .b8 _ZN34_INTERNAL_91a81d00_4_k_cu_ff65c53a4cuda3std3__45__cpo3endE[1];
.global .align 1 .b8 _ZN34_INTERNAL_91a81d00_4_k_cu_ff65c53a4cuda3std3__45__cpo6cbeginE[1];
.global .align 1 .b8 _ZN34_INTERNAL_91a81d00_4_k_cu_ff65c53a4cuda3std3__45__cpo4cendE[1];
.global .align 1 .b8 _ZN34_INTERNAL_91a81d00_4_k_cu_ff65c53a4cuda3std3__45__cpo6rbeginE[1];
.global .align 1 .b8 _ZN34_INTERNAL_91a81d00_4_k_cu_ff65c53a4cuda3std3__45__cpo4rendE[1];
.global .align 1 .b8 _ZN34_INTERNAL_91a81d00_4_k_cu_ff65c53a4cuda3std3__45__cpo7crbeginE[1];
.global .align 1 .b8 _ZN34_INTERNAL_91a81d00_4_k_cu_ff65c53a4cuda3std3__45__cpo5crendE[1];
.global .align 1 .b8 _ZN34_INTERNAL_91a81d00_4_k_cu_ff65c53a4cuda3std3__436_GLOBAL__N__91a81d00_4_k_cu_ff65c53a6ignoreE[1];
.global .align 1 .b8 _ZN34_INTERNAL_91a81d00_4_k_cu_ff65c53a4cuda3std3__419piecewise_constructE[1];
.global .align 1 .b8 _ZN34_INTERNAL_91a81d00_4_k_cu_ff65c53a4cuda3std3__48in_placeE[1];
.global .align 1 .b8 _ZN34_INTERNAL_91a81d00_4_k_cu_ff65c53a4cuda3std3__420unreachable_sentinelE[1];
.global .align 1 .b8 _ZN34_INTERNAL_91a81d00_4_k_cu_ff65c53a4cuda3std3__47nulloptE[1];
.global .align 1 .b8 _ZN34_INTERNAL_91a81d00_4_k_cu_ff65c53a4cuda3std3__48unexpectE[1];
.global .align 1 .b8 _ZN34_INTERNAL_91a81d00_4_k_cu_ff65c53a4cuda3std6ranges3__45__cpo4swapE[1];
.global .align 1 .b8 _ZN34_INTERNAL_91a81d00_4_k_cu_ff65c53a4cuda3std6ranges3__45__cpo9iter_moveE[1];
.global .align 1 .b8 _ZN34_INTERNAL_91a81d00_4_k_cu_ff65c53a4cuda3std6ranges3__45__cpo5beginE[1];
.global .align 1 .b8 _ZN34_INTERNAL_91a81d00_4_k_cu_ff65c53a4cuda3std6ranges3__45__cpo3endE[1];
.global .align 1 .b8 _ZN34_INTERNAL_91a81d00_4_k_cu_ff65c53a4cuda3std6ranges3__45__cpo6cbeginE[1];
.global .align 1 .b8 _ZN34_INTERNAL_91a81d00_4_k_cu_ff65c53a4cuda3std6ranges3__45__cpo4cendE[1];
.global .align 1 .b8 _ZN34_INTERNAL_91a81d00_4_k_cu_ff65c53a4cuda3std6ranges3__45__cpo7advanceE[1];
.global .align 1 .b8 _ZN34_INTERNAL_91a81d00_4_k_cu_ff65c53a4cuda3std6ranges3__45__cpo9iter_swapE[1];
.global .align 1 .b8 _ZN34_INTERNAL_91a81d00_4_k_cu_ff65c53a4cuda3std6ranges3__45__cpo4nextE[1];
.global .align 1 .b8 _ZN34_INTERNAL_91a81d00_4_k_cu_ff65c53a4cuda3std6ranges3__45__cpo4prevE[1];
.global .align 1 .b8 _ZN34_INTERNAL_91a81d00_4_k_cu_ff65c53a4cuda3std6ranges3__45__cpo4dataE[1];
.global .align 1 .b8 _ZN34_INTERNAL_91a81d00_4_k_cu_ff65c53a4cuda3std6ranges3__45__cpo5cdataE[1];
.global .align 1 .b8 _ZN34_INTERNAL_91a81d00_4_k_cu_ff65c53a4cuda3std6ranges3__45__cpo4sizeE[1];
.global .align 1 .b8 _ZN34_INTERNAL_91a81d00_4_k_cu_ff65c53a4cuda3std6ranges3__45__cpo5ssizeE[1];
.global .align 1 .b8 _ZN34_INTERNAL_91a81d00_4_k_cu_ff65c53a4cuda3std6ranges3__45__cpo8distanceE[1];
.global .align 1 .b8 _ZN34_INTERNAL_91a81d00_4_k_cu_ff65c53a6thrust24THRUST_300001_SM_1000_NS8cuda_cub3parE[1];
.global .align 1 .b8 _ZN34_INTERNAL_91a81d00_4_k_cu_ff65c53a6thrust24THRUST_300001_SM_1000_NS8cuda_cub10par_nosyncE[1];
.global .align 1 .b8 _ZN34_INTERNAL_91a81d00_4_k_cu_ff65c53a6thrust24THRUST_300001_SM_1000_NS6system6detail10sequential3seqE[1];
.global .align 1 .b8 _ZN34_INTERNAL_91a81d00_4_k_cu_ff65c53a6thrust24THRUST_300001_SM_1000_NS6system3cpp3parE[1];
.global .align 1 .b8 _ZN34_INTERNAL_91a81d00_4_k_cu_ff65c53a6thrust24THRUST_300001_SM_1000_NS12placeholders2_1E[1];
.global .align 1 .b8 _ZN34_INTERNAL_91a81d00_4_k_cu_ff65c53a6thrust24THRUST_300001_SM_1000_NS12placeholders2_2E[1];
.global .align 1 .b8 _ZN34_INTERNAL_91a81d00_4_k_cu_ff65c53a6thrust24THRUST_300001_SM_1000_NS12placeholders2_3E[1];
.global .align 1 .b8 _ZN34_INTERNAL_91a81d00_4_k_cu_ff65c53a6thrust24THRUST_300001_SM_1000_NS12placeholders2_4E[1];
.global .align 1 .b8 _ZN34_INTERNAL_91a81d00_4_k_cu_ff65c53a6thrust24THRUST_300001_SM_1000_NS12placeholders2_5E[1];
.global .align 1 .b8 _ZN34_INTERNAL_91a81d00_4_k_cu_ff65c53a6thrust24THRUST_300001_SM_1000_NS12placeholders2_6E[1];
.global .align 1 .b8 _ZN34_INTERNAL_91a81d00_4_k_cu_ff65c53a6thrust24THRUST_300001_SM_1000_NS12placeholders2_7E[1];
.global .align 1 .b8 _ZN34_INTERNAL_91a81d00_4_k_cu_ff65c53a6thrust24THRUST_300001_SM_1000_NS12placeholders2_8E[1];
.global .align 1 .b8 _ZN34_INTERNAL_91a81d00_4_k_cu_ff65c53a6thrust24THRUST_300001_SM_1000_NS12placeholders2_9E[1];
.global .align 1 .b8 _ZN34_INTERNAL_91a81d00_4_k_cu_ff65c53a6thrust24THRUST_300001_SM_1000_NS12placeholders3_10E[1];
.global .align 1 .b8 _ZN34_INTERNAL_91a81d00_4_k_cu_ff65c53a6thrust24THRUST_300001_SM_1000_NS3seqE[1];
.global .align 1 .b8 _ZN34_INTERNAL_91a81d00_4_k_cu_ff65c53a6thrust24THRUST_300001_SM_1000_NS6deviceE[1];
.extern .shared .align 16 .b8 _ZN6thrust24THRUST_300001_SM_1000_NS8cuda_cub4core6detail5shmemE[];

.visible .entry _Z7swapRowPdiii(
	.param .u64 .ptr .align 1 _Z7swapRowPdiii_param_0,
	.param .u32 _Z7swapRowPdiii_param_1,
	.param .u32 _Z7swapRowPdiii_param_2,
	.param .u32 _Z7swapRowPdiii_param_3
)
{
	.reg .pred 	%p<7>;
	.reg .b32 	%r<53>;
	.reg .b64 	%rd<23>;
	.reg .b64 	%fd<11>;

	ld.param.u64 	%rd2, [_Z7swapRowPdiii_param_0];
	ld.param.u32 	%r19, [_Z7swapRowPdiii_param_1];
	ld.param.u32 	%r20, [_Z7swapRowPdiii_param_2];
	ld.param.u32 	%r21, [_Z7swapRowPdiii_param_3];
	cvta.to.global.u64 	%rd1, %rd2;
	mov.u32 	%r22, %nctaid.x;
	mov.u32 	%r23, %ctaid.x;
	mov.u32 	%r24, %tid.x;
	mad.lo.s32 	%r51, %r22, %r23, %r24;
	mov.u32 	%r25, %ntid.x;
	mul.lo.s32 	%r2, %r22, %r25;
	setp.ge.s32 	%p1, %r51, %r21;
	@%p1 bra 	$L__BB0_7;
	add.s32 	%r26, %r51, %r2;
	max.s32 	%r27, %r21, %r26;
	setp.lt.s32 	%p2, %r26, %r21;
	selp.u32 	%r28, 1, 0, %p2;
	add.s32 	%r29, %r26, %r28;
	sub.s32 	%r30, %r27, %r29;
	div.u32 	%r31, %r30, %r2;
	add.s32 	%r3, %r31, %r28;
	and.b32  	%r32, %r3, 3;
	setp.eq.s32 	%p3, %r32, 3;
	@%p3 bra 	$L__BB0_4;
	mul.lo.s32 	%r33, %r51, 10048;
	add.s32 	%r49, %r20, %r33;
	mul.lo.s32 	%r5, %r2, 10048;
	add.s32 	%r48, %r19, %r33;
	add.s32 	%r34, %r3, 1;
	and.b32  	%r35, %r34, 3;
	neg.s32 	%r47, %r35;
$L__BB0_3:
	.pragma "nounroll";
	mul.wide.s32 	%rd3, %r48, 8;
	add.s64 	%rd4, %rd1, %rd3;
	ld.global.f64 	%fd1, [%rd4];
	mul.wide.s32 	%rd5, %r49, 8;
	add.s64 	%rd6, %rd1, %rd5;
	ld.global.f64 	%fd2, [%rd6];
	st.global.f64 	[%rd4], %fd2;
	st.global.f64 	[%rd6], %fd1;
	add.s32 	%r51, %r51, %r2;
	add.s32 	%r49, %r49, %r5;
	add.s32 	%r48, %r48, %r5;
	add.s32 	%r47, %r47, 1;
	setp.ne.s32 	%p4, %r47, 0;
	@%p4 bra 	$L__BB0_3;
$L__BB0_4:
	setp.lt.u32 	%p5, %r3, 3;
	@%p5 bra 	$L__BB0_7;
	mul.lo.s32 	%r39, %r2, 10048;
	shl.b32 	%r46, %r2, 2;
$L__BB0_6:
	mul.lo.s32 	%r36, %r51, 10048;
	add.s32 	%r37, %r36, %r19;
	mul.wide.s32 	%rd7, %r37, 8;
	add.s64 	%rd8, %rd1, %rd7;
	ld.global.f64 	%fd3, [%rd8];
	add.s32 	%r38, %r36, %r20;
	mul.wide.s32 	%rd9, %r38, 8;
	add.s64 	%rd10, %rd1, %rd9;
	ld.global.f64 	%fd4, [%rd10];
	st.global.f64 	[%rd8], %fd4;
	st.global.f64 	[%rd10], %fd3;
	add.s32 	%r40, %r37, %r39;
	mul.wide.s32 	%rd11, %r40, 8;
	add.s64 	%rd12, %rd1, %rd11;
	ld.global.f64 	%fd5, [%rd12];
	add.s32 	%r41, %r38, %r39;
	mul.wide.s32 	%rd13, %r41, 8;
	add.s64 	%rd14, %rd1, %rd13;
	ld.global.f64 	%fd6, [%rd14];
	st.global.f64 	[%rd12], %fd6;
	st.global.f64 	[%rd14], %fd5;
	add.s32 	%r42, %r40, %r39;
	mul.wide.s32 	%rd15, %r42, 8;
	add.s64 	%rd16, %rd1, %rd15;
	ld.global.f64 	%fd7, [%rd16];
	add.s32 	%r43, %r41, %r39;
	mul.wide.s32 	%rd17, %r43, 8;
	add.s64 	%rd18, %rd1, %rd17;
	ld.global.f64 	%fd8, [%rd18];
	st.global.f64 	[%rd16], %fd8;
	st.global.f64 	[%rd18], %fd7;
	add.s32 	%r44, %r42, %r39;
	mul.wide.s32 	%rd19, %r44, 8;
	add.s64 	%rd20, %rd1, %rd19;
	ld.global.f64 	%fd9, [%rd20];
	add.s32 	%r45, %r43, %r39;
	mul.wide.s32 	%rd21, %r45, 8;
	add.s64 	%rd22, %rd1, %rd21;
	ld.global.f64 	%fd10, [%rd22];
	st.global.f64 	[%rd20], %fd10;
	st.global.f64 	[%rd22], %fd9;
	add.s32 	%r51, %r46, %r51;
	setp.lt.s32 	%p6, %r51, %r21;
	@%p6 bra 	$L__BB0_6;
$L__BB0_7:
	ret;

}
	// .globl	_Z6kernelPdiiiid
.visible .entry _Z6kernelPdiiiid(
	.param .u64 .ptr .align 1 _Z6kernelPdiiiid_param_0,
	.param .u32 _Z6kernelPdiiiid_param_1,
	.param .u32 _Z6kernelPdiiiid_param_2,
	.param .u32 _Z6kernelPdiiiid_param_3,
	.param .u32 _Z6kernelPdiiiid_param_4,
	.param .f64 _Z6kernelPdiiiid_param_5
)
{
	.reg .pred 	%p<8>;
	.reg .b32 	%r<28>;
	.reg .b64 	%rd<9>;
	.reg .b64 	%fd<8>;

	ld.param.u64 	%rd2, [_Z6kernelPdiiiid_param_0];
	ld.param.u32 	%r11, [_Z6kernelPdiiiid_param_1];
	ld.param.u32 	%r12, [_Z6kernelPdiiiid_param_2];
	ld.param.u32 	%r13, [_Z6kernelPdiiiid_param_3];
	ld.param.u32 	%r14, [_Z6kernelPdiiiid_param_4];
	ld.param.f64 	%fd2, [_Z6kernelPdiiiid_param_5];
	cvta.to.global.u64 	%rd1, %rd2;
	mov.u32 	%r15, %ctaid.y;
	add.s32 	%r16, %r15, %r11;
	add.s32 	%r26, %r16, 1;
	setp.ge.s32 	%p1, %r26, %r13;
	@%p1 bra 	$L__BB1_8;
	mov.u32 	%r17, %nctaid.x;
	mov.u32 	%r18, %tid.x;
	mov.u32 	%r19, %ctaid.x;
	mad.lo.s32 	%r20, %r17, %r19, %r18;
	add.s32 	%r2, %r20, %r12;
	mul.lo.s32 	%r3, %r11, 10048;
	mov.u32 	%r4, %nctaid.y;
	mov.u32 	%r21, %ntid.x;
	mul.lo.s32 	%r5, %r17, %r21;
$L__BB1_2:
	setp.ge.s32 	%p2, %r2, %r14;
	bar.sync 	0;
	mul.lo.s32 	%r7, %r26, 10048;
	@%p2 bra 	$L__BB1_7;
	add.s32 	%r22, %r7, %r11;
	mul.wide.s32 	%rd3, %r22, 8;
	add.s64 	%rd4, %rd1, %rd3;
	ld.global.f64 	%fd3, [%rd4];
	div.rn.f64 	%fd1, %fd3, %fd2;
	mov.u32 	%r27, %r2;
$L__BB1_4:
	min.s32 	%r23, %r26, %r27;
	setp.le.s32 	%p3, %r23, %r11;
	setp.ge.s32 	%p4, %r27, %r13;
	or.pred  	%p5, %p4, %p3;
	@%p5 bra 	$L__BB1_6;
	bar.sync 	0;
	add.s32 	%r24, %r27, %r3;
	mul.wide.s32 	%rd5, %r24, 8;
	add.s64 	%rd6, %rd1, %rd5;
	ld.global.f64 	%fd4, [%rd6];
	mul.f64 	%fd5, %fd1, %fd4;
	add.s32 	%r25, %r27, %r7;
	mul.wide.s32 	%rd7, %r25, 8;
	add.s64 	%rd8, %rd1, %rd7;
	ld.global.f64 	%fd6, [%rd8];
	sub.f64 	%fd7, %fd6, %fd5;
	st.global.f64 	[%rd8], %fd7;
$L__BB1_6:
	add.s32 	%r27, %r27, %r5;
	setp.lt.s32 	%p6, %r27, %r14;
	@%p6 bra 	$L__BB1_4;
$L__BB1_7:
	add.s32 	%r26, %r26, %r4;
	setp.lt.s32 	%p7, %r26, %r13;
	@%p7 bra 	$L__BB1_2;
$L__BB1_8:
	ret;

}
	// .globl	_ZN6thrust24THRUST_300001_SM_1000_NS8cuda_cub4core6detail13_kernel_agentINS1_8__reduce11ReduceAgentINS0_12zip_iteratorIN4cuda3std3__45tupleIJNS0_10device_ptrIdEENS0_17counting_iteratorIlNS0_11use_defaultESF_SF_EEEEEEEPNSB_IJdlEEESJ_iNS1_9__extrema9arg_max_fIdl10comparatorEEEEJSI_SK_iSO_EEEvDpT0_
.visible .entry _ZN6thrust24THRUST_300001_SM_1000_NS8cuda_cub4core6detail13_kernel_agentINS1_8__reduce11ReduceAgentINS0_12zip_iteratorIN4cuda3std3__45tupleIJNS0_10device_ptrIdEENS0_17counting_iteratorIlNS0_11use_defaultESF_SF_EEEEEEEPNSB_IJdlEEESJ_iNS1_9__extrema9arg_max_fIdl10comparatorEEEEJSI_SK_iSO_EEEvDpT0_(
	.param .align 8 .b8 _ZN6thrust24THRUST_300001_SM_1000_NS8cuda_cub4core6detail13_kernel_agentINS1_8__reduce11ReduceAgentINS0_12zip_iteratorIN4cuda3std3__45tupleIJNS0_10device_ptrIdEENS0_17counting_iteratorIlNS0_11use_defaultESF_SF_EEEEEEEPNSB_IJdlEEESJ_iNS1_9__extrema9arg_max_fIdl10comparatorEEEEJSI_SK_iSO_EEEvDpT0__param_0[16],
	.param .u64 .ptr .align 1 _ZN6thrust24THRUST_300001_SM_1000_NS8cuda_cub4core6detail13_kernel_agentINS1_8__reduce11ReduceAgentINS0_12zip_iteratorIN4cuda3std3__45tupleIJNS0_10device_ptrIdEENS0_17counting_iteratorIlNS0_11use_defaultESF_SF_EEEEEEEPNSB_IJdlEEESJ_iNS1_9__extrema9arg_max_fIdl10comparatorEEEEJSI_SK_iSO_EEEvDpT0__param_1,
	.param .u32 _ZN6thrust24THRUST_300001_SM_1000_NS8cuda_cub4core6detail13_kernel_agentINS1_8__reduce11ReduceAgentINS0_12zip_iteratorIN4cuda3std3__45tupleIJNS0_10device_ptrIdEENS0_17counting_iteratorIlNS0_11use_defaultESF_SF_EEEEEEEPNSB_IJdlEEESJ_iNS1_9__extrema9arg_max_fIdl10comparatorEEEEJSI_SK_iSO_EEEvDpT0__param_2,
	.param .align 1 .b8 _ZN6thrust24THRUST_300001_SM_1000_NS8cuda_cub4core6detail13_kernel_agentINS1_8__reduce11ReduceAgentINS0_12zip_iteratorIN4cuda3std3__45tupleIJNS0_10device_ptrIdEENS0_17counting_iteratorIlNS0_11use_defaultESF_SF_EEEEEEEPNSB_IJdlEEESJ_iNS1_9__extrema9arg_max_fIdl10comparatorEEEEJSI_SK_iSO_EEEvDpT0__param_3[1]
)
.maxntid 256
{
	.reg .pred 	%p<213>;
	.reg .b32 	%r<400>;
	.reg .b64 	%rd<368>;
	.reg .b64 	%fd<352>;

	ld.param.u64 	%rd198, [_ZN6thrust24THRUST_300001_SM_1000_NS8cuda_cub4core6detail13_kernel_agentINS1_8__reduce11ReduceAgentINS0_12zip_iteratorIN4cuda3std3__45tupleIJNS0_10device_ptrIdEENS0_17counting_iteratorIlNS0_11use_defaultESF_SF_EEEEEEEPNSB_IJdlEEESJ_iNS1_9__extrema9arg_max_fIdl10comparatorEEEEJSI_SK_iSO_EEEvDpT0__param_0+8];
	ld.param.u64 	%rd197, [_ZN6thrust24THRUST_300001_SM_1000_NS8cuda_cub4core6detail13_kernel_agentINS1_8__reduce11ReduceAgentINS0_12zip_iteratorIN4cuda3std3__45tupleIJNS0_10device_ptrIdEENS0_17counting_iteratorIlNS0_11use_defaultESF_SF_EEEEEEEPNSB_IJdlEEESJ_iNS1_9__extrema9arg_max_fIdl10comparatorEEEEJSI_SK_iSO_EEEvDpT0__param_0];
	ld.param.u32 	%r36, [_ZN6thrust24THRUST_300001_SM_1000_NS8cuda_cub4core6detail13_kernel_agentINS1_8__reduce11ReduceAgentINS0_12zip_iteratorIN4cuda3std3__45tupleIJNS0_10device_ptrIdEENS0_17counting_iteratorIlNS0_11use_defaultESF_SF_EEEEEEEPNSB_IJdlEEESJ_iNS1_9__extrema9arg_max_fIdl10comparatorEEEEJSI_SK_iSO_EEEvDpT0__param_2];
	setp.eq.s32 	%p1, %r36, 0;
	@%p1 bra 	$L__BB2_206;
	cvta.to.global.u64 	%rd1, %rd197;
	setp.gt.s32 	%p2, %r36, 1279;
	@%p2 bra 	$L__BB2_122;
	mov.u32 	%r1, %tid.x;
	setp.ge.s32 	%p96, %r1, %r36;
	mov.f64 	%fd298, 0d0000000000000000;
	mov.b64 	%rd309, 0;
	mov.u32 	%r391, %r1;
	@%p96 bra 	$L__BB2_4;
	cvt.u64.u32 	%rd265, %r1;
	mul.wide.u32 	%rd266, %r1, 8;
	add.s64 	%rd267, %rd1, %rd266;
	add.s64 	%rd309, %rd198, %rd265;
	ld.global.f64 	%fd298, [%rd267];
	add.s32 	%r391, %r1, 256;
$L__BB2_4:
	setp.ge.s32 	%p97, %r391, %r36;
	@%p97 bra 	$L__BB2_26;
	not.b32 	%r160, %r391;
	add.s32 	%r4, %r36, %r160;
	and.b32  	%r161, %r4, 768;
	setp.eq.s32 	%p98, %r161, 768;
	@%p98 bra 	$L__BB2_11;
	cvt.u64.u32 	%rd269, %r391;
	add.s64 	%rd300, %rd198, %rd269;
	mul.wide.u32 	%rd270, %r391, 8;
	add.s64 	%rd299, %rd1, %rd270;
	shr.u32 	%r162, %r4, 8;
	add.s32 	%r163, %r162, 1;
	and.b32  	%r164, %r163, 3;
	neg.s32 	%r389, %r164;
$L__BB2_7:
	.pragma "nounroll";
	mov.u64 	%rd9, %rd309;
	mov.f64 	%fd3, %fd298;
	ld.global.f64 	%fd4, [%rd299];
	abs.f64 	%fd5, %fd3;
	abs.f64 	%fd6, %fd4;
	setp.lt.f64 	%p99, %fd5, %fd6;
	mov.u64 	%rd309, %rd300;
	mov.f64 	%fd298, %fd4;
	@%p99 bra 	$L__BB2_10;
	setp.lt.f64 	%p100, %fd6, %fd5;
	mov.u64 	%rd309, %rd9;
	mov.f64 	%fd298, %fd3;
	@%p100 bra 	$L__BB2_10;
	setp.lt.s64 	%p101, %rd9, %rd300;
	min.s64 	%rd309, %rd9, %rd300;
	selp.f64 	%fd298, %fd3, %fd4, %p101;
$L__BB2_10:
	add.s32 	%r391, %r391, 256;
	add.s64 	%rd300, %rd300, 256;
	add.s64 	%rd299, %rd299, 2048;
	add.s32 	%r389, %r389, 1;
	setp.ne.s32 	%p102, %r389, 0;
	@%p102 bra 	$L__BB2_7;
$L__BB2_11:
	setp.lt.u32 	%p103, %r4, 768;
	@%p103 bra 	$L__BB2_26;
	add.s32 	%r392, %r391, 512;
$L__BB2_13:
	mov.u32 	%r12, %r392;
	add.s32 	%r165, %r12, -512;
	cvt.s64.s32 	%rd271, %r165;
	mul.wide.s32 	%rd272, %r165, 8;
	add.s64 	%rd17, %rd1, %rd272;
	add.s64 	%rd18, %rd198, %rd271;
	ld.global.f64 	%fd12, [%rd17];
	abs.f64 	%fd13, %fd298;
	abs.f64 	%fd14, %fd12;
	setp.lt.f64 	%p104, %fd13, %fd14;
	mov.u64 	%rd306, %rd18;
	mov.f64 	%fd295, %fd12;
	@%p104 bra 	$L__BB2_16;
	setp.lt.f64 	%p105, %fd14, %fd13;
	mov.u64 	%rd306, %rd309;
	mov.f64 	%fd295, %fd298;
	@%p105 bra 	$L__BB2_16;
	setp.lt.s64 	%p106, %rd309, %rd18;
	min.s64 	%rd306, %rd309, %rd18;
	selp.f64 	%fd295, %fd298, %fd12, %p106;
$L__BB2_16:
	add.s32 	%r166, %r12, -256;
	cvt.s64.s32 	%rd273, %r166;
	add.s64 	%rd21, %rd198, %rd273;
	ld.global.f64 	%fd17, [%rd17+2048];
	abs.f64 	%fd18, %fd295;
	abs.f64 	%fd19, %fd17;
	setp.lt.f64 	%p107, %fd18, %fd19;
	mov.u64 	%rd307, %rd21;
	mov.f64 	%fd296, %fd17;
	@%p107 bra 	$L__BB2_19;
	setp.lt.f64 	%p108, %fd19, %fd18;
	mov.u64 	%rd307, %rd306;
	mov.f64 	%fd296, %fd295;
	@%p108 bra 	$L__BB2_19;
	setp.lt.s64 	%p109, %rd306, %rd21;
	min.s64 	%rd307, %rd306, %rd21;
	selp.f64 	%fd296, %fd295, %fd17, %p109;
$L__BB2_19:
	cvt.s64.s32 	%rd274, %r12;
	add.s64 	%rd24, %rd198, %rd274;
	ld.global.f64 	%fd22, [%rd17+4096];
	abs.f64 	%fd23, %fd296;
	abs.f64 	%fd24, %fd22;
	setp.lt.f64 	%p110, %fd23, %fd24;
	mov.u64 	%rd308, %rd24;
	mov.f64 	%fd297, %fd22;
	@%p110 bra 	$L__BB2_22;
	setp.lt.f64 	%p111, %fd24, %fd23;
	mov.u64 	%rd308, %rd307;
	mov.f64 	%fd297, %fd296;
	@%p111 bra 	$L__BB2_22;
	setp.lt.s64 	%p112, %rd307, %rd24;
	min.s64 	%rd308, %rd307, %rd24;
	selp.f64 	%fd297, %fd296, %fd22, %p112;
$L__BB2_22:
	add.s32 	%r167, %r12, 256;
	cvt.s64.s32 	%rd275, %r167;
	add.s64 	%rd27, %rd198, %rd275;
	ld.global.f64 	%fd27, [%rd17+6144];
	abs.f64 	%fd28, %fd297;
	abs.f64 	%fd29, %fd27;
	setp.lt.f64 	%p113, %fd28, %fd29;
	mov.u64 	%rd309, %rd27;
	mov.f64 	%fd298, %fd27;
	@%p113 bra 	$L__BB2_25;
	setp.lt.f64 	%p114, %fd29, %fd28;
	mov.u64 	%rd309, %rd308;
	mov.f64 	%fd298, %fd297;
	@%p114 bra 	$L__BB2_25;
	setp.lt.s64 	%p115, %rd308, %rd27;
	min.s64 	%rd309, %rd308, %rd27;
	selp.f64 	%fd298, %fd297, %fd27, %p115;
$L__BB2_25:
	add.s32 	%r392, %r12, 1024;
	add.s32 	%r168, %r12, 512;
	setp.lt.s32 	%p116, %r168, %r36;
	@%p116 bra 	$L__BB2_13;
$L__BB2_26:
	setp.lt.s32 	%p117, %r36, 256;
	@%p117 bra 	$L__BB2_71;
	// begin inline asm
	mov.u32 %r282, %laneid;
	// end inline asm
	mov.b64 	%rd286, %fd298;
	mov.b64 	{%r284, %r289}, %rd286;
	mov.b32 	%r300, 1;
	mov.b32 	%r301, 31;
	mov.b32 	%r302, -1;
	// begin inline asm
	shfl.sync.down.b32 %r283, %r284, %r300, %r301, %r302;
	// end inline asm
	// begin inline asm
	shfl.sync.down.b32 %r288, %r289, %r300, %r301, %r302;
	// end inline asm
	mov.b64 	%rd287, {%r283, %r288};
	mov.b64 	%fd33, %rd287;
	mov.b64 	{%r294, %r299}, %rd309;
	// begin inline asm
	shfl.sync.down.b32 %r293, %r294, %r300, %r301, %r302;
	// end inline asm
	// begin inline asm
	shfl.sync.down.b32 %r298, %r299, %r300, %r301, %r302;
	// end inline asm
	mov.b64 	%rd31, {%r293, %r298};
	setp.gt.s32 	%p169, %r282, 30;
	mov.u64 	%rd311, %rd309;
	mov.f64 	%fd300, %fd298;
	@%p169 bra 	$L__BB2_31;
	abs.f64 	%fd34, %fd298;
	abs.f64 	%fd35, %fd33;
	setp.lt.f64 	%p170, %fd34, %fd35;
	mov.u64 	%rd311, %rd31;
	mov.f64 	%fd300, %fd33;
	@%p170 bra 	$L__BB2_31;
	setp.lt.f64 	%p171, %fd35, %fd34;
	mov.u64 	%rd311, %rd309;
	mov.f64 	%fd300, %fd298;
	@%p171 bra 	$L__BB2_31;
	setp.lt.s64 	%p172, %rd309, %rd31;
	min.s64 	%rd311, %rd309, %rd31;
	selp.f64 	%fd300, %fd298, %fd33, %p172;
$L__BB2_31:
	mov.b64 	%rd288, %fd300;
	mov.b64 	{%r304, %r309}, %rd288;
	mov.b32 	%r320, 2;
	mov.b32 	%r321, 31;
	mov.b32 	%r322, -1;
	// begin inline asm
	shfl.sync.down.b32 %r303, %r304, %r320, %r321, %r322;
	// end inline asm
	// begin inline asm
	shfl.sync.down.b32 %r308, %r309, %r320, %r321, %r322;
	// end inline asm
	mov.b64 	%rd289, {%r303, %r308};
	mov.b64 	%fd38, %rd289;
	mov.b64 	{%r314, %r319}, %rd311;
	// begin inline asm
	shfl.sync.down.b32 %r313, %r314, %r320, %r321, %r322;
	// end inline asm
	// begin inline asm
	shfl.sync.down.b32 %r318, %r319, %r320, %r321, %r322;
	// end inline asm
	mov.b64 	%rd34, {%r313, %r318};
	setp.gt.s32 	%p173, %r282, 29;
	mov.u64 	%rd312, %rd311;
	mov.f64 	%fd301, %fd300;
	@%p173 bra 	$L__BB2_35;
	abs.f64 	%fd39, %fd300;
	abs.f64 	%fd40, %fd38;
	setp.lt.f64 	%p174, %fd39, %fd40;
	mov.u64 	%rd312, %rd34;
	mov.f64 	%fd301, %fd38;
	@%p174 bra 	$L__BB2_35;
	setp.lt.f64 	%p175, %fd40, %fd39;
	mov.u64 	%rd312, %rd311;
	mov.f64 	%fd301, %fd300;
	@%p175 bra 	$L__BB2_35;
	setp.lt.s64 	%p176, %rd311, %rd34;
	min.s64 	%rd312, %rd311, %rd34;
	selp.f64 	%fd301, %fd300, %fd38, %p176;
$L__BB2_35:
	mov.b64 	%rd290, %fd301;
	mov.b64 	{%r324, %r329}, %rd290;
	mov.b32 	%r340, 4;
	mov.b32 	%r341, 31;
	mov.b32 	%r342, -1;
	// begin inline asm
	shfl.sync.down.b32 %r323, %r324, %r340, %r341, %r342;
	// end inline asm
	// begin inline asm
	shfl.sync.down.b32 %r328, %r329, %r340, %r341, %r342;
	// end inline asm
	mov.b64 	%rd291, {%r323, %r328};
	mov.b64 	%fd43, %rd291;
	mov.b64 	{%r334, %r339}, %rd312;
	// begin inline asm
	shfl.sync.down.b32 %r333, %r334, %r340, %r341, %r342;
	// end inline asm
	// begin inline asm
	shfl.sync.down.b32 %r338, %r339, %r340, %r341, %r342;
	// end inline asm
	mov.b64 	%rd37, {%r333, %r338};
	setp.gt.s32 	%p177, %r282, 27;
	mov.u64 	%rd313, %rd312;
	mov.f64 	%fd302, %fd301;
	@%p177 bra 	$L__BB2_39;
	abs.f64 	%fd44, %fd301;
	abs.f64 	%fd45, %fd43;
	setp.lt.f64 	%p178, %fd44, %fd45;
	mov.u64 	%rd313, %rd37;
	mov.f64 	%fd302, %fd43;
	@%p178 bra 	$L__BB2_39;
	setp.lt.f64 	%p179, %fd45, %fd44;
	mov.u64 	%rd313, %rd312;
	mov.f64 	%fd302, %fd301;
	@%p179 bra 	$L__BB2_39;
	setp.lt.s64 	%p180, %rd312, %rd37;
	min.s64 	%rd313, %rd312, %rd37;
	selp.f64 	%fd302, %fd301, %fd43, %p180;
$L__BB2_39:
	mov.b64 	%rd292, %fd302;
	mov.b64 	{%r344, %r349}, %rd292;
	mov.b32 	%r360, 8;
	mov.b32 	%r361, 31;
	mov.b32 	%r362, -1;
	// begin inline asm
	shfl.sync.down.b32 %r343, %r344, %r360, %r361, %r362;
	// end inline asm
	// begin inline asm
	shfl.sync.down.b32 %r348, %r349, %r360, %r361, %r362;
	// end inline asm
	mov.b64 	%rd293, {%r343, %r348};
	mov.b64 	%fd48, %rd293;
	mov.b64 	{%r354, %r359}, %rd313;
	// begin inline asm
	shfl.sync.down.b32 %r353, %r354, %r360, %r361, %r362;
	// end inline asm
	// begin inline asm
	shfl.sync.down.b32 %r358, %r359, %r360, %r361, %r362;
	// end inline asm
	mov.b64 	%rd40, {%r353, %r358};
	setp.gt.s32 	%p181, %r282, 23;
	mov.u64 	%rd314, %rd313;
	mov.f64 	%fd303, %fd302;
	@%p181 bra 	$L__BB2_43;
	abs.f64 	%fd49, %fd302;
	abs.f64 	%fd50, %fd48;
	setp.lt.f64 	%p182, %fd49, %fd50;
	mov.u64 	%rd314, %rd40;
	mov.f64 	%fd303, %fd48;
	@%p182 bra 	$L__BB2_43;
	setp.lt.f64 	%p183, %fd50, %fd49;
	mov.u64 	%rd314, %rd313;
	mov.f64 	%fd303, %fd302;
	@%p183 bra 	$L__BB2_43;
	setp.lt.s64 	%p184, %rd313, %rd40;
	min.s64 	%rd314, %rd313, %rd40;
	selp.f64 	%fd303, %fd302, %fd48, %p184;
$L__BB2_43:
	mov.b64 	%rd294, %fd303;
	mov.b64 	{%r364, %r369}, %rd294;
	mov.b32 	%r380, 16;
	mov.b32 	%r381, 31;
	mov.b32 	%r382, -1;
	// begin inline asm
	shfl.sync.down.b32 %r363, %r364, %r380, %r381, %r382;
	// end inline asm
	// begin inline asm
	shfl.sync.down.b32 %r368, %r369, %r380, %r381, %r382;
	// end inline asm
	mov.b64 	%rd295, {%r363, %r368};
	mov.b64 	%fd53, %rd295;
	mov.b64 	{%r374, %r379}, %rd314;
	// begin inline asm
	shfl.sync.down.b32 %r373, %r374, %r380, %r381, %r382;
	// end inline asm
	// begin inline asm
	shfl.sync.down.b32 %r378, %r379, %r380, %r381, %r382;
	// end inline asm
	mov.b64 	%rd43, {%r373, %r378};
	setp.gt.s32 	%p185, %r282, 15;
	mov.u64 	%rd367, %rd314;
	mov.f64 	%fd351, %fd303;
	@%p185 bra 	$L__BB2_47;
	abs.f64 	%fd54, %fd303;
	abs.f64 	%fd55, %fd53;
	setp.lt.f64 	%p186, %fd54, %fd55;
	mov.u64 	%rd367, %rd43;
	mov.f64 	%fd351, %fd53;
	@%p186 bra 	$L__BB2_47;
	setp.lt.f64 	%p187, %fd55, %fd54;
	mov.u64 	%rd367, %rd314;
	mov.f64 	%fd351, %fd303;
	@%p187 bra 	$L__BB2_47;
	setp.lt.s64 	%p188, %rd314, %rd43;
	min.s64 	%rd367, %rd314, %rd43;
	selp.f64 	%fd351, %fd303, %fd53, %p188;
$L__BB2_47:
	setp.ne.s32 	%p189, %r282, 0;
	@%p189 bra 	$L__BB2_49;
	shr.u32 	%r383, %r1, 1;
	and.b32  	%r384, %r383, 496;
	mov.u32 	%r385, _ZN6thrust24THRUST_300001_SM_1000_NS8cuda_cub4core6detail5shmemE;
	add.s32 	%r386, %r385, %r384;
	st.shared.f64 	[%r386+8], %fd351;
	st.shared.u64 	[%r386+16], %rd367;
$L__BB2_49:
	bar.sync 	0;
	setp.ne.s32 	%p190, %r1, 0;
	@%p190 bra 	$L__BB2_204;
	ld.shared.f64 	%fd58, [_ZN6thrust24THRUST_300001_SM_1000_NS8cuda_cub4core6detail5shmemE+24];
	ld.shared.u64 	%rd46, [_ZN6thrust24THRUST_300001_SM_1000_NS8cuda_cub4core6detail5shmemE+32];
	abs.f64 	%fd59, %fd351;
	abs.f64 	%fd60, %fd58;
	setp.lt.f64 	%p191, %fd59, %fd60;
	mov.u64 	%rd316, %rd46;
	mov.f64 	%fd305, %fd58;
	@%p191 bra 	$L__BB2_53;
	setp.lt.f64 	%p192, %fd60, %fd59;
	mov.u64 	%rd316, %rd367;
	mov.f64 	%fd305, %fd351;
	@%p192 bra 	$L__BB2_53;
	setp.lt.s64 	%p193, %rd367, %rd46;
	min.s64 	%rd316, %rd367, %rd46;
	selp.f64 	%fd305, %fd351, %fd58, %p193;
$L__BB2_53:
	ld.shared.f64 	%fd63, [_ZN6thrust24THRUST_300001_SM_1000_NS8cuda_cub4core6detail5shmemE+40];
	ld.shared.u64 	%rd49, [_ZN6thrust24THRUST_300001_SM_1000_NS8cuda_cub4core6detail5shmemE+48];
	abs.f64 	%fd64, %fd305;
	abs.f64 	%fd65, %fd63;
	setp.lt.f64 	%p194, %fd64, %fd65;
	mov.u64 	%rd317, %rd49;
	mov.f64 	%fd306, %fd63;
	@%p194 bra 	$L__BB2_56;
	setp.lt.f64 	%p195, %fd65, %fd64;
	mov.u64 	%rd317, %rd316;
	mov.f64 	%fd306, %fd305;
	@%p195 bra 	$L__BB2_56;
	setp.lt.s64 	%p196, %rd316, %rd49;
	min.s64 	%rd317, %rd316, %rd49;
	selp.f64 	%fd306, %fd305, %fd63, %p196;
$L__BB2_56:
	ld.shared.f64 	%fd68, [_ZN6thrust24THRUST_300001_SM_1000_NS8cuda_cub4core6detail5shmemE+56];
	ld.shared.u64 	%rd52, [_ZN6thrust24THRUST_300001_SM_1000_NS8cuda_cub4core6detail5shmemE+64];
	abs.f64 	%fd69, %fd306;
	abs.f64 	%fd70, %fd68;
	setp.lt.f64 	%p197, %fd69, %fd70;
	mov.u64 	%rd318, %rd52;
	mov.f64 	%fd307, %fd68;
	@%p197 bra 	$L__BB2_59;
	setp.lt.f64 	%p198, %fd70, %fd69;
	mov.u64 	%rd318, %rd317;
	mov.f64 	%fd307, %fd306;
	@%p198 bra 	$L__BB2_59;
	setp.lt.s64 	%p199, %rd317, %rd52;
	min.s64 	%rd318, %rd317, %rd52;
	selp.f64 	%fd307, %fd306, %fd68, %p199;
$L__BB2_59:
	ld.shared.f64 	%fd73, [_ZN6thrust24THRUST_300001_SM_1000_NS8cuda_cub4core6detail5shmemE+72];
	ld.shared.u64 	%rd55, [_ZN6thrust24THRUST_300001_SM_1000_NS8cuda_cub4core6detail5shmemE+80];
	abs.f64 	%fd74, %fd307;
	abs.f64 	%fd75, %fd73;
	setp.lt.f64 	%p200, %fd74, %fd75;
	mov.u64 	%rd319, %rd55;
	mov.f64 	%fd308, %fd73;
	@%p200 bra 	$L__BB2_62;
	setp.lt.f64 	%p201, %fd75, %fd74;
	mov.u64 	%rd319, %rd318;
	mov.f64 	%fd308, %fd307;
	@%p201 bra 	$L__BB2_62;
	setp.lt.s64 	%p202, %rd318, %rd55;
	min.s64 	%rd319, %rd318, %rd55;
	selp.f64 	%fd308, %fd307, %fd73, %p202;
$L__BB2_62:
	ld.shared.f64 	%fd78, [_ZN6thrust24THRUST_300001_SM_1000_NS8cuda_cub4core6detail5shmemE+88];
	ld.shared.u64 	%rd58, [_ZN6thrust24THRUST_300001_SM_1000_NS8cuda_cub4core6detail5shmemE+96];
	abs.f64 	%fd79, %fd308;
	abs.f64 	%fd80, %fd78;
	setp.lt.f64 	%p203, %fd79, %fd80;
	mov.u64 	%rd320, %rd58;
	mov.f64 	%fd309, %fd78;
	@%p203 bra 	$L__BB2_65;
	setp.lt.f64 	%p204, %fd80, %fd79;
	mov.u64 	%rd320, %rd319;
	mov.f64 	%fd309, %fd308;
	@%p204 bra 	$L__BB2_65;
	setp.lt.s64 	%p205, %rd319, %rd58;
	min.s64 	%rd320, %rd319, %rd58;
	selp.f64 	%fd309, %fd308, %fd78, %p205;
$L__BB2_65:
	ld.shared.f64 	%fd83, [_ZN6thrust24THRUST_300001_SM_1000_NS8cuda_cub4core6detail5shmemE+104];
	ld.shared.u64 	%rd61, [_ZN6thrust24THRUST_300001_SM_1000_NS8cuda_cub4core6detail5shmemE+112];
	abs.f64 	%fd84, %fd309;
	abs.f64 	%fd85, %fd83;
	setp.lt.f64 	%p206, %fd84, %fd85;
	mov.u64 	%rd321, %rd61;
	mov.f64 	%fd310, %fd83;
	@%p206 bra 	$L__BB2_68;
	setp.lt.f64 	%p207, %fd85, %fd84;
	mov.u64 	%rd321, %rd320;
	mov.f64 	%fd310, %fd309;
	@%p207 bra 	$L__BB2_68;
	setp.lt.s64 	%p208, %rd320, %rd61;
	min.s64 	%rd321, %rd320, %rd61;
	selp.f64 	%fd310, %fd309, %fd83, %p208;
$L__BB2_68:
	ld.shared.f64 	%fd88, [_ZN6thrust24THRUST_300001_SM_1000_NS8cuda_cub4core6detail5shmemE+120];
	ld.shared.u64 	%rd64, [_ZN6thrust24THRUST_300001_SM_1000_NS8cuda_cub4core6detail5shmemE+128];
	abs.f64 	%fd89, %fd310;
	abs.f64 	%fd90, %fd88;
	setp.lt.f64 	%p209, %fd89, %fd90;
	mov.u64 	%rd367, %rd64;
	mov.f64 	%fd351, %fd88;
	@%p209 bra 	$L__BB2_204;
	setp.lt.f64 	%p210, %fd90, %fd89;
	mov.u64 	%rd367, %rd321;
	mov.f64 	%fd351, %fd310;
	@%p210 bra 	$L__BB2_204;
	setp.lt.s64 	%p211, %rd321, %rd64;
	min.s64 	%rd367, %rd321, %rd64;
	selp.f64 	%fd351, %fd310, %fd88, %p211;
	bra.uni 	$L__BB2_204;
$L__BB2_71:
	// begin inline asm
	mov.u32 %r169, %laneid;
	// end inline asm
	and.b32  	%r190, %r1, 992;
	add.s32 	%r191, %r190, 32;
	setp.gt.s32 	%p118, %r191, %r36;
	not.b32 	%r192, %r190;
	add.s32 	%r193, %r36, %r192;
	selp.b32 	%r188, %r193, 31, %p118;
	mov.b64 	%rd276, %fd298;
	mov.b64 	{%r171, %r176}, %rd276;
	mov.b32 	%r187, 1;
	mov.b32 	%r189, -1;
	// begin inline asm
	shfl.sync.down.b32 %r170, %r171, %r187, %r188, %r189;
	// end inline asm
	// begin inline asm
	shfl.sync.down.b32 %r175, %r176, %r187, %r188, %r189;
	// end inline asm
	mov.b64 	%rd277, {%r170, %r175};
	mov.b64 	%fd92, %rd277;
	mov.b64 	{%r181, %r186}, %rd309;
	// begin inline asm
	shfl.sync.down.b32 %r180, %r181, %r187, %r188, %r189;
	// end inline asm
	// begin inline asm
	shfl.sync.down.b32 %r185, %r186, %r187, %r188, %r189;
	// end inline asm
	mov.b64 	%rd66, {%r180, %r185};
	setp.ge.s32 	%p119, %r169, %r188;
	mov.u64 	%rd322, %rd309;
	mov.f64 	%fd311, %fd298;
	@%p119 bra 	$L__BB2_75;
	abs.f64 	%fd93, %fd298;
	abs.f64 	%fd94, %fd92;
	setp.lt.f64 	%p120, %fd93, %fd94;
	mov.u64 	%rd322, %rd66;
	mov.f64 	%fd311, %fd92;
	@%p120 bra 	$L__BB2_75;
	setp.lt.f64 	%p121, %fd94, %fd93;
	mov.u64 	%rd322, %rd309;
	mov.f64 	%fd311, %fd298;
	@%p121 bra 	$L__BB2_75;
	setp.lt.s64 	%p122, %rd309, %rd66;
	min.s64 	%rd322, %rd309, %rd66;
	selp.f64 	%fd311, %fd298, %fd92, %p122;
$L__BB2_75:
	mov.b64 	%rd278, %fd311;
	mov.b64 	{%r195, %r200}, %rd278;
	mov.b32 	%r211, 2;
	mov.b32 	%r213, -1;
	// begin inline asm
	shfl.sync.down.b32 %r194, %r195, %r211, %r188, %r213;
	// end inline asm
	// begin inline asm
	shfl.sync.down.b32 %r199, %r200, %r211, %r188, %r213;
	// end inline asm
	mov.b64 	%rd279, {%r194, %r199};
	mov.b64 	%fd97, %rd279;
	mov.b64 	{%r205, %r210}, %rd322;
	// begin inline asm
	shfl.sync.down.b32 %r204, %r205, %r211, %r188, %r213;
	// end inline asm
	// begin inline asm
	shfl.sync.down.b32 %r209, %r210, %r211, %r188, %r213;
	// end inline asm
	mov.b64 	%rd69, {%r204, %r209};
	add.s32 	%r214, %r169, 2;
	setp.gt.s32 	%p123, %r214, %r188;
	mov.u64 	%rd323, %rd322;
	mov.f64 	%fd312, %fd311;
	@%p123 bra 	$L__BB2_79;
	abs.f64 	%fd98, %fd311;
	abs.f64 	%fd99, %fd97;
	setp.lt.f64 	%p124, %fd98, %fd99;
	mov.u64 	%rd323, %rd69;
	mov.f64 	%fd312, %fd97;
	@%p124 bra 	$L__BB2_79;
	setp.lt.f64 	%p125, %fd99, %fd98;
	mov.u64 	%rd323, %rd322;
	mov.f64 	%fd312, %fd311;
	@%p125 bra 	$L__BB2_79;
	setp.lt.s64 	%p126, %rd322, %rd69;
	min.s64 	%rd323, %rd322, %rd69;
	selp.f64 	%fd312, %fd311, %fd97, %p126;
$L__BB2_79:
	mov.b64 	%rd280, %fd312;
	mov.b64 	{%r216, %r221}, %rd280;
	mov.b32 	%r232, 4;
	mov.b32 	%r234, -1;
	// begin inline asm
	shfl.sync.down.b32 %r215, %r216, %r232, %r188, %r234;
	// end inline asm
	// begin inline asm
	shfl.sync.down.b32 %r220, %r221, %r232, %r188, %r234;
	// end inline asm
	mov.b64 	%rd281, {%r215, %r220};
	mov.b64 	%fd102, %rd281;
	mov.b64 	{%r226, %r231}, %rd323;
	// begin inline asm
	shfl.sync.down.b32 %r225, %r226, %r232, %r188, %r234;
	// end inline asm
	// begin inline asm
	shfl.sync.down.b32 %r230, %r231, %r232, %r188, %r234;
	// end inline asm
	mov.b64 	%rd72, {%r225, %r230};
	add.s32 	%r235, %r169, 4;
	setp.gt.s32 	%p127, %r235, %r188;
	mov.u64 	%rd324, %rd323;
	mov.f64 	%fd313, %fd312;
	@%p127 bra 	$L__BB2_83;
	abs.f64 	%fd103, %fd312;
	abs.f64 	%fd104, %fd102;
	setp.lt.f64 	%p128, %fd103, %fd104;
	mov.u64 	%rd324, %rd72;
	mov.f64 	%fd313, %fd102;
	@%p128 bra 	$L__BB2_83;
	setp.lt.f64 	%p129, %fd104, %fd103;
	mov.u64 	%rd324, %rd323;
	mov.f64 	%fd313, %fd312;
	@%p129 bra 	$L__BB2_83;
	setp.lt.s64 	%p130, %rd323, %rd72;
	min.s64 	%rd324, %rd323, %rd72;
	selp.f64 	%fd313, %fd312, %fd102, %p130;
$L__BB2_83:
	mov.b64 	%rd282, %fd313;
	mov.b64 	{%r237, %r242}, %rd282;
	mov.b32 	%r253, 8;
	mov.b32 	%r255, -1;
	// begin inline asm
	shfl.sync.down.b32 %r236, %r237, %r253, %r188, %r255;
	// end inline asm
	// begin inline asm
	shfl.sync.down.b32 %r241, %r242, %r253, %r188, %r255;
	// end inline asm
	mov.b64 	%rd283, {%r236, %r241};
	mov.b64 	%fd107, %rd283;
	mov.b64 	{%r247, %r252}, %rd324;
	// begin inline asm
	shfl.sync.down.b32 %r246, %r247, %r253, %r188, %r255;
	// end inline asm
	// begin inline asm
	shfl.sync.down.b32 %r251, %r252, %r253, %r188, %r255;
	// end inline asm
	mov.b64 	%rd75, {%r246, %r251};
	add.s32 	%r256, %r169, 8;
	setp.gt.s32 	%p131, %r256, %r188;
	mov.u64 	%rd325, %rd324;
	mov.f64 	%fd314, %fd313;
	@%p131 bra 	$L__BB2_87;
	abs.f64 	%fd108, %fd313;
	abs.f64 	%fd109, %fd107;
	setp.lt.f64 	%p132, %fd108, %fd109;
	mov.u64 	%rd325, %rd75;
	mov.f64 	%fd314, %fd107;
	@%p132 bra 	$L__BB2_87;
	setp.lt.f64 	%p133, %fd109, %fd108;
	mov.u64 	%rd325, %rd324;
	mov.f64 	%fd314, %fd313;
	@%p133 bra 	$L__BB2_87;
	setp.lt.s64 	%p134, %rd324, %rd75;
	min.s64 	%rd325, %rd324, %rd75;
	selp.f64 	%fd314, %fd313, %fd107, %p134;
$L__BB2_87:
	mov.b64 	%rd284, %fd314;
	mov.b64 	{%r258, %r263}, %rd284;
	mov.b32 	%r274, 16;
	mov.b32 	%r276, -1;
	// begin inline asm
	shfl.sync.down.b32 %r257, %r258, %r274, %r188, %r276;
	// end inline asm
	// begin inline asm
	shfl.sync.down.b32 %r262, %r263, %r274, %r188, %r276;
	// end inline asm
	mov.b64 	%rd285, {%r257, %r262};
	mov.b64 	%fd112, %rd285;
	mov.b64 	{%r268, %r273}, %rd325;
	// begin inline asm
	shfl.sync.down.b32 %r267, %r268, %r274, %r188, %r276;
	// end inline asm
	// begin inline asm
	shfl.sync.down.b32 %r272, %r273, %r274, %r188, %r276;
	// end inline asm
	mov.b64 	%rd78, {%r267, %r272};
	add.s32 	%r277, %r169, 16;
	setp.gt.s32 	%p135, %r277, %r188;
	mov.u64 	%rd367, %rd325;
	mov.f64 	%fd351, %fd314;
	@%p135 bra 	$L__BB2_91;
	abs.f64 	%fd113, %fd314;
	abs.f64 	%fd114, %fd112;
	setp.lt.f64 	%p136, %fd113, %fd114;
	mov.u64 	%rd367, %rd78;
	mov.f64 	%fd351, %fd112;
	@%p136 bra 	$L__BB2_91;
	setp.lt.f64 	%p137, %fd114, %fd113;
	mov.u64 	%rd367, %rd325;
	mov.f64 	%fd351, %fd314;
	@%p137 bra 	$L__BB2_91;
	setp.lt.s64 	%p138, %rd325, %rd78;
	min.s64 	%rd367, %rd325, %rd78;
	selp.f64 	%fd351, %fd314, %fd112, %p138;
$L__BB2_91:
	setp.ne.s32 	%p139, %r169, 0;
	@%p139 bra 	$L__BB2_93;
	shr.u32 	%r278, %r1, 1;
	and.b32  	%r279, %r278, 496;
	mov.u32 	%r280, _ZN6thrust24THRUST_300001_SM_1000_NS8cuda_cub4core6detail5shmemE;
	add.s32 	%r281, %r280, %r279;
	st.shared.f64 	[%r281+8], %fd351;
	st.shared.u64 	[%r281+16], %rd367;
$L__BB2_93:
	bar.sync 	0;
	setp.ne.s32 	%p140, %r1, 0;
	@%p140 bra 	$L__BB2_204;
	setp.lt.s32 	%p141, %r36, 33;
	mov.f64 	%fd316, %fd351;
	mov.u64 	%rd327, %rd367;
	@%p141 bra 	$L__BB2_98;
	ld.shared.f64 	%fd117, [_ZN6thrust24THRUST_300001_SM_1000_NS8cuda_cub4core6detail5shmemE+24];
	ld.shared.u64 	%rd81, [_ZN6thrust24THRUST_300001_SM_1000_NS8cuda_cub4core6detail5shmemE+32];
	abs.f64 	%fd118, %fd351;
	abs.f64 	%fd119, %fd117;
	setp.lt.f64 	%p142, %fd118, %fd119;
	mov.f64 	%fd316, %fd117;
	mov.u64 	%rd327, %rd81;
	@%p142 bra 	$L__BB2_98;
	setp.lt.f64 	%p143, %fd119, %fd118;
	mov.f64 	%fd316, %fd351;
	mov.u64 	%rd327, %rd367;
	@%p143 bra 	$L__BB2_98;
	setp.lt.s64 	%p144, %rd367, %rd81;
	min.s64 	%rd327, %rd367, %rd81;
	selp.f64 	%fd316, %fd351, %fd117, %p144;
$L__BB2_98:
	setp.lt.s32 	%p145, %r36, 65;
	mov.f64 	%fd317, %fd316;
	mov.u64 	%rd328, %rd327;
	@%p145 bra 	$L__BB2_102;
	ld.shared.f64 	%fd122, [_ZN6thrust24THRUST_300001_SM_1000_NS8cuda_cub4core6detail5shmemE+40];
	ld.shared.u64 	%rd84, [_ZN6thrust24THRUST_300001_SM_1000_NS8cuda_cub4core6detail5shmemE+48];
	abs.f64 	%fd123, %fd316;
	abs.f64 	%fd124, %fd122;
	setp.lt.f64 	%p146, %fd123, %fd124;
	mov.f64 	%fd317, %fd122;
	mov.u64 	%rd328, %rd84;
	@%p146 bra 	$L__BB2_102;
	setp.lt.f64 	%p147, %fd124, %fd123;
	mov.f64 	%fd317, %fd316;
	mov.u64 	%rd328, %rd327;
	@%p147 bra 	$L__BB2_102;
	setp.lt.s64 	%p148, %rd327, %rd84;
	min.s64 	%rd328, %rd327, %rd84;
	selp.f64 	%fd317, %fd316, %fd122, %p148;
$L__BB2_102:
	setp.lt.s32 	%p149, %r36, 97;
	mov.f64 	%fd318, %fd317;
	mov.u64 	%rd329, %rd328;
	@%p149 bra 	$L__BB2_106;
	ld.shared.f64 	%fd127, [_ZN6thrust24THRUST_300001_SM_1000_NS8cuda_cub4core6detail5shmemE+56];
	ld.shared.u64 	%rd87, [_ZN6thrust24THRUST_300001_SM_1000_NS8cuda_cub4core6detail5shmemE+64];
	abs.f64 	%fd128, %fd317;
	abs.f64 	%fd129, %fd127;
	setp.lt.f64 	%p150, %fd128, %fd129;
	mov.f64 	%fd318, %fd127;
	mov.u64 	%rd329, %rd87;
	@%p150 bra 	$L__BB2_106;
	setp.lt.f64 	%p151, %fd129, %fd128;
	mov.f64 	%fd318, %fd317;
	mov.u64 	%rd329, %rd328;
	@%p151 bra 	$L__BB2_106;
	setp.lt.s64 	%p152, %rd328, %rd87;
	min.s64 	%rd329, %rd328, %rd87;
	selp.f64 	%fd318, %fd317, %fd127, %p152;
$L__BB2_106:
	setp.lt.s32 	%p153, %r36, 129;
	mov.f64 	%fd319, %fd318;
	mov.u64 	%rd330, %rd329;
	@%p153 bra 	$L__BB2_110;
	ld.shared.f64 	%fd132, [_ZN6thrust24THRUST_300001_SM_1000_NS8cuda_cub4core6detail5shmemE+72];
	ld.shared.u64 	%rd90, [_ZN6thrust24THRUST_300001_SM_1000_NS8cuda_cub4core6detail5shmemE+80];
	abs.f64 	%fd133, %fd318;
	abs.f64 	%fd134, %fd132;
	setp.lt.f64 	%p154, %fd133, %fd134;
	mov.f64 	%fd319, %fd132;
	mov.u64 	%rd330, %rd90;
	@%p154 bra 	$L__BB2_110;
	setp.lt.f64 	%p155, %fd134, %fd133;
	mov.f64 	%fd319, %fd318;
	mov.u64 	%rd330, %rd329;
	@%p155 bra 	$L__BB2_110;
	setp.lt.s64 	%p156, %rd329, %rd90;
	min.s64 	%rd330, %rd329, %rd90;
	selp.f64 	%fd319, %fd318, %fd132, %p156;
$L__BB2_110:
	setp.lt.s32 	%p157, %r36, 161;
	mov.f64 	%fd320, %fd319;
	mov.u64 	%rd331, %rd330;
	@%p157 bra 	$L__BB2_114;
	ld.shared.f64 	%fd137, [_ZN6thrust24THRUST_300001_SM_1000_NS8cuda_cub4core6detail5shmemE+88];
	ld.shared.u64 	%rd93, [_ZN6thrust24THRUST_300001_SM_1000_NS8cuda_cub4core6detail5shmemE+96];
	abs.f64 	%fd138, %fd319;
	abs.f64 	%fd139, %fd137;
	setp.lt.f64 	%p158, %fd138, %fd139;
	mov.f64 	%fd320, %fd137;
	mov.u64 	%rd331, %rd93;
	@%p158 bra 	$L__BB2_114;
	setp.lt.f64 	%p159, %fd139, %fd138;
	mov.f64 	%fd320, %fd319;
	mov.u64 	%rd331, %rd330;
	@%p159 bra 	$L__BB2_114;
	setp.lt.s64 	%p160, %rd330, %rd93;
	min.s64 	%rd331, %rd330, %rd93;
	selp.f64 	%fd320, %fd319, %fd137, %p160;
$L__BB2_114:
	setp.lt.s32 	%p161, %r36, 193;
	mov.f64 	%fd321, %fd320;
	mov.u64 	%rd332, %rd331;
	@%p161 bra 	$L__BB2_118;
	ld.shared.f64 	%fd142, [_ZN6thrust24THRUST_300001_SM_1000_NS8cuda_cub4core6detail5shmemE+104];
	ld.shared.u64 	%rd96, [_ZN6thrust24THRUST_300001_SM_1000_NS8cuda_cub4core6detail5shmemE+112];
	abs.f64 	%fd143, %fd320;
	abs.f64 	%fd144, %fd142;
	setp.lt.f64 	%p162, %fd143, %fd144;
	mov.f64 	%fd321, %fd142;
	mov.u64 	%rd332, %rd96;
	@%p162 bra 	$L__BB2_118;
	setp.lt.f64 	%p163, %fd144, %fd143;
	mov.f64 	%fd321, %fd320;
	mov.u64 	%rd332, %rd331;
	@%p163 bra 	$L__BB2_118;
	setp.lt.s64 	%p164, %rd331, %rd96;
	min.s64 	%rd332, %rd331, %rd96;
	selp.f64 	%fd321, %fd320, %fd142, %p164;
$L__BB2_118:
	setp.lt.s32 	%p165, %r36, 225;
	mov.u64 	%rd367, %rd332;
	mov.f64 	%fd351, %fd321;
	@%p165 bra 	$L__BB2_204;
	ld.shared.f64 	%fd147, [_ZN6thrust24THRUST_300001_SM_1000_NS8cuda_cub4core6detail5shmemE+120];
	ld.shared.u64 	%rd99, [_ZN6thrust24THRUST_300001_SM_1000_NS8cuda_cub4core6detail5shmemE+128];
	abs.f64 	%fd148, %fd321;
	abs.f64 	%fd149, %fd147;
	setp.lt.f64 	%p166, %fd148, %fd149;
	mov.u64 	%rd367, %rd99;
	mov.f64 	%fd351, %fd147;
	@%p166 bra 	$L__BB2_204;
	setp.lt.f64 	%p167, %fd149, %fd148;
	mov.u64 	%rd367, %rd332;
	mov.f64 	%fd351, %fd321;
	@%p167 bra 	$L__BB2_204;
	setp.lt.s64 	%p168, %rd332, %rd99;
	min.s64 	%rd367, %rd332, %rd99;
	selp.f64 	%fd351, %fd321, %fd147, %p168;
	bra.uni 	$L__BB2_204;
$L__BB2_122:
	mov.u32 	%r17, %tid.x;
	cvt.u64.u32 	%rd200, %r17;
	cvta.to.global.u64 	%rd201, %rd197;
	mul.wide.u32 	%rd202, %r17, 8;
	add.s64 	%rd203, %rd201, %rd202;
	ld.global.f64 	%fd274, [%rd203];
	add.s32 	%r37, %r17, 256;
	cvt.u64.u32 	%rd204, %r37;
	ld.global.f64 	%fd275, [%rd203+2048];
	add.s32 	%r38, %r17, 512;
	cvt.u64.u32 	%rd205, %r38;
	ld.global.f64 	%fd276, [%rd203+4096];
	add.s32 	%r39, %r17, 768;
	cvt.u64.u32 	%rd206, %r39;
	ld.global.f64 	%fd277, [%rd203+6144];
	or.b32  	%r40, %r17, 1024;
	cvt.u64.u32 	%rd101, %r40;
	add.s64 	%rd354, %rd198, %rd101;
	ld.global.f64 	%fd338, [%rd203+8192];
	abs.f64 	%fd278, %fd274;
	abs.f64 	%fd279, %fd275;
	setp.geu.f64 	%p3, %fd278, %fd279;
	selp.f64 	%fd280, %fd274, %fd275, %p3;
	selp.b64 	%rd207, %rd200, %rd204, %p3;
	abs.f64 	%fd281, %fd280;
	abs.f64 	%fd282, %fd276;
	setp.geu.f64 	%p4, %fd281, %fd282;
	selp.f64 	%fd283, %fd280, %fd276, %p4;
	selp.b64 	%rd208, %rd207, %rd205, %p4;
	abs.f64 	%fd284, %fd283;
	abs.f64 	%fd285, %fd277;
	setp.geu.f64 	%p5, %fd284, %fd285;
	selp.f64 	%fd152, %fd283, %fd277, %p5;
	selp.b64 	%rd104, %rd208, %rd206, %p5;
	abs.f64 	%fd153, %fd152;
	abs.f64 	%fd154, %fd338;
	setp.lt.f64 	%p6, %fd153, %fd154;
	@%p6 bra 	$L__BB2_124;
	setp.lt.f64 	%p7, %fd154, %fd153;
	setp.lt.u64 	%p8, %rd104, %rd101;
	or.pred  	%p9, %p7, %p8;
	selp.f64 	%fd338, %fd152, %fd338, %p9;
	add.s64 	%rd211, %rd198, %rd104;
	selp.b64 	%rd354, %rd211, %rd354, %p9;
$L__BB2_124:
	setp.lt.u32 	%p10, %r36, 2560;
	mov.b32 	%r394, 1280;
	@%p10 bra 	$L__BB2_137;
	mov.b32 	%r393, 1280;
	mov.f64 	%fd323, %fd338;
$L__BB2_126:
	cvt.u64.u32 	%rd212, %r393;
	add.s64 	%rd213, %rd200, %rd212;
	mul.wide.u32 	%rd214, %r393, 8;
	cvta.to.global.u64 	%rd215, %rd197;
	add.s64 	%rd217, %rd215, %rd202;
	add.s64 	%rd218, %rd217, %rd214;
	add.s64 	%rd335, %rd213, %rd198;
	ld.global.f64 	%fd324, [%rd218];
	ld.global.f64 	%fd325, [%rd218+2048];
	ld.global.f64 	%fd326, [%rd218+4096];
	ld.global.f64 	%fd327, [%rd218+6144];
	ld.global.f64 	%fd338, [%rd218+8192];
	abs.f64 	%fd163, %fd323;
	abs.f64 	%fd164, %fd324;
	setp.lt.f64 	%p11, %fd163, %fd164;
	@%p11 bra 	$L__BB2_128;
	setp.lt.f64 	%p12, %fd164, %fd163;
	setp.lt.s64 	%p13, %rd354, %rd335;
	or.pred  	%p14, %p12, %p13;
	selp.f64 	%fd324, %fd323, %fd324, %p14;
	selp.b64 	%rd335, %rd354, %rd335, %p14;
$L__BB2_128:
	cvt.u64.u32 	%rd219, %r393;
	add.s64 	%rd220, %rd200, %rd219;
	add.s64 	%rd221, %rd220, %rd198;
	add.s64 	%rd336, %rd221, 256;
	abs.f64 	%fd167, %fd324;
	abs.f64 	%fd168, %fd325;
	setp.lt.f64 	%p15, %fd167, %fd168;
	@%p15 bra 	$L__BB2_130;
	setp.lt.f64 	%p16, %fd168, %fd167;
	add.s64 	%rd226, %rd221, 256;
	setp.lt.s64 	%p17, %rd335, %rd226;
	or.pred  	%p18, %p16, %p17;
	selp.f64 	%fd325, %fd324, %fd325, %p18;
	selp.b64 	%rd336, %rd335, %rd226, %p18;
$L__BB2_130:
	add.s64 	%rd337, %rd221, 512;
	abs.f64 	%fd171, %fd325;
	abs.f64 	%fd172, %fd326;
	setp.lt.f64 	%p19, %fd171, %fd172;
	@%p19 bra 	$L__BB2_132;
	setp.lt.f64 	%p20, %fd172, %fd171;
	add.s64 	%rd234, %rd221, 512;
	setp.lt.s64 	%p21, %rd336, %rd234;
	or.pred  	%p22, %p20, %p21;
	selp.f64 	%fd326, %fd325, %fd326, %p22;
	selp.b64 	%rd337, %rd336, %rd234, %p22;
$L__BB2_132:
	add.s64 	%rd338, %rd221, 768;
	abs.f64 	%fd175, %fd326;
	abs.f64 	%fd176, %fd327;
	setp.lt.f64 	%p23, %fd175, %fd176;
	@%p23 bra 	$L__BB2_134;
	setp.lt.f64 	%p24, %fd176, %fd175;
	setp.lt.s64 	%p25, %rd337, %rd338;
	or.pred  	%p26, %p24, %p25;
	selp.f64 	%fd327, %fd326, %fd327, %p26;
	selp.b64 	%rd338, %rd337, %rd338, %p26;
$L__BB2_134:
	add.s64 	%rd354, %rd221, 1024;
	abs.f64 	%fd179, %fd327;
	abs.f64 	%fd180, %fd338;
	setp.lt.f64 	%p27, %fd179, %fd180;
	@%p27 bra 	$L__BB2_136;
	setp.lt.f64 	%p28, %fd180, %fd179;
	setp.lt.s64 	%p29, %rd338, %rd354;
	or.pred  	%p30, %p28, %p29;
	selp.f64 	%fd338, %fd327, %fd338, %p30;
	selp.b64 	%rd354, %rd338, %rd354, %p30;
$L__BB2_136:
	add.s32 	%r394, %r393, 1280;
	add.s32 	%r43, %r393, 2560;
	setp.le.s32 	%p31, %r43, %r36;
	mov.u32 	%r393, %r394;
	mov.f64 	%fd323, %fd338;
	@%p31 bra 	$L__BB2_126;
$L__BB2_137:
	setp.le.s32 	%p32, %r36, %r394;
	@%p32 bra 	$L__BB2_160;
	sub.s32 	%r21, %r36, %r394;
	setp.ge.s32 	%p33, %r17, %r21;
	@%p33 bra 	$L__BB2_160;
	cvta.to.global.u64 	%rd127, %rd197;
	not.b32 	%r44, %r17;
	add.s32 	%r45, %r36, %r44;
	sub.s32 	%r22, %r45, %r394;
	and.b32  	%r46, %r22, 768;
	setp.eq.s32 	%p34, %r46, 768;
	mov.u32 	%r397, %r17;
	@%p34 bra 	$L__BB2_145;
	add.s32 	%r47, %r17, %r394;
	cvt.u64.u32 	%rd242, %r47;
	add.s64 	%rd342, %rd198, %rd242;
	mul.wide.u32 	%rd243, %r47, 8;
	add.s64 	%rd341, %rd127, %rd243;
	shr.u32 	%r48, %r22, 8;
	add.s32 	%r49, %r48, 1;
	and.b32  	%r50, %r49, 3;
	neg.s32 	%r395, %r50;
	mov.u32 	%r397, %r17;
$L__BB2_141:
	.pragma "nounroll";
	mov.u64 	%rd132, %rd354;
	mov.f64 	%fd184, %fd338;
	ld.global.f64 	%fd185, [%rd341];
	abs.f64 	%fd186, %fd184;
	abs.f64 	%fd187, %fd185;
	setp.lt.f64 	%p35, %fd186, %fd187;
	mov.f64 	%fd338, %fd185;
	mov.u64 	%rd354, %rd342;
	@%p35 bra 	$L__BB2_144;
	setp.lt.f64 	%p36, %fd187, %fd186;
	mov.f64 	%fd338, %fd184;
	mov.u64 	%rd354, %rd132;
	@%p36 bra 	$L__BB2_144;
	setp.lt.s64 	%p37, %rd132, %rd342;
	selp.f64 	%fd338, %fd184, %fd185, %p37;
	min.s64 	%rd354, %rd132, %rd342;
$L__BB2_144:
	add.s32 	%r397, %r397, 256;
	add.s64 	%rd342, %rd342, 256;
	add.s64 	%rd341, %rd341, 2048;
	add.s32 	%r395, %r395, 1;
	setp.ne.s32 	%p38, %r395, 0;
	@%p38 bra 	$L__BB2_141;
$L__BB2_145:
	setp.lt.u32 	%p39, %r22, 768;
	@%p39 bra 	$L__BB2_160;
	add.s32 	%r398, %r397, %r394;
	cvt.u64.u32 	%rd244, %r398;
	add.s64 	%rd349, %rd198, %rd244;
	cvt.u64.u32 	%rd245, %r397;
	cvt.u64.u32 	%rd246, %r394;
	add.s64 	%rd247, %rd245, %rd246;
	shl.b64 	%rd248, %rd247, 3;
	add.s64 	%rd249, %rd248, %rd127;
	add.s64 	%rd348, %rd249, 6144;
	mul.wide.u32 	%rd250, %r398, 8;
	add.s64 	%rd347, %rd127, %rd250;
	add.s32 	%r399, %r397, 512;
$L__BB2_147:
	mov.u32 	%r32, %r399;
	ld.global.f64 	%fd193, [%rd347];
	abs.f64 	%fd194, %fd338;
	abs.f64 	%fd195, %fd193;
	setp.lt.f64 	%p40, %fd194, %fd195;
	mov.f64 	%fd335, %fd193;
	mov.u64 	%rd351, %rd349;
	@%p40 bra 	$L__BB2_150;
	setp.lt.f64 	%p41, %fd195, %fd194;
	mov.f64 	%fd335, %fd338;
	mov.u64 	%rd351, %rd354;
	@%p41 bra 	$L__BB2_150;
	setp.lt.s64 	%p42, %rd354, %rd349;
	selp.f64 	%fd335, %fd338, %fd193, %p42;
	min.s64 	%rd351, %rd354, %rd349;
$L__BB2_150:
	add.s32 	%r51, %r398, 256;
	cvt.u64.u32 	%rd251, %r51;
	add.s64 	%rd148, %rd198, %rd251;
	ld.global.f64 	%fd198, [%rd348+-4096];
	abs.f64 	%fd199, %fd335;
	abs.f64 	%fd200, %fd198;
	setp.lt.f64 	%p43, %fd199, %fd200;
	mov.f64 	%fd336, %fd198;
	mov.u64 	%rd352, %rd148;
	@%p43 bra 	$L__BB2_153;
	setp.lt.f64 	%p44, %fd200, %fd199;
	mov.f64 	%fd336, %fd335;
	mov.u64 	%rd352, %rd351;
	@%p44 bra 	$L__BB2_153;
	setp.lt.s64 	%p45, %rd351, %rd148;
	selp.f64 	%fd336, %fd335, %fd198, %p45;
	min.s64 	%rd352, %rd351, %rd148;
$L__BB2_153:
	add.s32 	%r52, %r398, 512;
	cvt.u64.u32 	%rd252, %r52;
	add.s64 	%rd151, %rd198, %rd252;
	ld.global.f64 	%fd203, [%rd348+-2048];
	abs.f64 	%fd204, %fd336;
	abs.f64 	%fd205, %fd203;
	setp.lt.f64 	%p46, %fd204, %fd205;
	mov.f64 	%fd337, %fd203;
	mov.u64 	%rd353, %rd151;
	@%p46 bra 	$L__BB2_156;
	setp.lt.f64 	%p47, %fd205, %fd204;
	mov.f64 	%fd337, %fd336;
	mov.u64 	%rd353, %rd352;
	@%p47 bra 	$L__BB2_156;
	setp.lt.s64 	%p48, %rd352, %rd151;
	selp.f64 	%fd337, %fd336, %fd203, %p48;
	min.s64 	%rd353, %rd352, %rd151;
$L__BB2_156:
	add.s32 	%r53, %r398, 768;
	cvt.u64.u32 	%rd253, %r53;
	add.s64 	%rd154, %rd198, %rd253;
	ld.global.f64 	%fd208, [%rd348];
	abs.f64 	%fd209, %fd337;
	abs.f64 	%fd210, %fd208;
	setp.lt.f64 	%p49, %fd209, %fd210;
	mov.f64 	%fd338, %fd208;
	mov.u64 	%rd354, %rd154;
	@%p49 bra 	$L__BB2_159;
	setp.lt.f64 	%p50, %fd210, %fd209;
	mov.f64 	%fd338, %fd337;
	mov.u64 	%rd354, %rd353;
	@%p50 bra 	$L__BB2_159;
	setp.lt.s64 	%p51, %rd353, %rd154;
	selp.f64 	%fd338, %fd337, %fd208, %p51;
	min.s64 	%rd354, %rd353, %rd154;
$L__BB2_159:
	add.s64 	%rd349, %rd349, 1024;
	add.s64 	%rd348, %rd348, 8192;
	add.s64 	%rd347, %rd347, 8192;
	add.s32 	%r399, %r32, 1024;
	add.s32 	%r54, %r32, 512;
	add.s32 	%r398, %r398, 1024;
	setp.lt.s32 	%p52, %r54, %r21;
	@%p52 bra 	$L__BB2_147;
$L__BB2_160:
	// begin inline asm
	mov.u32 %r55, %laneid;
	// end inline asm
	mov.b64 	%rd254, %fd338;
	mov.b64 	{%r57, %r62}, %rd254;
	mov.b32 	%r73, 1;
	mov.b32 	%r74, 31;
	mov.b32 	%r75, -1;
	// begin inline asm
	shfl.sync.down.b32 %r56, %r57, %r73, %r74, %r75;
	// end inline asm
	// begin inline asm
	shfl.sync.down.b32 %r61, %r62, %r73, %r74, %r75;
	// end inline asm
	mov.b64 	%rd255, {%r56, %r61};
	mov.b64 	%fd214, %rd255;
	mov.b64 	{%r67, %r72}, %rd354;
	// begin inline asm
	shfl.sync.down.b32 %r66, %r67, %r73, %r74, %r75;
	// end inline asm
	// begin inline asm
	shfl.sync.down.b32 %r71, %r72, %r73, %r74, %r75;
	// end inline asm
	mov.b64 	%rd161, {%r66, %r71};
	setp.gt.s32 	%p53, %r55, 30;
	mov.f64 	%fd340, %fd338;
	mov.u64 	%rd356, %rd354;
	@%p53 bra 	$L__BB2_164;
	abs.f64 	%fd215, %fd338;
	abs.f64 	%fd216, %fd214;
	setp.lt.f64 	%p54, %fd215, %fd216;
	mov.f64 	%fd340, %fd214;
	mov.u64 	%rd356, %rd161;
	@%p54 bra 	$L__BB2_164;
	setp.lt.f64 	%p55, %fd216, %fd215;
	mov.f64 	%fd340, %fd338;
	mov.u64 	%rd356, %rd354;
	@%p55 bra 	$L__BB2_164;
	setp.lt.s64 	%p56, %rd354, %rd161;
	selp.f64 	%fd340, %fd338, %fd214, %p56;
	min.s64 	%rd356, %rd354, %rd161;
$L__BB2_164:
	mov.b64 	%rd256, %fd340;
	mov.b64 	{%r77, %r82}, %rd256;
	mov.b32 	%r93, 2;
	mov.b32 	%r94, 31;
	mov.b32 	%r95, -1;
	// begin inline asm
	shfl.sync.down.b32 %r76, %r77, %r93, %r94, %r95;
	// end inline asm
	// begin inline asm
	shfl.sync.down.b32 %r81, %r82, %r93, %r94, %r95;
	// end inline asm
	mov.b64 	%rd257, {%r76, %r81};
	mov.b64 	%fd219, %rd257;
	mov.b64 	{%r87, %r92}, %rd356;
	// begin inline asm
	shfl.sync.down.b32 %r86, %r87, %r93, %r94, %r95;
	// end inline asm
	// begin inline asm
	shfl.sync.down.b32 %r91, %r92, %r93, %r94, %r95;
	// end inline asm
	mov.b64 	%rd164, {%r86, %r91};
	setp.gt.s32 	%p57, %r55, 29;
	mov.f64 	%fd341, %fd340;
	mov.u64 	%rd357, %rd356;
	@%p57 bra 	$L__BB2_168;
	abs.f64 	%fd220, %fd340;
	abs.f64 	%fd221, %fd219;
	setp.lt.f64 	%p58, %fd220, %fd221;
	mov.f64 	%fd341, %fd219;
	mov.u64 	%rd357, %rd164;
	@%p58 bra 	$L__BB2_168;
	setp.lt.f64 	%p59, %fd221, %fd220;
	mov.f64 	%fd341, %fd340;
	mov.u64 	%rd357, %rd356;
	@%p59 bra 	$L__BB2_168;
	setp.lt.s64 	%p60, %rd356, %rd164;
	selp.f64 	%fd341, %fd340, %fd219, %p60;
	min.s64 	%rd357, %rd356, %rd164;
$L__BB2_168:
	mov.b64 	%rd258, %fd341;
	mov.b64 	{%r97, %r102}, %rd258;
	mov.b32 	%r113, 4;
	mov.b32 	%r114, 31;
	mov.b32 	%r115, -1;
	// begin inline asm
	shfl.sync.down.b32 %r96, %r97, %r113, %r114, %r115;
	// end inline asm
	// begin inline asm
	shfl.sync.down.b32 %r101, %r102, %r113, %r114, %r115;
	// end inline asm
	mov.b64 	%rd259, {%r96, %r101};
	mov.b64 	%fd224, %rd259;
	mov.b64 	{%r107, %r112}, %rd357;
	// begin inline asm
	shfl.sync.down.b32 %r106, %r107, %r113, %r114, %r115;
	// end inline asm
	// begin inline asm
	shfl.sync.down.b32 %r111, %r112, %r113, %r114, %r115;
	// end inline asm
	mov.b64 	%rd167, {%r106, %r111};
	setp.gt.s32 	%p61, %r55, 27;
	mov.f64 	%fd342, %fd341;
	mov.u64 	%rd358, %rd357;
	@%p61 bra 	$L__BB2_172;
	abs.f64 	%fd225, %fd341;
	abs.f64 	%fd226, %fd224;
	setp.lt.f64 	%p62, %fd225, %fd226;
	mov.f64 	%fd342, %fd224;
	mov.u64 	%rd358, %rd167;
	@%p62 bra 	$L__BB2_172;
	setp.lt.f64 	%p63, %fd226, %fd225;
	mov.f64 	%fd342, %fd341;
	mov.u64 	%rd358, %rd357;
	@%p63 bra 	$L__BB2_172;
	setp.lt.s64 	%p64, %rd357, %rd167;
	selp.f64 	%fd342, %fd341, %fd224, %p64;
	min.s64 	%rd358, %rd357, %rd167;
$L__BB2_172:
	mov.b64 	%rd260, %fd342;
	mov.b64 	{%r117, %r122}, %rd260;
	mov.b32 	%r133, 8;
	mov.b32 	%r134, 31;
	mov.b32 	%r135, -1;
	// begin inline asm
	shfl.sync.down.b32 %r116, %r117, %r133, %r134, %r135;
	// end inline asm
	// begin inline asm
	shfl.sync.down.b32 %r121, %r122, %r133, %r134, %r135;
	// end inline asm
	mov.b64 	%rd261, {%r116, %r121};
	mov.b64 	%fd229, %rd261;
	mov.b64 	{%r127, %r132}, %rd358;
	// begin inline asm
	shfl.sync.down.b32 %r126, %r127, %r133, %r134, %r135;
	// end inline asm
	// begin inline asm
	shfl.sync.down.b32 %r131, %r132, %r133, %r134, %r135;
	// end inline asm
	mov.b64 	%rd170, {%r126, %r131};
	setp.gt.s32 	%p65, %r55, 23;
	mov.f64 	%fd343, %fd342;
	mov.u64 	%rd359, %rd358;
	@%p65 bra 	$L__BB2_176;
	abs.f64 	%fd230, %fd342;
	abs.f64 	%fd231, %fd229;
	setp.lt.f64 	%p66, %fd230, %fd231;
	mov.f64 	%fd343, %fd229;
	mov.u64 	%rd359, %rd170;
	@%p66 bra 	$L__BB2_176;
	setp.lt.f64 	%p67, %fd231, %fd230;
	mov.f64 	%fd343, %fd342;
	mov.u64 	%rd359, %rd358;
	@%p67 bra 	$L__BB2_176;
	setp.lt.s64 	%p68, %rd358, %rd170;
	selp.f64 	%fd343, %fd342, %fd229, %p68;
	min.s64 	%rd359, %rd358, %rd170;
$L__BB2_176:
	mov.b64 	%rd262, %fd343;
	mov.b64 	{%r137, %r142}, %rd262;
	mov.b32 	%r153, 16;
	mov.b32 	%r154, 31;
	mov.b32 	%r155, -1;
	// begin inline asm
	shfl.sync.down.b32 %r136, %r137, %r153, %r154, %r155;
	// end inline asm
	// begin inline asm
	shfl.sync.down.b32 %r141, %r142, %r153, %r154, %r155;
	// end inline asm
	mov.b64 	%rd263, {%r136, %r141};
	mov.b64 	%fd234, %rd263;
	mov.b64 	{%r147, %r152}, %rd359;
	// begin inline asm
	shfl.sync.down.b32 %r146, %r147, %r153, %r154, %r155;
	// end inline asm
	// begin inline asm
	shfl.sync.down.b32 %r151, %r152, %r153, %r154, %r155;
	// end inline asm
	mov.b64 	%rd173, {%r146, %r151};
	setp.gt.s32 	%p69, %r55, 15;
	mov.f64 	%fd351, %fd343;
	mov.u64 	%rd367, %rd359;
	@%p69 bra 	$L__BB2_180;
	abs.f64 	%fd235, %fd343;
	abs.f64 	%fd236, %fd234;
	setp.lt.f64 	%p70, %fd235, %fd236;
	mov.f64 	%fd351, %fd234;
	mov.u64 	%rd367, %rd173;
	@%p70 bra 	$L__BB2_180;
	setp.lt.f64 	%p71, %fd236, %fd235;
	mov.f64 	%fd351, %fd343;
	mov.u64 	%rd367, %rd359;
	@%p71 bra 	$L__BB2_180;
	setp.lt.s64 	%p72, %rd359, %rd173;
	selp.f64 	%fd351, %fd343, %fd234, %p72;
	min.s64 	%rd367, %rd359, %rd173;
$L__BB2_180:
	setp.ne.s32 	%p73, %r55, 0;
	@%p73 bra 	$L__BB2_182;
	shr.u32 	%r156, %r17, 1;
	and.b32  	%r157, %r156, 496;
	mov.u32 	%r158, _ZN6thrust24THRUST_300001_SM_1000_NS8cuda_cub4core6detail5shmemE;
	add.s32 	%r159, %r158, %r157;
	st.shared.f64 	[%r159+8], %fd351;
	st.shared.u64 	[%r159+16], %rd367;
$L__BB2_182:
	bar.sync 	0;
	setp.ne.s32 	%p74, %r17, 0;
	@%p74 bra 	$L__BB2_204;
	ld.shared.f64 	%fd239, [_ZN6thrust24THRUST_300001_SM_1000_NS8cuda_cub4core6detail5shmemE+24];
	ld.shared.u64 	%rd176, [_ZN6thrust24THRUST_300001_SM_1000_NS8cuda_cub4core6detail5shmemE+32];
	abs.f64 	%fd240, %fd351;
	abs.f64 	%fd241, %fd239;
	setp.lt.f64 	%p75, %fd240, %fd241;
	mov.f64 	%fd345, %fd239;
	mov.u64 	%rd361, %rd176;
	@%p75 bra 	$L__BB2_186;
	setp.lt.f64 	%p76, %fd241, %fd240;
	mov.f64 	%fd345, %fd351;
	mov.u64 	%rd361, %rd367;
	@%p76 bra 	$L__BB2_186;
	setp.lt.s64 	%p77, %rd367, %rd176;
	selp.f64 	%fd345, %fd351, %fd239, %p77;
	min.s64 	%rd361, %rd367, %rd176;
$L__BB2_186:
	ld.shared.f64 	%fd244, [_ZN6thrust24THRUST_300001_SM_1000_NS8cuda_cub4core6detail5shmemE+40];
	ld.shared.u64 	%rd179, [_ZN6thrust24THRUST_300001_SM_1000_NS8cuda_cub4core6detail5shmemE+48];
	abs.f64 	%fd245, %fd345;
	abs.f64 	%fd246, %fd244;
	setp.lt.f64 	%p78, %fd245, %fd246;
	mov.f64 	%fd346, %fd244;
	mov.u64 	%rd362, %rd179;
	@%p78 bra 	$L__BB2_189;
	setp.lt.f64 	%p79, %fd246, %fd245;
	mov.f64 	%fd346, %fd345;
	mov.u64 	%rd362, %rd361;
	@%p79 bra 	$L__BB2_189;
	setp.lt.s64 	%p80, %rd361, %rd179;
	selp.f64 	%fd346, %fd345, %fd244, %p80;
	min.s64 	%rd362, %rd361, %rd179;
$L__BB2_189:
	ld.shared.f64 	%fd249, [_ZN6thrust24THRUST_300001_SM_1000_NS8cuda_cub4core6detail5shmemE+56];
	ld.shared.u64 	%rd182, [_ZN6thrust24THRUST_300001_SM_1000_NS8cuda_cub4core6detail5shmemE+64];
	abs.f64 	%fd250, %fd346;
	abs.f64 	%fd251, %fd249;
	setp.lt.f64 	%p81, %fd250, %fd251;
	mov.f64 	%fd347, %fd249;
	mov.u64 	%rd363, %rd182;
	@%p81 bra 	$L__BB2_192;
	setp.lt.f64 	%p82, %fd251, %fd250;
	mov.f64 	%fd347, %fd346;
	mov.u64 	%rd363, %rd362;
	@%p82 bra 	$L__BB2_192;
	setp.lt.s64 	%p83, %rd362, %rd182;
	selp.f64 	%fd347, %fd346, %fd249, %p83;
	min.s64 	%rd363, %rd362, %rd182;
$L__BB2_192:
	ld.shared.f64 	%fd254, [_ZN6thrust24THRUST_300001_SM_1000_NS8cuda_cub4core6detail5shmemE+72];
	ld.shared.u64 	%rd185, [_ZN6thrust24THRUST_300001_SM_1000_NS8cuda_cub4core6detail5shmemE+80];
	abs.f64 	%fd255, %fd347;
	abs.f64 	%fd256, %fd254;
	setp.lt.f64 	%p84, %fd255, %fd256;
	mov.f64 	%fd348, %fd254;
	mov.u64 	%rd364, %rd185;
	@%p84 bra 	$L__BB2_195;
	setp.lt.f64 	%p85, %fd256, %fd255;
	mov.f64 	%fd348, %fd347;
	mov.u64 	%rd364, %rd363;
	@%p85 bra 	$L__BB2_195;
	setp.lt.s64 	%p86, %rd363, %rd185;
	selp.f64 	%fd348, %fd347, %fd254, %p86;
	min.s64 	%rd364, %rd363, %rd185;
$L__BB2_195:
	ld.shared.f64 	%fd259, [_ZN6thrust24THRUST_300001_SM_1000_NS8cuda_cub4core6detail5shmemE+88];
	ld.shared.u64 	%rd188, [_ZN6thrust24THRUST_300001_SM_1000_NS8cuda_cub4core6detail5shmemE+96];
	abs.f64 	%fd260, %fd348;
	abs.f64 	%fd261, %fd259;
	setp.lt.f64 	%p87, %fd260, %fd261;
	mov.f64 	%fd349, %fd259;
	mov.u64 	%rd365, %rd188;
	@%p87 bra 	$L__BB2_198;
	setp.lt.f64 	%p88, %fd261, %fd260;
	mov.f64 	%fd349, %fd348;
	mov.u64 	%rd365, %rd364;
	@%p88 bra 	$L__BB2_198;
	setp.lt.s64 	%p89, %rd364, %rd188;
	selp.f64 	%fd349, %fd348, %fd259, %p89;
	min.s64 	%rd365, %rd364, %rd188;
$L__BB2_198:
	ld.shared.f64 	%fd264, [_ZN6thrust24THRUST_300001_SM_1000_NS8cuda_cub4core6detail5shmemE+104];
	ld.shared.u64 	%rd191, [_ZN6thrust24THRUST_300001_SM_1000_NS8cuda_cub4core6detail5shmemE+112];
	abs.f64 	%fd265, %fd349;
	abs.f64 	%fd266, %fd264;
	setp.lt.f64 	%p90, %fd265, %fd266;
	mov.f64 	%fd350, %fd264;
	mov.u64 	%rd366, %rd191;
	@%p90 bra 	$L__BB2_201;
	setp.lt.f64 	%p91, %fd266, %fd265;
	mov.f64 	%fd350, %fd349;
	mov.u64 	%rd366, %rd365;
	@%p91 bra 	$L__BB2_201;
	setp.lt.s64 	%p92, %rd365, %rd191;
	selp.f64 	%fd350, %fd349, %fd264, %p92;
	min.s64 	%rd366, %rd365, %rd191;
$L__BB2_201:
	ld.shared.f64 	%fd269, [_ZN6thrust24THRUST_300001_SM_1000_NS8cuda_cub4core6detail5shmemE+120];
	ld.shared.u64 	%rd194, [_ZN6thrust24THRUST_300001_SM_1000_NS8cuda_cub4core6detail5shmemE+128];
	abs.f64 	%fd270, %fd350;
	abs.f64 	%fd271, %fd269;
	setp.lt.f64 	%p93, %fd270, %fd271;
	mov.u64 	%rd367, %rd194;
	mov.f64 	%fd351, %fd269;
	@%p93 bra 	$L__BB2_204;
	setp.lt.f64 	%p94, %fd271, %fd270;
	mov.u64 	%rd367, %rd366;
	mov.f64 	%fd351, %fd350;
	@%p94 bra 	$L__BB2_204;
	setp.lt.s64 	%p95, %rd366, %rd194;
	selp.f64 	%fd351, %fd350, %fd269, %p95;
	min.s64 	%rd367, %rd366, %rd194;
$L__BB2_204:
	mov.u32 	%r387, %tid.x;
	setp.ne.s32 	%p212, %r387, 0;
	@%p212 bra 	$L__BB2_206;
	ld.param.u64 	%rd297, [_ZN6thrust24THRUST_300001_SM_1000_NS8cuda_cub4core6detail13_kernel_agentINS1_8__reduce11ReduceAgentINS0_12zip_iteratorIN4cuda3std3__45tupleIJNS0_10device_ptrIdEENS0_17counting_iteratorIlNS0_11use_defaultESF_SF_EEEEEEEPNSB_IJdlEEESJ_iNS1_9__extrema9arg_max_fIdl10comparatorEEEEJSI_SK_iSO_EEEvDpT0__param_1];
	cvta.to.global.u64 	%rd296, %rd297;
	st.global.f64 	[%rd296], %fd351;
	st.global.u64 	[%rd296+8], %rd367;
$L__BB2_206:
	ret;

}
	// .globl	_ZN6thrust24THRUST_300001_SM_1000_NS8cuda_cub4core6detail13_kernel_agentINS1_8__reduce11ReduceAgentINS0_12zip_iteratorIN4cuda3std3__45tupleIJNS0_10device_ptrIdEENS0_17counting_iteratorIlNS0_11use_defaultESF_SF_EEEEEEEPNSB_IJdlEEESJ_iNS1_9__extrema9arg_max_fIdl10comparatorEEEEJSI_SK_iN3cub18CUB_300001_SM_100013GridEvenShareIiEENSR_9GridQueueIjEESO_EEEvDpT0_
.visible .entry _ZN6thrust24THRUST_300001_SM_1000_NS8cuda_cub4core6detail13_kernel_agentINS1_8__reduce11ReduceAgentINS0_12zip_iteratorIN4cuda3std3__45tupleIJNS0_10device_ptrIdEENS0_17counting_iteratorIlNS0_11use_defaultESF_SF_EEEEEEEPNSB_IJdlEEESJ_iNS1_9__extrema9arg_max_fIdl10comparatorEEEEJSI_SK_iN3cub18CUB_300001_SM_100013GridEvenShareIiEENSR_9GridQueueIjEESO_EEEvDpT0_(
	.param .align 8 .b8 _ZN6thrust24THRUST_300001_SM_1000_NS8cuda_cub4core6detail13_kernel_agentINS1_8__reduce11ReduceAgentINS0_12zip_iteratorIN4cuda3std3__45tupleIJNS0_10device_ptrIdEENS0_17counting_iteratorIlNS0_11use_defaultESF_SF_EEEEEEEPNSB_IJdlEEESJ_iNS1_9__extrema9arg_max_fIdl10comparatorEEEEJSI_SK_iN3cub18CUB_300001_SM_100013GridEvenShareIiEENSR_9GridQueueIjEESO_EEEvDpT0__param_0[16],
	.param .u64 .ptr .align 1 _ZN6thrust24THRUST_300001_SM_1000_NS8cuda_cub4core6detail13_kernel_agentINS1_8__reduce11ReduceAgentINS0_12zip_iteratorIN4cuda3std3__45tupleIJNS0_10device_ptrIdEENS0_17counting_iteratorIlNS0_11use_defaultESF_SF_EEEEEEEPNSB_IJdlEEESJ_iNS1_9__extrema9arg_max_fIdl10comparatorEEEEJSI_SK_iN3cub18CUB_300001_SM_100013GridEvenShareIiEENSR_9GridQueueIjEESO_EEEvDpT0__param_1,
	.param .u32 _ZN6thrust24THRUST_300001_SM_1000_NS8cuda_cub4core6detail13_kernel_agentINS1_8__reduce11ReduceAgentINS0_12zip_iteratorIN4cuda3std3__45tupleIJNS0_10device_ptrIdEENS0_17counting_iteratorIlNS0_11use_defaultESF_SF_EEEEEEEPNSB_IJdlEEESJ_iNS1_9__extrema9arg_max_fIdl10comparatorEEEEJSI_SK_iN3cub18CUB_300001_SM_100013GridEvenShareIiEENSR_9GridQueueIjEESO_EEEvDpT0__param_2,
	.param .align 4 .b8 _ZN6thrust24THRUST_300001_SM_1000_NS8cuda_cub4core6detail13_kernel_agentINS1_8__reduce11ReduceAgentINS0_12zip_iteratorIN4cuda3std3__45tupleIJNS0_10device_ptrIdEENS0_17counting_iteratorIlNS0_11use_defaultESF_SF_EEEEEEEPNSB_IJdlEEESJ_iNS1_9__extrema9arg_max_fIdl10comparatorEEEEJSI_SK_iN3cub18CUB_300001_SM_100013GridEvenShareIiEENSR_9GridQueueIjEESO_EEEvDpT0__param_3[40],
	.param .align 8 .b8 _ZN6thrust24THRUST_300001_SM_1000_NS8cuda_cub4core6detail13_kernel_agentINS1_8__reduce11ReduceAgentINS0_12zip_iteratorIN4cuda3std3__45tupleIJNS0_10device_ptrIdEENS0_17counting_iteratorIlNS0_11use_defaultESF_SF_EEEEEEEPNSB_IJdlEEESJ_iNS1_9__extrema9arg_max_fIdl10comparatorEEEEJSI_SK_iN3cub18CUB_300001_SM_100013GridEvenShareIiEENSR_9GridQueueIjEESO_EEEvDpT0__param_4[8],
	.param .align 1 .b8 _ZN6thrust24THRUST_300001_SM_1000_NS8cuda_cub4core6detail13_kernel_agentINS1_8__reduce11ReduceAgentINS0_12zip_iteratorIN4cuda3std3__45tupleIJNS0_10device_ptrIdEENS0_17counting_iteratorIlNS0_11use_defaultESF_SF_EEEEEEEPNSB_IJdlEEESJ_iNS1_9__extrema9arg_max_fIdl10comparatorEEEEJSI_SK_iN3cub18CUB_300001_SM_100013GridEvenShareIiEENSR_9GridQueueIjEESO_EEEvDpT0__param_5[1]
)
.maxntid 256
{
	.reg .pred 	%p<215>;
	.reg .b32 	%r<437>;
	.reg .b64 	%rd<318>;
	.reg .b64 	%fd<352>;

	ld.param.u64 	%rd3, [_ZN6thrust24THRUST_300001_SM_1000_NS8cuda_cub4core6detail13_kernel_agentINS1_8__reduce11ReduceAgentINS0_12zip_iteratorIN4cuda3std3__45tupleIJNS0_10device_ptrIdEENS0_17counting_iteratorIlNS0_11use_defaultESF_SF_EEEEEEEPNSB_IJdlEEESJ_iNS1_9__extrema9arg_max_fIdl10comparatorEEEEJSI_SK_iN3cub18CUB_300001_SM_100013GridEvenShareIiEENSR_9GridQueueIjEESO_EEEvDpT0__param_0+8];
	ld.param.u64 	%rd181, [_ZN6thrust24THRUST_300001_SM_1000_NS8cuda_cub4core6detail13_kernel_agentINS1_8__reduce11ReduceAgentINS0_12zip_iteratorIN4cuda3std3__45tupleIJNS0_10device_ptrIdEENS0_17counting_iteratorIlNS0_11use_defaultESF_SF_EEEEEEEPNSB_IJdlEEESJ_iNS1_9__extrema9arg_max_fIdl10comparatorEEEEJSI_SK_iN3cub18CUB_300001_SM_100013GridEvenShareIiEENSR_9GridQueueIjEESO_EEEvDpT0__param_0];
	ld.param.u64 	%rd182, [_ZN6thrust24THRUST_300001_SM_1000_NS8cuda_cub4core6detail13_kernel_agentINS1_8__reduce11ReduceAgentINS0_12zip_iteratorIN4cuda3std3__45tupleIJNS0_10device_ptrIdEENS0_17counting_iteratorIlNS0_11use_defaultESF_SF_EEEEEEEPNSB_IJdlEEESJ_iNS1_9__extrema9arg_max_fIdl10comparatorEEEEJSI_SK_iN3cub18CUB_300001_SM_100013GridEvenShareIiEENSR_9GridQueueIjEESO_EEEvDpT0__param_4];
	ld.param.u32 	%r66, [_ZN6thrust24THRUST_300001_SM_1000_NS8cuda_cub4core6detail13_kernel_agentINS1_8__reduce11ReduceAgentINS0_12zip_iteratorIN4cuda3std3__45tupleIJNS0_10device_ptrIdEENS0_17counting_iteratorIlNS0_11use_defaultESF_SF_EEEEEEEPNSB_IJdlEEESJ_iNS1_9__extrema9arg_max_fIdl10comparatorEEEEJSI_SK_iN3cub18CUB_300001_SM_100013GridEvenShareIiEENSR_9GridQueueIjEESO_EEEvDpT0__param_2];
	cvta.to.global.u64 	%rd1, %rd182;
	cvta.to.global.u64 	%rd2, %rd181;
	mov.u32 	%r1, %ctaid.x;
	mul.lo.s32 	%r2, %r1, 1280;
	mov.u32 	%r67, %nctaid.x;
	mul.lo.s32 	%r3, %r67, 1280;
	add.s32 	%r68, %r2, 1280;
	setp.le.s32 	%p1, %r68, %r66;
	@%p1 bra 	$L__BB3_121;
	sub.s32 	%r4, %r66, %r2;
	mov.u32 	%r5, %tid.x;
	setp.ge.s32 	%p98, %r5, %r4;
	mov.f64 	%fd298, 0d0000000000000000;
	mov.b64 	%rd264, 0;
	mov.u32 	%r420, %r5;
	@%p98 bra 	$L__BB3_3;
	add.s32 	%r190, %r2, %r5;
	cvt.s64.s32 	%rd219, %r190;
	mul.wide.s32 	%rd220, %r190, 8;
	add.s64 	%rd221, %rd2, %rd220;
	add.s64 	%rd264, %rd3, %rd219;
	ld.global.f64 	%fd298, [%rd221];
	add.s32 	%r420, %r5, 256;
$L__BB3_3:
	setp.ge.s32 	%p99, %r420, %r4;
	@%p99 bra 	$L__BB3_25;
	not.b32 	%r191, %r420;
	add.s32 	%r192, %r66, %r191;
	sub.s32 	%r8, %r192, %r2;
	and.b32  	%r193, %r8, 768;
	setp.eq.s32 	%p100, %r193, 768;
	@%p100 bra 	$L__BB3_10;
	add.s32 	%r418, %r420, %r2;
	shr.u32 	%r194, %r8, 8;
	add.s32 	%r195, %r194, 1;
	and.b32  	%r196, %r195, 3;
	neg.s32 	%r417, %r196;
$L__BB3_6:
	.pragma "nounroll";
	mov.u64 	%rd6, %rd264;
	mov.f64 	%fd3, %fd298;
	cvt.s64.s32 	%rd223, %r418;
	add.s64 	%rd7, %rd3, %rd223;
	mul.wide.s32 	%rd224, %r418, 8;
	add.s64 	%rd225, %rd2, %rd224;
	ld.global.f64 	%fd4, [%rd225];
	abs.f64 	%fd5, %fd3;
	abs.f64 	%fd6, %fd4;
	setp.lt.f64 	%p101, %fd5, %fd6;
	mov.u64 	%rd264, %rd7;
	mov.f64 	%fd298, %fd4;
	@%p101 bra 	$L__BB3_9;
	setp.lt.f64 	%p102, %fd6, %fd5;
	mov.u64 	%rd264, %rd6;
	mov.f64 	%fd298, %fd3;
	@%p102 bra 	$L__BB3_9;
	setp.lt.s64 	%p103, %rd6, %rd7;
	min.s64 	%rd264, %rd6, %rd7;
	selp.f64 	%fd298, %fd3, %fd4, %p103;
$L__BB3_9:
	add.s32 	%r420, %r420, 256;
	add.s32 	%r418, %r418, 256;
	add.s32 	%r417, %r417, 1;
	setp.ne.s32 	%p104, %r417, 0;
	@%p104 bra 	$L__BB3_6;
$L__BB3_10:
	setp.lt.u32 	%p105, %r8, 768;
	@%p105 bra 	$L__BB3_25;
	add.s32 	%r421, %r420, %r2;
	add.s32 	%r424, %r421, 256;
	add.s32 	%r423, %r421, 512;
	add.s32 	%r422, %r421, 768;
	add.s64 	%rd12, %rd2, 4096;
$L__BB3_12:
	cvt.s64.s32 	%rd226, %r424;
	add.s64 	%rd14, %rd3, %rd226;
	cvt.s64.s32 	%rd227, %r423;
	add.s64 	%rd15, %rd3, %rd227;
	cvt.s64.s32 	%rd228, %r422;
	add.s64 	%rd16, %rd3, %rd228;
	cvt.s64.s32 	%rd229, %r421;
	mul.wide.s32 	%rd230, %r421, 8;
	add.s64 	%rd17, %rd12, %rd230;
	add.s64 	%rd18, %rd3, %rd229;
	ld.global.f64 	%fd12, [%rd17+-4096];
	abs.f64 	%fd13, %fd298;
	abs.f64 	%fd14, %fd12;
	setp.lt.f64 	%p106, %fd13, %fd14;
	mov.u64 	%rd261, %rd18;
	mov.f64 	%fd295, %fd12;
	@%p106 bra 	$L__BB3_15;
	setp.lt.f64 	%p107, %fd14, %fd13;
	mov.u64 	%rd261, %rd264;
	mov.f64 	%fd295, %fd298;
	@%p107 bra 	$L__BB3_15;
	setp.lt.s64 	%p108, %rd264, %rd18;
	min.s64 	%rd261, %rd264, %rd18;
	selp.f64 	%fd295, %fd298, %fd12, %p108;
$L__BB3_15:
	ld.global.f64 	%fd17, [%rd17+-2048];
	abs.f64 	%fd18, %fd295;
	abs.f64 	%fd19, %fd17;
	setp.lt.f64 	%p109, %fd18, %fd19;
	mov.u64 	%rd262, %rd14;
	mov.f64 	%fd296, %fd17;
	@%p109 bra 	$L__BB3_18;
	setp.lt.f64 	%p110, %fd19, %fd18;
	mov.u64 	%rd262, %rd261;
	mov.f64 	%fd296, %fd295;
	@%p110 bra 	$L__BB3_18;
	setp.lt.s64 	%p111, %rd261, %rd14;
	min.s64 	%rd262, %rd261, %rd14;
	selp.f64 	%fd296, %fd295, %fd17, %p111;
$L__BB3_18:
	ld.global.f64 	%fd22, [%rd17];
	abs.f64 	%fd23, %fd296;
	abs.f64 	%fd24, %fd22;
	setp.lt.f64 	%p112, %fd23, %fd24;
	mov.u64 	%rd263, %rd15;
	mov.f64 	%fd297, %fd22;
	@%p112 bra 	$L__BB3_21;
	setp.lt.f64 	%p113, %fd24, %fd23;
	mov.u64 	%rd263, %rd262;
	mov.f64 	%fd297, %fd296;
	@%p113 bra 	$L__BB3_21;
	setp.lt.s64 	%p114, %rd262, %rd15;
	min.s64 	%rd263, %rd262, %rd15;
	selp.f64 	%fd297, %fd296, %fd22, %p114;
$L__BB3_21:
	ld.global.f64 	%fd27, [%rd17+2048];
	abs.f64 	%fd28, %fd297;
	abs.f64 	%fd29, %fd27;
	setp.lt.f64 	%p115, %fd28, %fd29;
	mov.u64 	%rd264, %rd16;
	mov.f64 	%fd298, %fd27;
	@%p115 bra 	$L__BB3_24;
	setp.lt.f64 	%p116, %fd29, %fd28;
	mov.u64 	%rd264, %rd263;
	mov.f64 	%fd298, %fd297;
	@%p116 bra 	$L__BB3_24;
	setp.lt.s64 	%p117, %rd263, %rd16;
	min.s64 	%rd264, %rd263, %rd16;
	selp.f64 	%fd298, %fd297, %fd27, %p117;
$L__BB3_24:
	add.s32 	%r420, %r420, 1024;
	add.s32 	%r424, %r424, 1024;
	add.s32 	%r423, %r423, 1024;
	add.s32 	%r422, %r422, 1024;
	add.s32 	%r421, %r421, 1024;
	setp.lt.s32 	%p118, %r420, %r4;
	@%p118 bra 	$L__BB3_12;
$L__BB3_25:
	setp.lt.s32 	%p119, %r4, 256;
	@%p119 bra 	$L__BB3_70;
	// begin inline asm
	mov.u32 %r310, %laneid;
	// end inline asm
	mov.b64 	%rd241, %fd298;
	mov.b64 	{%r312, %r317}, %rd241;
	mov.b32 	%r328, 1;
	mov.b32 	%r329, 31;
	mov.b32 	%r330, -1;
	// begin inline asm
	shfl.sync.down.b32 %r311, %r312, %r328, %r329, %r330;
	// end inline asm
	// begin inline asm
	shfl.sync.down.b32 %r316, %r317, %r328, %r329, %r330;
	// end inline asm
	mov.b64 	%rd242, {%r311, %r316};
	mov.b64 	%fd33, %rd242;
	mov.b64 	{%r322, %r327}, %rd264;
	// begin inline asm
	shfl.sync.down.b32 %r321, %r322, %r328, %r329, %r330;
	// end inline asm
	// begin inline asm
	shfl.sync.down.b32 %r326, %r327, %r328, %r329, %r330;
	// end inline asm
	mov.b64 	%rd28, {%r321, %r326};
	setp.gt.s32 	%p171, %r310, 30;
	mov.u64 	%rd266, %rd264;
	mov.f64 	%fd300, %fd298;
	@%p171 bra 	$L__BB3_30;
	abs.f64 	%fd34, %fd298;
	abs.f64 	%fd35, %fd33;
	setp.lt.f64 	%p172, %fd34, %fd35;
	mov.u64 	%rd266, %rd28;
	mov.f64 	%fd300, %fd33;
	@%p172 bra 	$L__BB3_30;
	setp.lt.f64 	%p173, %fd35, %fd34;
	mov.u64 	%rd266, %rd264;
	mov.f64 	%fd300, %fd298;
	@%p173 bra 	$L__BB3_30;
	setp.lt.s64 	%p174, %rd264, %rd28;
	min.s64 	%rd266, %rd264, %rd28;
	selp.f64 	%fd300, %fd298, %fd33, %p174;
$L__BB3_30:
	mov.b64 	%rd243, %fd300;
	mov.b64 	{%r332, %r337}, %rd243;
	mov.b32 	%r348, 2;
	mov.b32 	%r349, 31;
	mov.b32 	%r350, -1;
	// begin inline asm
	shfl.sync.down.b32 %r331, %r332, %r348, %r349, %r350;
	// end inline asm
	// begin inline asm
	shfl.sync.down.b32 %r336, %r337, %r348, %r349, %r350;
	// end inline asm
	mov.b64 	%rd244, {%r331, %r336};
	mov.b64 	%fd38, %rd244;
	mov.b64 	{%r342, %r347}, %rd266;
	// begin inline asm
	shfl.sync.down.b32 %r341, %r342, %r348, %r349, %r350;
	// end inline asm
	// begin inline asm
	shfl.sync.down.b32 %r346, %r347, %r348, %r349, %r350;
	// end inline asm
	mov.b64 	%rd31, {%r341, %r346};
	setp.gt.s32 	%p175, %r310, 29;
	mov.u64 	%rd267, %rd266;
	mov.f64 	%fd301, %fd300;
	@%p175 bra 	$L__BB3_34;
	abs.f64 	%fd39, %fd300;
	abs.f64 	%fd40, %fd38;
	setp.lt.f64 	%p176, %fd39, %fd40;
	mov.u64 	%rd267, %rd31;
	mov.f64 	%fd301, %fd38;
	@%p176 bra 	$L__BB3_34;
	setp.lt.f64 	%p177, %fd40, %fd39;
	mov.u64 	%rd267, %rd266;
	mov.f64 	%fd301, %fd300;
	@%p177 bra 	$L__BB3_34;
	setp.lt.s64 	%p178, %rd266, %rd31;
	min.s64 	%rd267, %rd266, %rd31;
	selp.f64 	%fd301, %fd300, %fd38, %p178;
$L__BB3_34:
	mov.b64 	%rd245, %fd301;
	mov.b64 	{%r352, %r357}, %rd245;
	mov.b32 	%r368, 4;
	mov.b32 	%r369, 31;
	mov.b32 	%r370, -1;
	// begin inline asm
	shfl.sync.down.b32 %r351, %r352, %r368, %r369, %r370;
	// end inline asm
	// begin inline asm
	shfl.sync.down.b32 %r356, %r357, %r368, %r369, %r370;
	// end inline asm
	mov.b64 	%rd246, {%r351, %r356};
	mov.b64 	%fd43, %rd246;
	mov.b64 	{%r362, %r367}, %rd267;
	// begin inline asm
	shfl.sync.down.b32 %r361, %r362, %r368, %r369, %r370;
	// end inline asm
	// begin inline asm
	shfl.sync.down.b32 %r366, %r367, %r368, %r369, %r370;
	// end inline asm
	mov.b64 	%rd34, {%r361, %r366};
	setp.gt.s32 	%p179, %r310, 27;
	mov.u64 	%rd268, %rd267;
	mov.f64 	%fd302, %fd301;
	@%p179 bra 	$L__BB3_38;
	abs.f64 	%fd44, %fd301;
	abs.f64 	%fd45, %fd43;
	setp.lt.f64 	%p180, %fd44, %fd45;
	mov.u64 	%rd268, %rd34;
	mov.f64 	%fd302, %fd43;
	@%p180 bra 	$L__BB3_38;
	setp.lt.f64 	%p181, %fd45, %fd44;
	mov.u64 	%rd268, %rd267;
	mov.f64 	%fd302, %fd301;
	@%p181 bra 	$L__BB3_38;
	setp.lt.s64 	%p182, %rd267, %rd34;
	min.s64 	%rd268, %rd267, %rd34;
	selp.f64 	%fd302, %fd301, %fd43, %p182;
$L__BB3_38:
	mov.b64 	%rd247, %fd302;
	mov.b64 	{%r372, %r377}, %rd247;
	mov.b32 	%r388, 8;
	mov.b32 	%r389, 31;
	mov.b32 	%r390, -1;
	// begin inline asm
	shfl.sync.down.b32 %r371, %r372, %r388, %r389, %r390;
	// end inline asm
	// begin inline asm
	shfl.sync.down.b32 %r376, %r377, %r388, %r389, %r390;
	// end inline asm
	mov.b64 	%rd248, {%r371, %r376};
	mov.b64 	%fd48, %rd248;
	mov.b64 	{%r382, %r387}, %rd268;
	// begin inline asm
	shfl.sync.down.b32 %r381, %r382, %r388, %r389, %r390;
	// end inline asm
	// begin inline asm
	shfl.sync.down.b32 %r386, %r387, %r388, %r389, %r390;
	// end inline asm
	mov.b64 	%rd37, {%r381, %r386};
	setp.gt.s32 	%p183, %r310, 23;
	mov.u64 	%rd269, %rd268;
	mov.f64 	%fd303, %fd302;
	@%p183 bra 	$L__BB3_42;
	abs.f64 	%fd49, %fd302;
	abs.f64 	%fd50, %fd48;
	setp.lt.f64 	%p184, %fd49, %fd50;
	mov.u64 	%rd269, %rd37;
	mov.f64 	%fd303, %fd48;
	@%p184 bra 	$L__BB3_42;
	setp.lt.f64 	%p185, %fd50, %fd49;
	mov.u64 	%rd269, %rd268;
	mov.f64 	%fd303, %fd302;
	@%p185 bra 	$L__BB3_42;
	setp.lt.s64 	%p186, %rd268, %rd37;
	min.s64 	%rd269, %rd268, %rd37;
	selp.f64 	%fd303, %fd302, %fd48, %p186;
$L__BB3_42:
	mov.b64 	%rd249, %fd303;
	mov.b64 	{%r392, %r397}, %rd249;
	mov.b32 	%r408, 16;
	mov.b32 	%r409, 31;
	mov.b32 	%r410, -1;
	// begin inline asm
	shfl.sync.down.b32 %r391, %r392, %r408, %r409, %r410;
	// end inline asm
	// begin inline asm
	shfl.sync.down.b32 %r396, %r397, %r408, %r409, %r410;
	// end inline asm
	mov.b64 	%rd250, {%r391, %r396};
	mov.b64 	%fd53, %rd250;
	mov.b64 	{%r402, %r407}, %rd269;
	// begin inline asm
	shfl.sync.down.b32 %r401, %r402, %r408, %r409, %r410;
	// end inline asm
	// begin inline asm
	shfl.sync.down.b32 %r406, %r407, %r408, %r409, %r410;
	// end inline asm
	mov.b64 	%rd40, {%r401, %r406};
	setp.gt.s32 	%p187, %r310, 15;
	mov.u64 	%rd317, %rd269;
	mov.f64 	%fd351, %fd303;
	@%p187 bra 	$L__BB3_46;
	abs.f64 	%fd54, %fd303;
	abs.f64 	%fd55, %fd53;
	setp.lt.f64 	%p188, %fd54, %fd55;
	mov.u64 	%rd317, %rd40;
	mov.f64 	%fd351, %fd53;
	@%p188 bra 	$L__BB3_46;
	setp.lt.f64 	%p189, %fd55, %fd54;
	mov.u64 	%rd317, %rd269;
	mov.f64 	%fd351, %fd303;
	@%p189 bra 	$L__BB3_46;
	setp.lt.s64 	%p190, %rd269, %rd40;
	min.s64 	%rd317, %rd269, %rd40;
	selp.f64 	%fd351, %fd303, %fd53, %p190;
$L__BB3_46:
	setp.ne.s32 	%p191, %r310, 0;
	@%p191 bra 	$L__BB3_48;
	shr.u32 	%r411, %r5, 1;
	and.b32  	%r412, %r411, 496;
	mov.u32 	%r413, _ZN6thrust24THRUST_300001_SM_1000_NS8cuda_cub4core6detail5shmemE;
	add.s32 	%r414, %r413, %r412;
	st.shared.f64 	[%r414+8], %fd351;
	st.shared.u64 	[%r414+16], %rd317;
$L__BB3_48:
	bar.sync 	0;
	setp.ne.s32 	%p192, %r5, 0;
	@%p192 bra 	$L__BB3_208;
	ld.shared.f64 	%fd58, [_ZN6thrust24THRUST_300001_SM_1000_NS8cuda_cub4core6detail5shmemE+24];
	ld.shared.u64 	%rd43, [_ZN6thrust24THRUST_300001_SM_1000_NS8cuda_cub4core6detail5shmemE+32];
	abs.f64 	%fd59, %fd351;
	abs.f64 	%fd60, %fd58;
	setp.lt.f64 	%p193, %fd59, %fd60;
	mov.u64 	%rd271, %rd43;
	mov.f64 	%fd305, %fd58;
	@%p193 bra 	$L__BB3_52;
	setp.lt.f64 	%p194, %fd60, %fd59;
	mov.u64 	%rd271, %rd317;
	mov.f64 	%fd305, %fd351;
	@%p194 bra 	$L__BB3_52;
	setp.lt.s64 	%p195, %rd317, %rd43;
	min.s64 	%rd271, %rd317, %rd43;
	selp.f64 	%fd305, %fd351, %fd58, %p195;
$L__BB3_52:
	ld.shared.f64 	%fd63, [_ZN6thrust24THRUST_300001_SM_1000_NS8cuda_cub4core6detail5shmemE+40];
	ld.shared.u64 	%rd46, [_ZN6thrust24THRUST_300001_SM_1000_NS8cuda_cub4core6detail5shmemE+48];
	abs.f64 	%fd64, %fd305;
	abs.f64 	%fd65, %fd63;
	setp.lt.f64 	%p196, %fd64, %fd65;
	mov.u64 	%rd272, %rd46;
	mov.f64 	%fd306, %fd63;
	@%p196 bra 	$L__BB3_55;
	setp.lt.f64 	%p197, %fd65, %fd64;
	mov.u64 	%rd272, %rd271;
	mov.f64 	%fd306, %fd305;
	@%p197 bra 	$L__BB3_55;
	setp.lt.s64 	%p198, %rd271, %rd46;
	min.s64 	%rd272, %rd271, %rd46;
	selp.f64 	%fd306, %fd305, %fd63, %p198;
$L__BB3_55:
	ld.shared.f64 	%fd68, [_ZN6thrust24THRUST_300001_SM_1000_NS8cuda_cub4core6detail5shmemE+56];
	ld.shared.u64 	%rd49, [_ZN6thrust24THRUST_300001_SM_1000_NS8cuda_cub4core6detail5shmemE+64];
	abs.f64 	%fd69, %fd306;
	abs.f64 	%fd70, %fd68;
	setp.lt.f64 	%p199, %fd69, %fd70;
	mov.u64 	%rd273, %rd49;
	mov.f64 	%fd307, %fd68;
	@%p199 bra 	$L__BB3_58;
	setp.lt.f64 	%p200, %fd70, %fd69;
	mov.u64 	%rd273, %rd272;
	mov.f64 	%fd307, %fd306;
	@%p200 bra 	$L__BB3_58;
	setp.lt.s64 	%p201, %rd272, %rd49;
	min.s64 	%rd273, %rd272, %rd49;
	selp.f64 	%fd307, %fd306, %fd68, %p201;
$L__BB3_58:
	ld.shared.f64 	%fd73, [_ZN6thrust24THRUST_300001_SM_1000_NS8cuda_cub4core6detail5shmemE+72];
	ld.shared.u64 	%rd52, [_ZN6thrust24THRUST_300001_SM_1000_NS8cuda_cub4core6detail5shmemE+80];
	abs.f64 	%fd74, %fd307;
	abs.f64 	%fd75, %fd73;
	setp.lt.f64 	%p202, %fd74, %fd75;
	mov.u64 	%rd274, %rd52;
	mov.f64 	%fd308, %fd73;
	@%p202 bra 	$L__BB3_61;
	setp.lt.f64 	%p203, %fd75, %fd74;
	mov.u64 	%rd274, %rd273;
	mov.f64 	%fd308, %fd307;
	@%p203 bra 	$L__BB3_61;
	setp.lt.s64 	%p204, %rd273, %rd52;
	min.s64 	%rd274, %rd273, %rd52;
	selp.f64 	%fd308, %fd307, %fd73, %p204;
$L__BB3_61:
	ld.shared.f64 	%fd78, [_ZN6thrust24THRUST_300001_SM_1000_NS8cuda_cub4core6detail5shmemE+88];
	ld.shared.u64 	%rd55, [_ZN6thrust24THRUST_300001_SM_1000_NS8cuda_cub4core6detail5shmemE+96];
	abs.f64 	%fd79, %fd308;
	abs.f64 	%fd80, %fd78;
	setp.lt.f64 	%p205, %fd79, %fd80;
	mov.u64 	%rd275, %rd55;
	mov.f64 	%fd309, %fd78;
	@%p205 bra 	$L__BB3_64;
	setp.lt.f64 	%p206, %fd80, %fd79;
	mov.u64 	%rd275, %rd274;
	mov.f64 	%fd309, %fd308;
	@%p206 bra 	$L__BB3_64;
	setp.lt.s64 	%p207, %rd274, %rd55;
	min.s64 	%rd275, %rd274, %rd55;
	selp.f64 	%fd309, %fd308, %fd78, %p207;
$L__BB3_64:
	ld.shared.f64 	%fd83, [_ZN6thrust24THRUST_300001_SM_1000_NS8cuda_cub4core6detail5shmemE+104];
	ld.shared.u64 	%rd58, [_ZN6thrust24THRUST_300001_SM_1000_NS8cuda_cub4core6detail5shmemE+112];
	abs.f64 	%fd84, %fd309;
	abs.f64 	%fd85, %fd83;
	setp.lt.f64 	%p208, %fd84, %fd85;
	mov.u64 	%rd276, %rd58;
	mov.f64 	%fd310, %fd83;
	@%p208 bra 	$L__BB3_67;
	setp.lt.f64 	%p209, %fd85, %fd84;
	mov.u64 	%rd276, %rd275;
	mov.f64 	%fd310, %fd309;
	@%p209 bra 	$L__BB3_67;
	setp.lt.s64 	%p210, %rd275, %rd58;
	min.s64 	%rd276, %rd275, %rd58;
	selp.f64 	%fd310, %fd309, %fd83, %p210;
$L__BB3_67:
	ld.shared.f64 	%fd88, [_ZN6thrust24THRUST_300001_SM_1000_NS8cuda_cub4core6detail5shmemE+120];
	ld.shared.u64 	%rd61, [_ZN6thrust24THRUST_300001_SM_1000_NS8cuda_cub4core6detail5shmemE+128];
	abs.f64 	%fd89, %fd310;
	abs.f64 	%fd90, %fd88;
	setp.lt.f64 	%p211, %fd89, %fd90;
	mov.u64 	%rd317, %rd61;
	mov.f64 	%fd351, %fd88;
	@%p211 bra 	$L__BB3_208;
	setp.lt.f64 	%p212, %fd90, %fd89;
	mov.u64 	%rd317, %rd276;
	mov.f64 	%fd351, %fd310;
	@%p212 bra 	$L__BB3_208;
	setp.lt.s64 	%p213, %rd276, %rd61;
	min.s64 	%rd317, %rd276, %rd61;
	selp.f64 	%fd351, %fd310, %fd88, %p213;
	bra.uni 	$L__BB3_208;
$L__BB3_70:
	// begin inline asm
	mov.u32 %r197, %laneid;
	// end inline asm
	and.b32  	%r218, %r5, 992;
	add.s32 	%r219, %r218, 32;
	setp.gt.s32 	%p120, %r219, %r4;
	not.b32 	%r220, %r218;
	add.s32 	%r221, %r4, %r220;
	selp.b32 	%r216, %r221, 31, %p120;
	mov.b64 	%rd231, %fd298;
	mov.b64 	{%r199, %r204}, %rd231;
	mov.b32 	%r215, 1;
	mov.b32 	%r217, -1;
	// begin inline asm
	shfl.sync.down.b32 %r198, %r199, %r215, %r216, %r217;
	// end inline asm
	// begin inline asm
	shfl.sync.down.b32 %r203, %r204, %r215, %r216, %r217;
	// end inline asm
	mov.b64 	%rd232, {%r198, %r203};
	mov.b64 	%fd92, %rd232;
	mov.b64 	{%r209, %r214}, %rd264;
	// begin inline asm
	shfl.sync.down.b32 %r208, %r209, %r215, %r216, %r217;
	// end inline asm
	// begin inline asm
	shfl.sync.down.b32 %r213, %r214, %r215, %r216, %r217;
	// end inline asm
	mov.b64 	%rd63, {%r208, %r213};
	setp.ge.s32 	%p121, %r197, %r216;
	mov.u64 	%rd277, %rd264;
	mov.f64 	%fd311, %fd298;
	@%p121 bra 	$L__BB3_74;
	abs.f64 	%fd93, %fd298;
	abs.f64 	%fd94, %fd92;
	setp.lt.f64 	%p122, %fd93, %fd94;
	mov.u64 	%rd277, %rd63;
	mov.f64 	%fd311, %fd92;
	@%p122 bra 	$L__BB3_74;
	setp.lt.f64 	%p123, %fd94, %fd93;
	mov.u64 	%rd277, %rd264;
	mov.f64 	%fd311, %fd298;
	@%p123 bra 	$L__BB3_74;
	setp.lt.s64 	%p124, %rd264, %rd63;
	min.s64 	%rd277, %rd264, %rd63;
	selp.f64 	%fd311, %fd298, %fd92, %p124;
$L__BB3_74:
	mov.b64 	%rd233, %fd311;
	mov.b64 	{%r223, %r228}, %rd233;
	mov.b32 	%r239, 2;
	mov.b32 	%r241, -1;
	// begin inline asm
	shfl.sync.down.b32 %r222, %r223, %r239, %r216, %r241;
	// end inline asm
	// begin inline asm
	shfl.sync.down.b32 %r227, %r228, %r239, %r216, %r241;
	// end inline asm
	mov.b64 	%rd234, {%r222, %r227};
	mov.b64 	%fd97, %rd234;
	mov.b64 	{%r233, %r238}, %rd277;
	// begin inline asm
	shfl.sync.down.b32 %r232, %r233, %r239, %r216, %r241;
	// end inline asm
	// begin inline asm
	shfl.sync.down.b32 %r237, %r238, %r239, %r216, %r241;
	// end inline asm
	mov.b64 	%rd66, {%r232, %r237};
	add.s32 	%r242, %r197, 2;
	setp.gt.s32 	%p125, %r242, %r216;
	mov.u64 	%rd278, %rd277;
	mov.f64 	%fd312, %fd311;
	@%p125 bra 	$L__BB3_78;
	abs.f64 	%fd98, %fd311;
	abs.f64 	%fd99, %fd97;
	setp.lt.f64 	%p126, %fd98, %fd99;
	mov.u64 	%rd278, %rd66;
	mov.f64 	%fd312, %fd97;
	@%p126 bra 	$L__BB3_78;
	setp.lt.f64 	%p127, %fd99, %fd98;
	mov.u64 	%rd278, %rd277;
	mov.f64 	%fd312, %fd311;
	@%p127 bra 	$L__BB3_78;
	setp.lt.s64 	%p128, %rd277, %rd66;
	min.s64 	%rd278, %rd277, %rd66;
	selp.f64 	%fd312, %fd311, %fd97, %p128;
$L__BB3_78:
	mov.b64 	%rd235, %fd312;
	mov.b64 	{%r244, %r249}, %rd235;
	mov.b32 	%r260, 4;
	mov.b32 	%r262, -1;
	// begin inline asm
	shfl.sync.down.b32 %r243, %r244, %r260, %r216, %r262;
	// end inline asm
	// begin inline asm
	shfl.sync.down.b32 %r248, %r249, %r260, %r216, %r262;
	// end inline asm
	mov.b64 	%rd236, {%r243, %r248};
	mov.b64 	%fd102, %rd236;
	mov.b64 	{%r254, %r259}, %rd278;
	// begin inline asm
	shfl.sync.down.b32 %r253, %r254, %r260, %r216, %r262;
	// end inline asm
	// begin inline asm
	shfl.sync.down.b32 %r258, %r259, %r260, %r216, %r262;
	// end inline asm
	mov.b64 	%rd69, {%r253, %r258};
	add.s32 	%r263, %r197, 4;
	setp.gt.s32 	%p129, %r263, %r216;
	mov.u64 	%rd279, %rd278;
	mov.f64 	%fd313, %fd312;
	@%p129 bra 	$L__BB3_82;
	abs.f64 	%fd103, %fd312;
	abs.f64 	%fd104, %fd102;
	setp.lt.f64 	%p130, %fd103, %fd104;
	mov.u64 	%rd279, %rd69;
	mov.f64 	%fd313, %fd102;
	@%p130 bra 	$L__BB3_82;
	setp.lt.f64 	%p131, %fd104, %fd103;
	mov.u64 	%rd279, %rd278;
	mov.f64 	%fd313, %fd312;
	@%p131 bra 	$L__BB3_82;
	setp.lt.s64 	%p132, %rd278, %rd69;
	min.s64 	%rd279, %rd278, %rd69;
	selp.f64 	%fd313, %fd312, %fd102, %p132;
$L__BB3_82:
	mov.b64 	%rd237, %fd313;
	mov.b64 	{%r265, %r270}, %rd237;
	mov.b32 	%r281, 8;
	mov.b32 	%r283, -1;
	// begin inline asm
	shfl.sync.down.b32 %r264, %r265, %r281, %r216, %r283;
	// end inline asm
	// begin inline asm
	shfl.sync.down.b32 %r269, %r270, %r281, %r216, %r283;
	// end inline asm
	mov.b64 	%rd238, {%r264, %r269};
	mov.b64 	%fd107, %rd238;
	mov.b64 	{%r275, %r280}, %rd279;
	// begin inline asm
	shfl.sync.down.b32 %r274, %r275, %r281, %r216, %r283;
	// end inline asm
	// begin inline asm
	shfl.sync.down.b32 %r279, %r280, %r281, %r216, %r283;
	// end inline asm
	mov.b64 	%rd72, {%r274, %r279};
	add.s32 	%r284, %r197, 8;
	setp.gt.s32 	%p133, %r284, %r216;
	mov.u64 	%rd280, %rd279;
	mov.f64 	%fd314, %fd313;
	@%p133 bra 	$L__BB3_86;
	abs.f64 	%fd108, %fd313;
	abs.f64 	%fd109, %fd107;
	setp.lt.f64 	%p134, %fd108, %fd109;
	mov.u64 	%rd280, %rd72;
	mov.f64 	%fd314, %fd107;
	@%p134 bra 	$L__BB3_86;
	setp.lt.f64 	%p135, %fd109, %fd108;
	mov.u64 	%rd280, %rd279;
	mov.f64 	%fd314, %fd313;
	@%p135 bra 	$L__BB3_86;
	setp.lt.s64 	%p136, %rd279, %rd72;
	min.s64 	%rd280, %rd279, %rd72;
	selp.f64 	%fd314, %fd313, %fd107, %p136;
$L__BB3_86:
	mov.b64 	%rd239, %fd314;
	mov.b64 	{%r286, %r291}, %rd239;
	mov.b32 	%r302, 16;
	mov.b32 	%r304, -1;
	// begin inline asm
	shfl.sync.down.b32 %r285, %r286, %r302, %r216, %r304;
	// end inline asm
	// begin inline asm
	shfl.sync.down.b32 %r290, %r291, %r302, %r216, %r304;
	// end inline asm
	mov.b64 	%rd240, {%r285, %r290};
	mov.b64 	%fd112, %rd240;
	mov.b64 	{%r296, %r301}, %rd280;
	// begin inline asm
	shfl.sync.down.b32 %r295, %r296, %r302, %r216, %r304;
	// end inline asm
	// begin inline asm
	shfl.sync.down.b32 %r300, %r301, %r302, %r216, %r304;
	// end inline asm
	mov.b64 	%rd75, {%r295, %r300};
	add.s32 	%r305, %r197, 16;
	setp.gt.s32 	%p137, %r305, %r216;
	mov.u64 	%rd317, %rd280;
	mov.f64 	%fd351, %fd314;
	@%p137 bra 	$L__BB3_90;
	abs.f64 	%fd113, %fd314;
	abs.f64 	%fd114, %fd112;
	setp.lt.f64 	%p138, %fd113, %fd114;
	mov.u64 	%rd317, %rd75;
	mov.f64 	%fd351, %fd112;
	@%p138 bra 	$L__BB3_90;
	setp.lt.f64 	%p139, %fd114, %fd113;
	mov.u64 	%rd317, %rd280;
	mov.f64 	%fd351, %fd314;
	@%p139 bra 	$L__BB3_90;
	setp.lt.s64 	%p140, %rd280, %rd75;
	min.s64 	%rd317, %rd280, %rd75;
	selp.f64 	%fd351, %fd314, %fd112, %p140;
$L__BB3_90:
	setp.ne.s32 	%p141, %r197, 0;
	@%p141 bra 	$L__BB3_92;
	shr.u32 	%r306, %r5, 1;
	and.b32  	%r307, %r306, 496;
	mov.u32 	%r308, _ZN6thrust24THRUST_300001_SM_1000_NS8cuda_cub4core6detail5shmemE;
	add.s32 	%r309, %r308, %r307;
	st.shared.f64 	[%r309+8], %fd351;
	st.shared.u64 	[%r309+16], %rd317;
$L__BB3_92:
	bar.sync 	0;
	setp.ne.s32 	%p142, %r5, 0;
	@%p142 bra 	$L__BB3_208;
	setp.lt.s32 	%p143, %r4, 33;
	mov.f64 	%fd316, %fd351;
	mov.u64 	%rd282, %rd317;
	@%p143 bra 	$L__BB3_97;
	ld.shared.f64 	%fd117, [_ZN6thrust24THRUST_300001_SM_1000_NS8cuda_cub4core6detail5shmemE+24];
	ld.shared.u64 	%rd78, [_ZN6thrust24THRUST_300001_SM_1000_NS8cuda_cub4core6detail5shmemE+32];
	abs.f64 	%fd118, %fd351;
	abs.f64 	%fd119, %fd117;
	setp.lt.f64 	%p144, %fd118, %fd119;
	mov.f64 	%fd316, %fd117;
	mov.u64 	%rd282, %rd78;
	@%p144 bra 	$L__BB3_97;
	setp.lt.f64 	%p145, %fd119, %fd118;
	mov.f64 	%fd316, %fd351;
	mov.u64 	%rd282, %rd317;
	@%p145 bra 	$L__BB3_97;
	setp.lt.s64 	%p146, %rd317, %rd78;
	min.s64 	%rd282, %rd317, %rd78;
	selp.f64 	%fd316, %fd351, %fd117, %p146;
$L__BB3_97:
	setp.lt.s32 	%p147, %r4, 65;
	mov.f64 	%fd317, %fd316;
	mov.u64 	%rd283, %rd282;
	@%p147 bra 	$L__BB3_101;
	ld.shared.f64 	%fd122, [_ZN6thrust24THRUST_300001_SM_1000_NS8cuda_cub4core6detail5shmemE+40];
	ld.shared.u64 	%rd81, [_ZN6thrust24THRUST_300001_SM_1000_NS8cuda_cub4core6detail5shmemE+48];
	abs.f64 	%fd123, %fd316;
	abs.f64 	%fd124, %fd122;
	setp.lt.f64 	%p148, %fd123, %fd124;
	mov.f64 	%fd317, %fd122;
	mov.u64 	%rd283, %rd81;
	@%p148 bra 	$L__BB3_101;
	setp.lt.f64 	%p149, %fd124, %fd123;
	mov.f64 	%fd317, %fd316;
	mov.u64 	%rd283, %rd282;
	@%p149 bra 	$L__BB3_101;
	setp.lt.s64 	%p150, %rd282, %rd81;
	selp.f64 	%fd317, %fd316, %fd122, %p150;
	min.s64 	%rd283, %rd282, %rd81;
$L__BB3_101:
	setp.lt.s32 	%p151, %r4, 97;
	mov.f64 	%fd318, %fd317;
	mov.u64 	%rd284, %rd283;
	@%p151 bra 	$L__BB3_105;
	ld.shared.f64 	%fd127, [_ZN6thrust24THRUST_300001_SM_1000_NS8cuda_cub4core6detail5shmemE+56];
	ld.shared.u64 	%rd84, [_ZN6thrust24THRUST_300001_SM_1000_NS8cuda_cub4core6detail5shmemE+64];
	abs.f64 	%fd128, %fd317;
	abs.f64 	%fd129, %fd127;
	setp.lt.f64 	%p152, %fd128, %fd129;
	mov.f64 	%fd318, %fd127;
	mov.u64 	%rd284, %rd84;
	@%p152 bra 	$L__BB3_105;
	setp.lt.f64 	%p153, %fd129, %fd128;
	mov.f64 	%fd318, %fd317;
	mov.u64 	%rd284, %rd283;
	@%p153 bra 	$L__BB3_105;
	setp.lt.s64 	%p154, %rd283, %rd84;
	selp.f64 	%fd318, %fd317, %fd127, %p154;
	min.s64 	%rd284, %rd283, %rd84;
$L__BB3_105:
	setp.lt.s32 	%p155, %r4, 129;
	mov.f64 	%fd319, %fd318;
	mov.u64 	%rd285, %rd284;
	@%p155 bra 	$L__BB3_109;
	ld.shared.f64 	%fd132, [_ZN6thrust24THRUST_300001_SM_1000_NS8cuda_cub4core6detail5shmemE+72];
	ld.shared.u64 	%rd87, [_ZN6thrust24THRUST_300001_SM_1000_NS8cuda_cub4core6detail5shmemE+80];
	abs.f64 	%fd133, %fd318;
	abs.f64 	%fd134, %fd132;
	setp.lt.f64 	%p156, %fd133, %fd134;
	mov.f64 	%fd319, %fd132;
	mov.u64 	%rd285, %rd87;
	@%p156 bra 	$L__BB3_109;
	setp.lt.f64 	%p157, %fd134, %fd133;
	mov.f64 	%fd319, %fd318;
	mov.u64 	%rd285, %rd284;
	@%p157 bra 	$L__BB3_109;
	setp.lt.s64 	%p158, %rd284, %rd87;
	selp.f64 	%fd319, %fd318, %fd132, %p158;
	min.s64 	%rd285, %rd284, %rd87;
$L__BB3_109:
	setp.lt.s32 	%p159, %r4, 161;
	mov.f64 	%fd320, %fd319;
	mov.u64 	%rd286, %rd285;
	@%p159 bra 	$L__BB3_113;
	ld.shared.f64 	%fd137, [_ZN6thrust24THRUST_300001_SM_1000_NS8cuda_cub4core6detail5shmemE+88];
	ld.shared.u64 	%rd90, [_ZN6thrust24THRUST_300001_SM_1000_NS8cuda_cub4core6detail5shmemE+96];
	abs.f64 	%fd138, %fd319;
	abs.f64 	%fd139, %fd137;
	setp.lt.f64 	%p160, %fd138, %fd139;
	mov.f64 	%fd320, %fd137;
	mov.u64 	%rd286, %rd90;
	@%p160 bra 	$L__BB3_113;
	setp.lt.f64 	%p161, %fd139, %fd138;
	mov.f64 	%fd320, %fd319;
	mov.u64 	%rd286, %rd285;
	@%p161 bra 	$L__BB3_113;
	setp.lt.s64 	%p162, %rd285, %rd90;
	selp.f64 	%fd320, %fd319, %fd137, %p162;
	min.s64 	%rd286, %rd285, %rd90;
$L__BB3_113:
	setp.lt.s32 	%p163, %r4, 193;
	mov.f64 	%fd321, %fd320;
	mov.u64 	%rd287, %rd286;
	@%p163 bra 	$L__BB3_117;
	ld.shared.f64 	%fd142, [_ZN6thrust24THRUST_300001_SM_1000_NS8cuda_cub4core6detail5shmemE+104];
	ld.shared.u64 	%rd93, [_ZN6thrust24THRUST_300001_SM_1000_NS8cuda_cub4core6detail5shmemE+112];
	abs.f64 	%fd143, %fd320;
	abs.f64 	%fd144, %fd142;
	setp.lt.f64 	%p164, %fd143, %fd144;
	mov.f64 	%fd321, %fd142;
	mov.u64 	%rd287, %rd93;
	@%p164 bra 	$L__BB3_117;
	setp.lt.f64 	%p165, %fd144, %fd143;
	mov.f64 	%fd321, %fd320;
	mov.u64 	%rd287, %rd286;
	@%p165 bra 	$L__BB3_117;
	setp.lt.s64 	%p166, %rd286, %rd93;
	selp.f64 	%fd321, %fd320, %fd142, %p166;
	min.s64 	%rd287, %rd286, %rd93;
$L__BB3_117:
	setp.lt.s32 	%p167, %r4, 225;
	mov.u64 	%rd317, %rd287;
	mov.f64 	%fd351, %fd321;
	@%p167 bra 	$L__BB3_208;
	ld.shared.f64 	%fd147, [_ZN6thrust24THRUST_300001_SM_1000_NS8cuda_cub4core6detail5shmemE+120];
	ld.shared.u64 	%rd96, [_ZN6thrust24THRUST_300001_SM_1000_NS8cuda_cub4core6detail5shmemE+128];
	abs.f64 	%fd148, %fd321;
	abs.f64 	%fd149, %fd147;
	setp.lt.f64 	%p168, %fd148, %fd149;
	mov.u64 	%rd317, %rd96;
	mov.f64 	%fd351, %fd147;
	@%p168 bra 	$L__BB3_208;
	setp.lt.f64 	%p169, %fd149, %fd148;
	mov.u64 	%rd317, %rd287;
	mov.f64 	%fd351, %fd321;
	@%p169 bra 	$L__BB3_208;
	setp.lt.s64 	%p170, %rd287, %rd96;
	selp.f64 	%fd351, %fd321, %fd147, %p170;
	min.s64 	%rd317, %rd287, %rd96;
	bra.uni 	$L__BB3_208;
$L__BB3_121:
	mov.u32 	%r35, %tid.x;
	cvt.s64.s32 	%rd183, %r2;
	add.s64 	%rd98, %rd3, %rd183;
	cvt.u64.u32 	%rd99, %r35;
	add.s64 	%rd184, %rd99, %rd183;
	shl.b64 	%rd185, %rd184, 3;
	add.s64 	%rd186, %rd2, %rd185;
	ld.global.f64 	%fd274, [%rd186];
	add.s32 	%r69, %r35, 256;
	cvt.u64.u32 	%rd187, %r69;
	ld.global.f64 	%fd275, [%rd186+2048];
	add.s32 	%r70, %r35, 512;
	cvt.u64.u32 	%rd188, %r70;
	ld.global.f64 	%fd276, [%rd186+4096];
	add.s32 	%r71, %r35, 768;
	cvt.u64.u32 	%rd189, %r71;
	ld.global.f64 	%fd277, [%rd186+6144];
	or.b32  	%r72, %r35, 1024;
	cvt.u64.u32 	%rd100, %r72;
	add.s64 	%rd305, %rd98, %rd100;
	ld.global.f64 	%fd339, [%rd186+8192];
	abs.f64 	%fd278, %fd274;
	abs.f64 	%fd279, %fd275;
	setp.geu.f64 	%p2, %fd278, %fd279;
	selp.f64 	%fd280, %fd274, %fd275, %p2;
	selp.b64 	%rd190, %rd99, %rd187, %p2;
	abs.f64 	%fd281, %fd280;
	abs.f64 	%fd282, %fd276;
	setp.geu.f64 	%p3, %fd281, %fd282;
	selp.f64 	%fd283, %fd280, %fd276, %p3;
	selp.b64 	%rd191, %rd190, %rd188, %p3;
	abs.f64 	%fd284, %fd283;
	abs.f64 	%fd285, %fd277;
	setp.geu.f64 	%p4, %fd284, %fd285;
	selp.f64 	%fd152, %fd283, %fd277, %p4;
	selp.b64 	%rd102, %rd191, %rd189, %p4;
	abs.f64 	%fd153, %fd152;
	abs.f64 	%fd154, %fd339;
	setp.lt.f64 	%p5, %fd153, %fd154;
	@%p5 bra 	$L__BB3_123;
	setp.lt.f64 	%p6, %fd154, %fd153;
	setp.lt.u64 	%p7, %rd102, %rd100;
	or.pred  	%p8, %p6, %p7;
	selp.f64 	%fd339, %fd152, %fd339, %p8;
	add.s64 	%rd194, %rd98, %rd102;
	selp.b64 	%rd305, %rd194, %rd305, %p8;
$L__BB3_123:
	setp.le.s32 	%p9, %r66, %r3;
	@%p9 bra 	$L__BB3_164;
	setp.ne.s32 	%p10, %r35, 0;
	@%p10 bra 	$L__BB3_126;
	atom.global.add.u32 	%r73, [%rd1+4], 1280;
	add.s32 	%r74, %r73, %r3;
	st.shared.u32 	[_ZN6thrust24THRUST_300001_SM_1000_NS8cuda_cub4core6detail5shmemE+152], %r74;
$L__BB3_126:
	bar.sync 	0;
	ld.shared.u32 	%r427, [_ZN6thrust24THRUST_300001_SM_1000_NS8cuda_cub4core6detail5shmemE+152];
	add.s32 	%r75, %r427, 1280;
	setp.gt.s32 	%p11, %r75, %r66;
	@%p11 bra 	$L__BB3_141;
	mov.f64 	%fd323, %fd339;
	mov.u64 	%rd289, %rd305;
$L__BB3_128:
	cvt.s64.s32 	%rd195, %r427;
	add.s64 	%rd196, %rd99, %rd195;
	shl.b64 	%rd197, %rd196, 3;
	add.s64 	%rd198, %rd2, %rd197;
	add.s64 	%rd290, %rd196, %rd3;
	ld.global.f64 	%fd324, [%rd198];
	add.s64 	%rd291, %rd290, 256;
	ld.global.f64 	%fd325, [%rd198+2048];
	add.s64 	%rd292, %rd290, 512;
	ld.global.f64 	%fd326, [%rd198+4096];
	add.s64 	%rd293, %rd290, 768;
	ld.global.f64 	%fd327, [%rd198+6144];
	add.s64 	%rd305, %rd290, 1024;
	ld.global.f64 	%fd339, [%rd198+8192];
	abs.f64 	%fd163, %fd323;
	abs.f64 	%fd164, %fd324;
	setp.lt.f64 	%p12, %fd163, %fd164;
	@%p12 bra 	$L__BB3_130;
	setp.lt.f64 	%p13, %fd164, %fd163;
	setp.lt.s64 	%p14, %rd289, %rd290;
	or.pred  	%p15, %p13, %p14;
	selp.f64 	%fd324, %fd323, %fd324, %p15;
	selp.b64 	%rd290, %rd289, %rd290, %p15;
$L__BB3_130:
	abs.f64 	%fd167, %fd324;
	abs.f64 	%fd168, %fd325;
	setp.lt.f64 	%p16, %fd167, %fd168;
	@%p16 bra 	$L__BB3_132;
	setp.lt.f64 	%p17, %fd168, %fd167;
	setp.lt.s64 	%p18, %rd290, %rd291;
	or.pred  	%p19, %p17, %p18;
	selp.f64 	%fd325, %fd324, %fd325, %p19;
	selp.b64 	%rd291, %rd290, %rd291, %p19;
$L__BB3_132:
	abs.f64 	%fd171, %fd325;
	abs.f64 	%fd172, %fd326;
	setp.lt.f64 	%p20, %fd171, %fd172;
	@%p20 bra 	$L__BB3_134;
	setp.lt.f64 	%p21, %fd172, %fd171;
	setp.lt.s64 	%p22, %rd291, %rd292;
	or.pred  	%p23, %p21, %p22;
	selp.f64 	%fd326, %fd325, %fd326, %p23;
	selp.b64 	%rd292, %rd291, %rd292, %p23;
$L__BB3_134:
	abs.f64 	%fd175, %fd326;
	abs.f64 	%fd176, %fd327;
	setp.lt.f64 	%p24, %fd175, %fd176;
	@%p24 bra 	$L__BB3_136;
	setp.lt.f64 	%p25, %fd176, %fd175;
	setp.lt.s64 	%p26, %rd292, %rd293;
	or.pred  	%p27, %p25, %p26;
	selp.f64 	%fd327, %fd326, %fd327, %p27;
	selp.b64 	%rd293, %rd292, %rd293, %p27;
$L__BB3_136:
	abs.f64 	%fd179, %fd327;
	abs.f64 	%fd180, %fd339;
	setp.lt.f64 	%p28, %fd179, %fd180;
	@%p28 bra 	$L__BB3_138;
	setp.lt.f64 	%p29, %fd180, %fd179;
	setp.lt.s64 	%p30, %rd293, %rd305;
	or.pred  	%p31, %p29, %p30;
	selp.f64 	%fd339, %fd327, %fd339, %p31;
	selp.b64 	%rd305, %rd293, %rd305, %p31;
$L__BB3_138:
	setp.ne.s32 	%p32, %r35, 0;
	bar.sync 	0;
	@%p32 bra 	$L__BB3_140;
	atom.global.add.u32 	%r76, [%rd1+4], 1280;
	add.s32 	%r77, %r76, %r3;
	st.shared.u32 	[_ZN6thrust24THRUST_300001_SM_1000_NS8cuda_cub4core6detail5shmemE+152], %r77;
$L__BB3_140:
	bar.sync 	0;
	ld.shared.u32 	%r427, [_ZN6thrust24THRUST_300001_SM_1000_NS8cuda_cub4core6detail5shmemE+152];
	add.s32 	%r78, %r427, 1280;
	setp.le.s32 	%p33, %r78, %r66;
	mov.f64 	%fd323, %fd339;
	mov.u64 	%rd289, %rd305;
	@%p33 bra 	$L__BB3_128;
$L__BB3_141:
	setp.le.s32 	%p34, %r66, %r427;
	@%p34 bra 	$L__BB3_164;
	sub.s32 	%r40, %r66, %r427;
	setp.ge.s32 	%p35, %r35, %r40;
	@%p35 bra 	$L__BB3_164;
	not.b32 	%r79, %r35;
	add.s32 	%r80, %r66, %r79;
	sub.s32 	%r41, %r80, %r427;
	and.b32  	%r81, %r41, 768;
	setp.eq.s32 	%p36, %r81, 768;
	mov.u32 	%r431, %r35;
	@%p36 bra 	$L__BB3_149;
	add.s32 	%r429, %r35, %r427;
	shr.u32 	%r82, %r41, 8;
	add.s32 	%r83, %r82, 1;
	and.b32  	%r84, %r83, 3;
	neg.s32 	%r428, %r84;
	mov.u32 	%r431, %r35;
$L__BB3_145:
	.pragma "nounroll";
	mov.u64 	%rd122, %rd305;
	mov.f64 	%fd184, %fd339;
	cvt.s64.s32 	%rd200, %r429;
	add.s64 	%rd123, %rd3, %rd200;
	mul.wide.s32 	%rd201, %r429, 8;
	add.s64 	%rd202, %rd2, %rd201;
	ld.global.f64 	%fd185, [%rd202];
	abs.f64 	%fd186, %fd184;
	abs.f64 	%fd187, %fd185;
	setp.lt.f64 	%p37, %fd186, %fd187;
	mov.f64 	%fd339, %fd185;
	mov.u64 	%rd305, %rd123;
	@%p37 bra 	$L__BB3_148;
	setp.lt.f64 	%p38, %fd187, %fd186;
	mov.f64 	%fd339, %fd184;
	mov.u64 	%rd305, %rd122;
	@%p38 bra 	$L__BB3_148;
	setp.lt.s64 	%p39, %rd122, %rd123;
	selp.f64 	%fd339, %fd184, %fd185, %p39;
	min.s64 	%rd305, %rd122, %rd123;
$L__BB3_148:
	add.s32 	%r431, %r431, 256;
	add.s32 	%r429, %r429, 256;
	add.s32 	%r428, %r428, 1;
	setp.ne.s32 	%p40, %r428, 0;
	@%p40 bra 	$L__BB3_145;
$L__BB3_149:
	setp.lt.u32 	%p41, %r41, 768;
	@%p41 bra 	$L__BB3_164;
	add.s32 	%r432, %r431, %r427;
	add.s32 	%r435, %r432, 256;
	add.s32 	%r434, %r432, 512;
	add.s32 	%r433, %r432, 768;
	add.s64 	%rd128, %rd2, 4096;
$L__BB3_151:
	cvt.s64.s32 	%rd203, %r435;
	add.s64 	%rd130, %rd3, %rd203;
	cvt.s64.s32 	%rd204, %r434;
	add.s64 	%rd131, %rd3, %rd204;
	cvt.s64.s32 	%rd205, %r433;
	add.s64 	%rd132, %rd3, %rd205;
	cvt.s64.s32 	%rd206, %r432;
	mul.wide.s32 	%rd207, %r432, 8;
	add.s64 	%rd133, %rd128, %rd207;
	add.s64 	%rd134, %rd3, %rd206;
	ld.global.f64 	%fd193, [%rd133+-4096];
	abs.f64 	%fd194, %fd339;
	abs.f64 	%fd195, %fd193;
	setp.lt.f64 	%p42, %fd194, %fd195;
	mov.f64 	%fd335, %fd193;
	mov.u64 	%rd301, %rd134;
	@%p42 bra 	$L__BB3_154;
	setp.lt.f64 	%p43, %fd195, %fd194;
	mov.f64 	%fd335, %fd339;
	mov.u64 	%rd301, %rd305;
	@%p43 bra 	$L__BB3_154;
	setp.lt.s64 	%p44, %rd305, %rd134;
	selp.f64 	%fd335, %fd339, %fd193, %p44;
	min.s64 	%rd301, %rd305, %rd134;
$L__BB3_154:
	ld.global.f64 	%fd198, [%rd133+-2048];
	abs.f64 	%fd199, %fd335;
	abs.f64 	%fd200, %fd198;
	setp.lt.f64 	%p45, %fd199, %fd200;
	mov.f64 	%fd336, %fd198;
	mov.u64 	%rd302, %rd130;
	@%p45 bra 	$L__BB3_157;
	setp.lt.f64 	%p46, %fd200, %fd199;
	mov.f64 	%fd336, %fd335;
	mov.u64 	%rd302, %rd301;
	@%p46 bra 	$L__BB3_157;
	setp.lt.s64 	%p47, %rd301, %rd130;
	selp.f64 	%fd336, %fd335, %fd198, %p47;
	min.s64 	%rd302, %rd301, %rd130;
$L__BB3_157:
	ld.global.f64 	%fd203, [%rd133];
	abs.f64 	%fd204, %fd336;
	abs.f64 	%fd205, %fd203;
	setp.lt.f64 	%p48, %fd204, %fd205;
	mov.f64 	%fd337, %fd203;
	mov.u64 	%rd303, %rd131;
	@%p48 bra 	$L__BB3_160;
	setp.lt.f64 	%p49, %fd205, %fd204;
	mov.f64 	%fd337, %fd336;
	mov.u64 	%rd303, %rd302;
	@%p49 bra 	$L__BB3_160;
	setp.lt.s64 	%p50, %rd302, %rd131;
	selp.f64 	%fd337, %fd336, %fd203, %p50;
	min.s64 	%rd303, %rd302, %rd131;
$L__BB3_160:
	ld.global.f64 	%fd208, [%rd133+2048];
	abs.f64 	%fd209, %fd337;
	abs.f64 	%fd210, %fd208;
	setp.lt.f64 	%p51, %fd209, %fd210;
	mov.f64 	%fd339, %fd208;
	mov.u64 	%rd305, %rd132;
	@%p51 bra 	$L__BB3_163;
	setp.lt.f64 	%p52, %fd210, %fd209;
	mov.f64 	%fd339, %fd337;
	mov.u64 	%rd305, %rd303;
	@%p52 bra 	$L__BB3_163;
	setp.lt.s64 	%p53, %rd303, %rd132;
	selp.f64 	%fd339, %fd337, %fd208, %p53;
	min.s64 	%rd305, %rd303, %rd132;
$L__BB3_163:
	add.s32 	%r431, %r431, 1024;
	add.s32 	%r435, %r435, 1024;
	add.s32 	%r434, %r434, 1024;
	add.s32 	%r433, %r433, 1024;
	add.s32 	%r432, %r432, 1024;
	setp.lt.s32 	%p54, %r431, %r40;
	@%p54 bra 	$L__BB3_151;
$L__BB3_164:
	// begin inline asm
	mov.u32 %r85, %laneid;
	// end inline asm
	mov.b64 	%rd208, %fd339;
	mov.b64 	{%r87, %r92}, %rd208;
	mov.b32 	%r103, 1;
	mov.b32 	%r104, 31;
	mov.b32 	%r105, -1;
	// begin inline asm
	shfl.sync.down.b32 %r86, %r87, %r103, %r104, %r105;
	// end inline asm
	// begin inline asm
	shfl.sync.down.b32 %r91, %r92, %r103, %r104, %r105;
	// end inline asm
	mov.b64 	%rd209, {%r86, %r91};
	mov.b64 	%fd214, %rd209;
	mov.b64 	{%r97, %r102}, %rd305;
	// begin inline asm
	shfl.sync.down.b32 %r96, %r97, %r103, %r104, %r105;
	// end inline asm
	// begin inline asm
	shfl.sync.down.b32 %r101, %r102, %r103, %r104, %r105;
	// end inline asm
	mov.b64 	%rd144, {%r96, %r101};
	setp.gt.s32 	%p55, %r85, 30;
	mov.f64 	%fd340, %fd339;
	mov.u64 	%rd306, %rd305;
	@%p55 bra 	$L__BB3_168;
	abs.f64 	%fd215, %fd339;
	abs.f64 	%fd216, %fd214;
	setp.lt.f64 	%p56, %fd215, %fd216;
	mov.f64 	%fd340, %fd214;
	mov.u64 	%rd306, %rd144;
	@%p56 bra 	$L__BB3_168;
	setp.lt.f64 	%p57, %fd216, %fd215;
	mov.f64 	%fd340, %fd339;
	mov.u64 	%rd306, %rd305;
	@%p57 bra 	$L__BB3_168;
	setp.lt.s64 	%p58, %rd305, %rd144;
	selp.f64 	%fd340, %fd339, %fd214, %p58;
	min.s64 	%rd306, %rd305, %rd144;
$L__BB3_168:
	mov.b64 	%rd210, %fd340;
	mov.b64 	{%r107, %r112}, %rd210;
	mov.b32 	%r123, 2;
	mov.b32 	%r124, 31;
	mov.b32 	%r125, -1;
	// begin inline asm
	shfl.sync.down.b32 %r106, %r107, %r123, %r124, %r125;
	// end inline asm
	// begin inline asm
	shfl.sync.down.b32 %r111, %r112, %r123, %r124, %r125;
	// end inline asm
	mov.b64 	%rd211, {%r106, %r111};
	mov.b64 	%fd219, %rd211;
	mov.b64 	{%r117, %r122}, %rd306;
	// begin inline asm
	shfl.sync.down.b32 %r116, %r117, %r123, %r124, %r125;
	// end inline asm
	// begin inline asm
	shfl.sync.down.b32 %r121, %r122, %r123, %r124, %r125;
	// end inline asm
	mov.b64 	%rd147, {%r116, %r121};
	setp.gt.s32 	%p59, %r85, 29;
	mov.f64 	%fd341, %fd340;
	mov.u64 	%rd307, %rd306;
	@%p59 bra 	$L__BB3_172;
	abs.f64 	%fd220, %fd340;
	abs.f64 	%fd221, %fd219;
	setp.lt.f64 	%p60, %fd220, %fd221;
	mov.f64 	%fd341, %fd219;
	mov.u64 	%rd307, %rd147;
	@%p60 bra 	$L__BB3_172;
	setp.lt.f64 	%p61, %fd221, %fd220;
	mov.f64 	%fd341, %fd340;
	mov.u64 	%rd307, %rd306;
	@%p61 bra 	$L__BB3_172;
	setp.lt.s64 	%p62, %rd306, %rd147;
	selp.f64 	%fd341, %fd340, %fd219, %p62;
	min.s64 	%rd307, %rd306, %rd147;
$L__BB3_172:
	mov.b64 	%rd212, %fd341;
	mov.b64 	{%r127, %r132}, %rd212;
	mov.b32 	%r143, 4;
	mov.b32 	%r144, 31;
	mov.b32 	%r145, -1;
	// begin inline asm
	shfl.sync.down.b32 %r126, %r127, %r143, %r144, %r145;
	// end inline asm
	// begin inline asm
	shfl.sync.down.b32 %r131, %r132, %r143, %r144, %r145;
	// end inline asm
	mov.b64 	%rd213, {%r126, %r131};
	mov.b64 	%fd224, %rd213;
	mov.b64 	{%r137, %r142}, %rd307;
	// begin inline asm
	shfl.sync.down.b32 %r136, %r137, %r143, %r144, %r145;
	// end inline asm
	// begin inline asm
	shfl.sync.down.b32 %r141, %r142, %r143, %r144, %r145;
	// end inline asm
	mov.b64 	%rd150, {%r136, %r141};
	setp.gt.s32 	%p63, %r85, 27;
	mov.f64 	%fd342, %fd341;
	mov.u64 	%rd308, %rd307;
	@%p63 bra 	$L__BB3_176;
	abs.f64 	%fd225, %fd341;
	abs.f64 	%fd226, %fd224;
	setp.lt.f64 	%p64, %fd225, %fd226;
	mov.f64 	%fd342, %fd224;
	mov.u64 	%rd308, %rd150;
	@%p64 bra 	$L__BB3_176;
	setp.lt.f64 	%p65, %fd226, %fd225;
	mov.f64 	%fd342, %fd341;
	mov.u64 	%rd308, %rd307;
	@%p65 bra 	$L__BB3_176;
	setp.lt.s64 	%p66, %rd307, %rd150;
	selp.f64 	%fd342, %fd341, %fd224, %p66;
	min.s64 	%rd308, %rd307, %rd150;
$L__BB3_176:
	mov.b64 	%rd214, %fd342;
	mov.b64 	{%r147, %r152}, %rd214;
	mov.b32 	%r163, 8;
	mov.b32 	%r164, 31;
	mov.b32 	%r165, -1;
	// begin inline asm
	shfl.sync.down.b32 %r146, %r147, %r163, %r164, %r165;
	// end inline asm
	// begin inline asm
	shfl.sync.down.b32 %r151, %r152, %r163, %r164, %r165;
	// end inline asm
	mov.b64 	%rd215, {%r146, %r151};
	mov.b64 	%fd229, %rd215;
	mov.b64 	{%r157, %r162}, %rd308;
	// begin inline asm
	shfl.sync.down.b32 %r156, %r157, %r163, %r164, %r165;
	// end inline asm
	// begin inline asm
	shfl.sync.down.b32 %r161, %r162, %r163, %r164, %r165;
	// end inline asm
	mov.b64 	%rd153, {%r156, %r161};
	setp.gt.s32 	%p67, %r85, 23;
	mov.f64 	%fd343, %fd342;
	mov.u64 	%rd309, %rd308;
	@%p67 bra 	$L__BB3_180;
	abs.f64 	%fd230, %fd342;
	abs.f64 	%fd231, %fd229;
	setp.lt.f64 	%p68, %fd230, %fd231;
	mov.f64 	%fd343, %fd229;
	mov.u64 	%rd309, %rd153;
	@%p68 bra 	$L__BB3_180;
	setp.lt.f64 	%p69, %fd231, %fd230;
	mov.f64 	%fd343, %fd342;
	mov.u64 	%rd309, %rd308;
	@%p69 bra 	$L__BB3_180;
	setp.lt.s64 	%p70, %rd308, %rd153;
	selp.f64 	%fd343, %fd342, %fd229, %p70;
	min.s64 	%rd309, %rd308, %rd153;
$L__BB3_180:
	mov.b64 	%rd216, %fd343;
	mov.b64 	{%r167, %r172}, %rd216;
	mov.b32 	%r183, 16;
	mov.b32 	%r184, 31;
	mov.b32 	%r185, -1;
	// begin inline asm
	shfl.sync.down.b32 %r166, %r167, %r183, %r184, %r185;
	// end inline asm
	// begin inline asm
	shfl.sync.down.b32 %r171, %r172, %r183, %r184, %r185;
	// end inline asm
	mov.b64 	%rd217, {%r166, %r171};
	mov.b64 	%fd234, %rd217;
	mov.b64 	{%r177, %r182}, %rd309;
	// begin inline asm
	shfl.sync.down.b32 %r176, %r177, %r183, %r184, %r185;
	// end inline asm
	// begin inline asm
	shfl.sync.down.b32 %r181, %r182, %r183, %r184, %r185;
	// end inline asm
	mov.b64 	%rd156, {%r176, %r181};
	setp.gt.s32 	%p71, %r85, 15;
	mov.f64 	%fd351, %fd343;
	mov.u64 	%rd317, %rd309;
	@%p71 bra 	$L__BB3_184;
	abs.f64 	%fd235, %fd343;
	abs.f64 	%fd236, %fd234;
	setp.lt.f64 	%p72, %fd235, %fd236;
	mov.f64 	%fd351, %fd234;
	mov.u64 	%rd317, %rd156;
	@%p72 bra 	$L__BB3_184;
	setp.lt.f64 	%p73, %fd236, %fd235;
	mov.f64 	%fd351, %fd343;
	mov.u64 	%rd317, %rd309;
	@%p73 bra 	$L__BB3_184;
	setp.lt.s64 	%p74, %rd309, %rd156;
	selp.f64 	%fd351, %fd343, %fd234, %p74;
	min.s64 	%rd317, %rd309, %rd156;
$L__BB3_184:
	setp.ne.s32 	%p75, %r85, 0;
	@%p75 bra 	$L__BB3_186;
	shr.u32 	%r186, %r35, 1;
	and.b32  	%r187, %r186, 496;
	mov.u32 	%r188, _ZN6thrust24THRUST_300001_SM_1000_NS8cuda_cub4core6detail5shmemE;
	add.s32 	%r189, %r188, %r187;
	st.shared.f64 	[%r189+8], %fd351;
	st.shared.u64 	[%r189+16], %rd317;
$L__BB3_186:
	bar.sync 	0;
	setp.ne.s32 	%p76, %r35, 0;
	@%p76 bra 	$L__BB3_208;
	ld.shared.f64 	%fd239, [_ZN6thrust24THRUST_300001_SM_1000_NS8cuda_cub4core6detail5shmemE+24];
	ld.shared.u64 	%rd159, [_ZN6thrust24THRUST_300001_SM_1000_NS8cuda_cub4core6detail5shmemE+32];
	abs.f64 	%fd240, %fd351;
	abs.f64 	%fd241, %fd239;
	setp.lt.f64 	%p77, %fd240, %fd241;
	mov.f64 	%fd345, %fd239;
	mov.u64 	%rd311, %rd159;
	@%p77 bra 	$L__BB3_190;
	setp.lt.f64 	%p78, %fd241, %fd240;
	mov.f64 	%fd345, %fd351;
	mov.u64 	%rd311, %rd317;
	@%p78 bra 	$L__BB3_190;
	setp.lt.s64 	%p79, %rd317, %rd159;
	selp.f64 	%fd345, %fd351, %fd239, %p79;
	min.s64 	%rd311, %rd317, %rd159;
$L__BB3_190:
	ld.shared.f64 	%fd244, [_ZN6thrust24THRUST_300001_SM_1000_NS8cuda_cub4core6detail5shmemE+40];
	ld.shared.u64 	%rd162, [_ZN6thrust24THRUST_300001_SM_1000_NS8cuda_cub4core6detail5shmemE+48];
	abs.f64 	%fd245, %fd345;
	abs.f64 	%fd246, %fd244;
	setp.lt.f64 	%p80, %fd245, %fd246;
	mov.f64 	%fd346, %fd244;
	mov.u64 	%rd312, %rd162;
	@%p80 bra 	$L__BB3_193;
	setp.lt.f64 	%p81, %fd246, %fd245;
	mov.f64 	%fd346, %fd345;
	mov.u64 	%rd312, %rd311;
	@%p81 bra 	$L__BB3_193;
	setp.lt.s64 	%p82, %rd311, %rd162;
	selp.f64 	%fd346, %fd345, %fd244, %p82;
	min.s64 	%rd312, %rd311, %rd162;
$L__BB3_193:
	ld.shared.f64 	%fd249, [_ZN6thrust24THRUST_300001_SM_1000_NS8cuda_cub4core6detail5shmemE+56];
	ld.shared.u64 	%rd165, [_ZN6thrust24THRUST_300001_SM_1000_NS8cuda_cub4core6detail5shmemE+64];
	abs.f64 	%fd250, %fd346;
	abs.f64 	%fd251, %fd249;
	setp.lt.f64 	%p83, %fd250, %fd251;
	mov.f64 	%fd347, %fd249;
	mov.u64 	%rd313, %rd165;
	@%p83 bra 	$L__BB3_196;
	setp.lt.f64 	%p84, %fd251, %fd250;
	mov.f64 	%fd347, %fd346;
	mov.u64 	%rd313, %rd312;
	@%p84 bra 	$L__BB3_196;
	setp.lt.s64 	%p85, %rd312, %rd165;
	selp.f64 	%fd347, %fd346, %fd249, %p85;
	min.s64 	%rd313, %rd312, %rd165;
$L__BB3_196:
	ld.shared.f64 	%fd254, [_ZN6thrust24THRUST_300001_SM_1000_NS8cuda_cub4core6detail5shmemE+72];
	ld.shared.u64 	%rd168, [_ZN6thrust24THRUST_300001_SM_1000_NS8cuda_cub4core6detail5shmemE+80];
	abs.f64 	%fd255, %fd347;
	abs.f64 	%fd256, %fd254;
	setp.lt.f64 	%p86, %fd255, %fd256;
	mov.f64 	%fd348, %fd254;
	mov.u64 	%rd314, %rd168;
	@%p86 bra 	$L__BB3_199;
	setp.lt.f64 	%p87, %fd256, %fd255;
	mov.f64 	%fd348, %fd347;
	mov.u64 	%rd314, %rd313;
	@%p87 bra 	$L__BB3_199;
	setp.lt.s64 	%p88, %rd313, %rd168;
	selp.f64 	%fd348, %fd347, %fd254, %p88;
	min.s64 	%rd314, %rd313, %rd168;
$L__BB3_199:
	ld.shared.f64 	%fd259, [_ZN6thrust24THRUST_300001_SM_1000_NS8cuda_cub4core6detail5shmemE+88];
	ld.shared.u64 	%rd171, [_ZN6thrust24THRUST_300001_SM_1000_NS8cuda_cub4core6detail5shmemE+96];
	abs.f64 	%fd260, %fd348;
	abs.f64 	%fd261, %fd259;
	setp.lt.f64 	%p89, %fd260, %fd261;
	mov.f64 	%fd349, %fd259;
	mov.u64 	%rd315, %rd171;
	@%p89 bra 	$L__BB3_202;
	setp.lt.f64 	%p90, %fd261, %fd260;
	mov.f64 	%fd349, %fd348;
	mov.u64 	%rd315, %rd314;
	@%p90 bra 	$L__BB3_202;
	setp.lt.s64 	%p91, %rd314, %rd171;
	selp.f64 	%fd349, %fd348, %fd259, %p91;
	min.s64 	%rd315, %rd314, %rd171;
$L__BB3_202:
	ld.shared.f64 	%fd264, [_ZN6thrust24THRUST_300001_SM_1000_NS8cuda_cub4core6detail5shmemE+104];
	ld.shared.u64 	%rd174, [_ZN6thrust24THRUST_300001_SM_1000_NS8cuda_cub4core6detail5shmemE+112];
	abs.f64 	%fd265, %fd349;
	abs.f64 	%fd266, %fd264;
	setp.lt.f64 	%p92, %fd265, %fd266;
	mov.f64 	%fd350, %fd264;
	mov.u64 	%rd316, %rd174;
	@%p92 bra 	$L__BB3_205;
	setp.lt.f64 	%p93, %fd266, %fd265;
	mov.f64 	%fd350, %fd349;
	mov.u64 	%rd316, %rd315;
	@%p93 bra 	$L__BB3_205;
	setp.lt.s64 	%p94, %rd315, %rd174;
	selp.f64 	%fd350, %fd349, %fd264, %p94;
	min.s64 	%rd316, %rd315, %rd174;
$L__BB3_205:
	ld.shared.f64 	%fd269, [_ZN6thrust24THRUST_300001_SM_1000_NS8cuda_cub4core6detail5shmemE+120];
	ld.shared.u64 	%rd177, [_ZN6thrust24THRUST_300001_SM_1000_NS8cuda_cub4core6detail5shmemE+128];
	abs.f64 	%fd270, %fd350;
	abs.f64 	%fd271, %fd269;
	setp.lt.f64 	%p95, %fd270, %fd271;
	mov.u64 	%rd317, %rd177;
	mov.f64 	%fd351, %fd269;
	@%p95 bra 	$L__BB3_208;
	setp.lt.f64 	%p96, %fd271, %fd270;
	mov.u64 	%rd317, %rd316;
	mov.f64 	%fd351, %fd350;
	@%p96 bra 	$L__BB3_208;
	setp.lt.s64 	%p97, %rd316, %rd177;
	selp.f64 	%fd351, %fd350, %fd269, %p97;
	min.s64 	%rd317, %rd316, %rd177;
$L__BB3_208:
	mov.u32 	%r415, %tid.x;
	setp.ne.s32 	%p214, %r415, 0;
	@%p214 bra 	$L__BB3_210;
	ld.param.u64 	%rd254, [_ZN6thrust24THRUST_300001_SM_1000_NS8cuda_cub4core6detail13_kernel_agentINS1_8__reduce11ReduceAgentINS0_12zip_iteratorIN4cuda3std3__45tupleIJNS0_10device_ptrIdEENS0_17counting_iteratorIlNS0_11use_defaultESF_SF_EEEEEEEPNSB_IJdlEEESJ_iNS1_9__extrema9arg_max_fIdl10comparatorEEEEJSI_SK_iN3cub18CUB_300001_SM_100013GridEvenShareIiEENSR_9GridQueueIjEESO_EEEvDpT0__param_1];
	cvta.to.global.u64 	%rd251, %rd254;
	mul.wide.u32 	%rd252, %r1, 16;
	add.s64 	%rd253, %rd251, %rd252;
	st.global.f64 	[%rd253], %fd351;
	st.global.u64 	[%rd253+8], %rd317;
$L__BB3_210:
	ret;

}
	// .globl	_ZN6thrust24THRUST_300001_SM_1000_NS8cuda_cub4core6detail13_kernel_agentINS1_8__reduce10DrainAgentIiEEJN3cub18CUB_300001_SM_10009GridQueueIjEEiEEEvDpT0_
.visible .entry _ZN6thrust24THRUST_300001_SM_1000_NS8cuda_cub4core6detail13_kernel_agentINS1_8__reduce10DrainAgentIiEEJN3cub18CUB_300001_SM_10009GridQueueIjEEiEEEvDpT0_(
	.param .align 8 .b8 _ZN6thrust24THRUST_300001_SM_1000_NS8cuda_cub4core6detail13_kernel_agentINS1_8__reduce10DrainAgentIiEEJN3cub18CUB_300001_SM_10009GridQueueIjEEiEEEvDpT0__param_0[8],
	.param .u32 _ZN6thrust24THRUST_300001_SM_1000_NS8cuda_cub4core6detail13_kernel_agentINS1_8__reduce10DrainAgentIiEEJN3cub18CUB_300001_SM_10009GridQueueIjEEiEEEvDpT0__param_1
)
.maxntid 1
{
	.reg .b32 	%r<3>;
	.reg .b64 	%rd<3>;

	ld.param.u64 	%rd1, [_ZN6thrust24THRUST_300001_SM_1000_NS8cuda_cub4core6detail13_kernel_agentINS1_8__reduce10DrainAgentIiEEJN3cub18CUB_300001_SM_10009GridQueueIjEEiEEEvDpT0__param_0];
	ld.param.u32 	%r1, [_ZN6thrust24THRUST_300001_SM_1000_NS8cuda_cub4core6detail13_kernel_agentINS1_8__reduce10DrainAgentIiEEJN3cub18CUB_300001_SM_10009GridQueueIjEEiEEEvDpT0__param_1];
	cvta.to.global.u64 	%rd2, %rd1;
	st.global.u32 	[%rd2], %r1;
	mov.b32 	%r2, 0;
	st.global.u32 	[%rd2+4], %r2;
	ret;

}
	// .globl	_ZN6thrust24THRUST_300001_SM_1000_NS8cuda_cub4core6detail13_kernel_agentINS1_8__reduce11ReduceAgentIPN4cuda3std3__45tupleIJdlEEESC_SB_iNS1_9__extrema9arg_max_fIdl10comparatorEEEEJSC_SC_iSG_EEEvDpT0_
.visible .entry _ZN6thrust24THRUST_300001_SM_1000_NS8cuda_cub4core6detail13_kernel_agentINS1_8__reduce11ReduceAgentIPN4cuda3std3__45tupleIJdlEEESC_SB_iNS1_9__extrema9arg_max_fIdl10comparatorEEEEJSC_SC_iSG_EEEvDpT0_(
	.param .u64 .ptr .align 1 _ZN6thrust24THRUST_300001_SM_1000_NS8cuda_cub4core6detail13_kernel_agentINS1_8__reduce11ReduceAgentIPN4cuda3std3__45tupleIJdlEEESC_SB_iNS1_9__extrema9arg_max_fIdl10comparatorEEEEJSC_SC_iSG_EEEvDpT0__param_0,
	.param .u64 .ptr .align 1 _ZN6thrust24THRUST_300001_SM_1000_NS8cuda_cub4core6detail13_kernel_agentINS1_8__reduce11ReduceAgentIPN4cuda3std3__45tupleIJdlEEESC_SB_iNS1_9__extrema9arg_max_fIdl10comparatorEEEEJSC_SC_iSG_EEEvDpT0__param_1,
	.param .u32 _ZN6thrust24THRUST_300001_SM_1000_NS8cuda_cub4core6detail13_kernel_agentINS1_8__reduce11ReduceAgentIPN4cuda3std3__45tupleIJdlEEESC_SB_iNS1_9__extrema9arg_max_fIdl10comparatorEEEEJSC_SC_iSG_EEEvDpT0__param_2,
	.param .align 1 .b8 _ZN6thrust24THRUST_300001_SM_1000_NS8cuda_cub4core6detail13_kernel_agentINS1_8__reduce11ReduceAgentIPN4cuda3std3__45tupleIJdlEEESC_SB_iNS1_9__extrema9arg_max_fIdl10comparatorEEEEJSC_SC_iSG_EEEvDpT0__param_3[1]
)
.maxntid 256
{
	.reg .pred 	%p<222>;
	.reg .b32 	%r<390>;
	.reg .b64 	%rd<395>;
	.reg .b64 	%fd<358>;

	ld.param.u32 	%r37, [_ZN6thrust24THRUST_300001_SM_1000_NS8cuda_cub4core6detail13_kernel_agentINS1_8__reduce11ReduceAgentIPN4cuda3std3__45tupleIJdlEEESC_SB_iNS1_9__extrema9arg_max_fIdl10comparatorEEEEJSC_SC_iSG_EEEvDpT0__param_2];
	setp.eq.s32 	%p1, %r37, 0;
	@%p1 bra 	$L__BB5_211;
	setp.gt.s32 	%p2, %r37, 1279;
	@%p2 bra 	$L__BB5_121;
	mov.u32 	%r1, %tid.x;
	setp.ge.s32 	%p105, %r1, %r37;
	mov.f64 	%fd301, 0d0000000000000000;
	mov.b64 	%rd337, 0;
	mov.u32 	%r380, %r1;
	@%p105 bra 	$L__BB5_4;
	ld.param.u64 	%rd323, [_ZN6thrust24THRUST_300001_SM_1000_NS8cuda_cub4core6detail13_kernel_agentINS1_8__reduce11ReduceAgentIPN4cuda3std3__45tupleIJdlEEESC_SB_iNS1_9__extrema9arg_max_fIdl10comparatorEEEEJSC_SC_iSG_EEEvDpT0__param_0];
	mul.wide.u32 	%rd273, %r1, 16;
	add.s64 	%rd270, %rd323, %rd273;
	// begin inline asm
	ld.global.nc.u64 %rd269, [%rd270];
	// end inline asm
	add.s64 	%rd272, %rd270, 8;
	// begin inline asm
	ld.global.nc.u64 %rd337, [%rd272];
	// end inline asm
	mov.b64 	%fd301, %rd269;
	add.s32 	%r380, %r1, 256;
$L__BB5_4:
	setp.ge.s32 	%p106, %r380, %r37;
	@%p106 bra 	$L__BB5_25;
	not.b32 	%r153, %r380;
	add.s32 	%r4, %r37, %r153;
	and.b32  	%r154, %r4, 768;
	setp.eq.s32 	%p107, %r154, 768;
	@%p107 bra 	$L__BB5_11;
	ld.param.u64 	%rd324, [_ZN6thrust24THRUST_300001_SM_1000_NS8cuda_cub4core6detail13_kernel_agentINS1_8__reduce11ReduceAgentIPN4cuda3std3__45tupleIJdlEEESC_SB_iNS1_9__extrema9arg_max_fIdl10comparatorEEEEJSC_SC_iSG_EEEvDpT0__param_0];
	mul.wide.u32 	%rd275, %r380, 16;
	add.s64 	%rd328, %rd324, %rd275;
	shr.u32 	%r155, %r4, 8;
	add.s32 	%r156, %r155, 1;
	and.b32  	%r157, %r156, 3;
	neg.s32 	%r378, %r157;
$L__BB5_7:
	.pragma "nounroll";
	mov.u64 	%rd5, %rd337;
	mov.f64 	%fd3, %fd301;
	// begin inline asm
	ld.global.nc.u64 %rd276, [%rd328];
	// end inline asm
	add.s64 	%rd279, %rd328, 8;
	// begin inline asm
	ld.global.nc.u64 %rd278, [%rd279];
	// end inline asm
	mov.b64 	%fd4, %rd276;
	abs.f64 	%fd5, %fd3;
	abs.f64 	%fd6, %fd4;
	setp.lt.f64 	%p108, %fd5, %fd6;
	mov.u64 	%rd337, %rd278;
	mov.f64 	%fd301, %fd4;
	@%p108 bra 	$L__BB5_10;
	setp.lt.f64 	%p109, %fd6, %fd5;
	mov.u64 	%rd337, %rd5;
	mov.f64 	%fd301, %fd3;
	@%p109 bra 	$L__BB5_10;
	setp.lt.s64 	%p110, %rd5, %rd278;
	min.s64 	%rd337, %rd5, %rd278;
	selp.f64 	%fd301, %fd3, %fd4, %p110;
$L__BB5_10:
	add.s32 	%r380, %r380, 256;
	add.s64 	%rd328, %rd328, 4096;
	add.s32 	%r378, %r378, 1;
	setp.ne.s32 	%p111, %r378, 0;
	@%p111 bra 	$L__BB5_7;
$L__BB5_11:
	setp.lt.u32 	%p112, %r4, 768;
	@%p112 bra 	$L__BB5_25;
$L__BB5_12:
	ld.param.u64 	%rd325, [_ZN6thrust24THRUST_300001_SM_1000_NS8cuda_cub4core6detail13_kernel_agentINS1_8__reduce11ReduceAgentIPN4cuda3std3__45tupleIJdlEEESC_SB_iNS1_9__extrema9arg_max_fIdl10comparatorEEEEJSC_SC_iSG_EEEvDpT0__param_0];
	mul.wide.s32 	%rd284, %r380, 16;
	add.s64 	%rd281, %rd325, %rd284;
	// begin inline asm
	ld.global.nc.u64 %rd280, [%rd281];
	// end inline asm
	add.s64 	%rd283, %rd281, 8;
	// begin inline asm
	ld.global.nc.u64 %rd282, [%rd283];
	// end inline asm
	mov.b64 	%fd12, %rd280;
	abs.f64 	%fd13, %fd301;
	abs.f64 	%fd14, %fd12;
	setp.lt.f64 	%p113, %fd13, %fd14;
	mov.u64 	%rd334, %rd282;
	mov.f64 	%fd298, %fd12;
	@%p113 bra 	$L__BB5_15;
	setp.lt.f64 	%p114, %fd14, %fd13;
	mov.u64 	%rd334, %rd337;
	mov.f64 	%fd298, %fd301;
	@%p114 bra 	$L__BB5_15;
	setp.lt.s64 	%p115, %rd337, %rd282;
	min.s64 	%rd334, %rd337, %rd282;
	selp.f64 	%fd298, %fd301, %fd12, %p115;
$L__BB5_15:
	add.s64 	%rd286, %rd281, 4096;
	// begin inline asm
	ld.global.nc.u64 %rd285, [%rd286];
	// end inline asm
	add.s64 	%rd288, %rd281, 4104;
	// begin inline asm
	ld.global.nc.u64 %rd287, [%rd288];
	// end inline asm
	mov.b64 	%fd17, %rd285;
	abs.f64 	%fd18, %fd298;
	abs.f64 	%fd19, %fd17;
	setp.lt.f64 	%p116, %fd18, %fd19;
	mov.u64 	%rd335, %rd287;
	mov.f64 	%fd299, %fd17;
	@%p116 bra 	$L__BB5_18;
	setp.lt.f64 	%p117, %fd19, %fd18;
	mov.u64 	%rd335, %rd334;
	mov.f64 	%fd299, %fd298;
	@%p117 bra 	$L__BB5_18;
	setp.lt.s64 	%p118, %rd334, %rd287;
	min.s64 	%rd335, %rd334, %rd287;
	selp.f64 	%fd299, %fd298, %fd17, %p118;
$L__BB5_18:
	add.s64 	%rd290, %rd281, 8192;
	// begin inline asm
	ld.global.nc.u64 %rd289, [%rd290];
	// end inline asm
	add.s64 	%rd292, %rd281, 8200;
	// begin inline asm
	ld.global.nc.u64 %rd291, [%rd292];
	// end inline asm
	mov.b64 	%fd22, %rd289;
	abs.f64 	%fd23, %fd299;
	abs.f64 	%fd24, %fd22;
	setp.lt.f64 	%p119, %fd23, %fd24;
	mov.u64 	%rd336, %rd291;
	mov.f64 	%fd300, %fd22;
	@%p119 bra 	$L__BB5_21;
	setp.lt.f64 	%p120, %fd24, %fd23;
	mov.u64 	%rd336, %rd335;
	mov.f64 	%fd300, %fd299;
	@%p120 bra 	$L__BB5_21;
	setp.lt.s64 	%p121, %rd335, %rd291;
	min.s64 	%rd336, %rd335, %rd291;
	selp.f64 	%fd300, %fd299, %fd22, %p121;
$L__BB5_21:
	add.s64 	%rd294, %rd281, 12288;
	// begin inline asm
	ld.global.nc.u64 %rd293, [%rd294];
	// end inline asm
	add.s64 	%rd296, %rd281, 12296;
	// begin inline asm
	ld.global.nc.u64 %rd295, [%rd296];
	// end inline asm
	mov.b64 	%fd27, %rd293;
	abs.f64 	%fd28, %fd300;
	abs.f64 	%fd29, %fd27;
	setp.lt.f64 	%p122, %fd28, %fd29;
	mov.u64 	%rd337, %rd295;
	mov.f64 	%fd301, %fd27;
	@%p122 bra 	$L__BB5_24;
	setp.lt.f64 	%p123, %fd29, %fd28;
	mov.u64 	%rd337, %rd336;
	mov.f64 	%fd301, %fd300;
	@%p123 bra 	$L__BB5_24;
	setp.lt.s64 	%p124, %rd336, %rd295;
	min.s64 	%rd337, %rd336, %rd295;
	selp.f64 	%fd301, %fd300, %fd27, %p124;
$L__BB5_24:
	add.s32 	%r380, %r380, 1024;
	setp.lt.s32 	%p125, %r380, %r37;
	@%p125 bra 	$L__BB5_12;
$L__BB5_25:
	setp.lt.s32 	%p126, %r37, 256;
	@%p126 bra 	$L__BB5_70;
	// begin inline asm
	mov.u32 %r271, %laneid;
	// end inline asm
	mov.b64 	%rd307, %fd301;
	mov.b64 	{%r273, %r278}, %rd307;
	mov.b32 	%r289, 1;
	mov.b32 	%r290, 31;
	mov.b32 	%r291, -1;
	// begin inline asm
	shfl.sync.down.b32 %r272, %r273, %r289, %r290, %r291;
	// end inline asm
	// begin inline asm
	shfl.sync.down.b32 %r277, %r278, %r289, %r290, %r291;
	// end inline asm
	mov.b64 	%rd308, {%r272, %r277};
	mov.b64 	%fd33, %rd308;
	mov.b64 	{%r283, %r288}, %rd337;
	// begin inline asm
	shfl.sync.down.b32 %r282, %r283, %r289, %r290, %r291;
	// end inline asm
	// begin inline asm
	shfl.sync.down.b32 %r287, %r288, %r289, %r290, %r291;
	// end inline asm
	mov.b64 	%rd27, {%r282, %r287};
	setp.gt.s32 	%p178, %r271, 30;
	mov.u64 	%rd339, %rd337;
	mov.f64 	%fd303, %fd301;
	@%p178 bra 	$L__BB5_30;
	abs.f64 	%fd34, %fd301;
	abs.f64 	%fd35, %fd33;
	setp.lt.f64 	%p179, %fd34, %fd35;
	mov.u64 	%rd339, %rd27;
	mov.f64 	%fd303, %fd33;
	@%p179 bra 	$L__BB5_30;
	setp.lt.f64 	%p180, %fd35, %fd34;
	mov.u64 	%rd339, %rd337;
	mov.f64 	%fd303, %fd301;
	@%p180 bra 	$L__BB5_30;
	setp.lt.s64 	%p181, %rd337, %rd27;
	min.s64 	%rd339, %rd337, %rd27;
	selp.f64 	%fd303, %fd301, %fd33, %p181;
$L__BB5_30:
	mov.b64 	%rd309, %fd303;
	mov.b64 	{%r293, %r298}, %rd309;
	mov.b32 	%r309, 2;
	mov.b32 	%r310, 31;
	mov.b32 	%r311, -1;
	// begin inline asm
	shfl.sync.down.b32 %r292, %r293, %r309, %r310, %r311;
	// end inline asm
	// begin inline asm
	shfl.sync.down.b32 %r297, %r298, %r309, %r310, %r311;
	// end inline asm
	mov.b64 	%rd310, {%r292, %r297};
	mov.b64 	%fd38, %rd310;
	mov.b64 	{%r303, %r308}, %rd339;
	// begin inline asm
	shfl.sync.down.b32 %r302, %r303, %r309, %r310, %r311;
	// end inline asm
	// begin inline asm
	shfl.sync.down.b32 %r307, %r308, %r309, %r310, %r311;
	// end inline asm
	mov.b64 	%rd30, {%r302, %r307};
	setp.gt.s32 	%p182, %r271, 29;
	mov.u64 	%rd340, %rd339;
	mov.f64 	%fd304, %fd303;
	@%p182 bra 	$L__BB5_34;
	abs.f64 	%fd39, %fd303;
	abs.f64 	%fd40, %fd38;
	setp.lt.f64 	%p183, %fd39, %fd40;
	mov.u64 	%rd340, %rd30;
	mov.f64 	%fd304, %fd38;
	@%p183 bra 	$L__BB5_34;
	setp.lt.f64 	%p184, %fd40, %fd39;
	mov.u64 	%rd340, %rd339;
	mov.f64 	%fd304, %fd303;
	@%p184 bra 	$L__BB5_34;
	setp.lt.s64 	%p185, %rd339, %rd30;
	min.s64 	%rd340, %rd339, %rd30;
	selp.f64 	%fd304, %fd303, %fd38, %p185;
$L__BB5_34:
	mov.b64 	%rd311, %fd304;
	mov.b64 	{%r313, %r318}, %rd311;
	mov.b32 	%r329, 4;
	mov.b32 	%r330, 31;
	mov.b32 	%r331, -1;
	// begin inline asm
	shfl.sync.down.b32 %r312, %r313, %r329, %r330, %r331;
	// end inline asm
	// begin inline asm
	shfl.sync.down.b32 %r317, %r318, %r329, %r330, %r331;
	// end inline asm
	mov.b64 	%rd312, {%r312, %r317};
	mov.b64 	%fd43, %rd312;
	mov.b64 	{%r323, %r328}, %rd340;
	// begin inline asm
	shfl.sync.down.b32 %r322, %r323, %r329, %r330, %r331;
	// end inline asm
	// begin inline asm
	shfl.sync.down.b32 %r327, %r328, %r329, %r330, %r331;
	// end inline asm
	mov.b64 	%rd33, {%r322, %r327};
	setp.gt.s32 	%p186, %r271, 27;
	mov.u64 	%rd341, %rd340;
	mov.f64 	%fd305, %fd304;
	@%p186 bra 	$L__BB5_38;
	abs.f64 	%fd44, %fd304;
	abs.f64 	%fd45, %fd43;
	setp.lt.f64 	%p187, %fd44, %fd45;
	mov.u64 	%rd341, %rd33;
	mov.f64 	%fd305, %fd43;
	@%p187 bra 	$L__BB5_38;
	setp.lt.f64 	%p188, %fd45, %fd44;
	mov.u64 	%rd341, %rd340;
	mov.f64 	%fd305, %fd304;
	@%p188 bra 	$L__BB5_38;
	setp.lt.s64 	%p189, %rd340, %rd33;
	min.s64 	%rd341, %rd340, %rd33;
	selp.f64 	%fd305, %fd304, %fd43, %p189;
$L__BB5_38:
	mov.b64 	%rd313, %fd305;
	mov.b64 	{%r333, %r338}, %rd313;
	mov.b32 	%r349, 8;
	mov.b32 	%r350, 31;
	mov.b32 	%r351, -1;
	// begin inline asm
	shfl.sync.down.b32 %r332, %r333, %r349, %r350, %r351;
	// end inline asm
	// begin inline asm
	shfl.sync.down.b32 %r337, %r338, %r349, %r350, %r351;
	// end inline asm
	mov.b64 	%rd314, {%r332, %r337};
	mov.b64 	%fd48, %rd314;
	mov.b64 	{%r343, %r348}, %rd341;
	// begin inline asm
	shfl.sync.down.b32 %r342, %r343, %r349, %r350, %r351;
	// end inline asm
	// begin inline asm
	shfl.sync.down.b32 %r347, %r348, %r349, %r350, %r351;
	// end inline asm
	mov.b64 	%rd36, {%r342, %r347};
	setp.gt.s32 	%p190, %r271, 23;
	mov.u64 	%rd342, %rd341;
	mov.f64 	%fd306, %fd305;
	@%p190 bra 	$L__BB5_42;
	abs.f64 	%fd49, %fd305;
	abs.f64 	%fd50, %fd48;
	setp.lt.f64 	%p191, %fd49, %fd50;
	mov.u64 	%rd342, %rd36;
	mov.f64 	%fd306, %fd48;
	@%p191 bra 	$L__BB5_42;
	setp.lt.f64 	%p192, %fd50, %fd49;
	mov.u64 	%rd342, %rd341;
	mov.f64 	%fd306, %fd305;
	@%p192 bra 	$L__BB5_42;
	setp.lt.s64 	%p193, %rd341, %rd36;
	min.s64 	%rd342, %rd341, %rd36;
	selp.f64 	%fd306, %fd305, %fd48, %p193;
$L__BB5_42:
	mov.b64 	%rd315, %fd306;
	mov.b64 	{%r353, %r358}, %rd315;
	mov.b32 	%r369, 16;
	mov.b32 	%r370, 31;
	mov.b32 	%r371, -1;
	// begin inline asm
	shfl.sync.down.b32 %r352, %r353, %r369, %r370, %r371;
	// end inline asm
	// begin inline asm
	shfl.sync.down.b32 %r357, %r358, %r369, %r370, %r371;
	// end inline asm
	mov.b64 	%rd316, {%r352, %r357};
	mov.b64 	%fd53, %rd316;
	mov.b64 	{%r363, %r368}, %rd342;
	// begin inline asm
	shfl.sync.down.b32 %r362, %r363, %r369, %r370, %r371;
	// end inline asm
	// begin inline asm
	shfl.sync.down.b32 %r367, %r368, %r369, %r370, %r371;
	// end inline asm
	mov.b64 	%rd39, {%r362, %r367};
	setp.gt.s32 	%p194, %r271, 15;
	mov.u64 	%rd394, %rd342;
	mov.f64 	%fd357, %fd306;
	@%p194 bra 	$L__BB5_46;
	abs.f64 	%fd54, %fd306;
	abs.f64 	%fd55, %fd53;
	setp.lt.f64 	%p195, %fd54, %fd55;
	mov.u64 	%rd394, %rd39;
	mov.f64 	%fd357, %fd53;
	@%p195 bra 	$L__BB5_46;
	setp.lt.f64 	%p196, %fd55, %fd54;
	mov.u64 	%rd394, %rd342;
	mov.f64 	%fd357, %fd306;
	@%p196 bra 	$L__BB5_46;
	setp.lt.s64 	%p197, %rd342, %rd39;
	min.s64 	%rd394, %rd342, %rd39;
	selp.f64 	%fd357, %fd306, %fd53, %p197;
$L__BB5_46:
	setp.ne.s32 	%p198, %r271, 0;
	@%p198 bra 	$L__BB5_48;
	shr.u32 	%r372, %r1, 1;
	and.b32  	%r373, %r372, 496;
	mov.u32 	%r374, _ZN6thrust24THRUST_300001_SM_1000_NS8cuda_cub4core6detail5shmemE;
	add.s32 	%r375, %r374, %r373;
	st.shared.f64 	[%r375+8], %fd357;
	st.shared.u64 	[%r375+16], %rd394;
$L__BB5_48:
	bar.sync 	0;
	setp.ne.s32 	%p199, %r1, 0;
	@%p199 bra 	$L__BB5_209;
	ld.shared.f64 	%fd58, [_ZN6thrust24THRUST_300001_SM_1000_NS8cuda_cub4core6detail5shmemE+24];
	ld.shared.u64 	%rd42, [_ZN6thrust24THRUST_300001_SM_1000_NS8cuda_cub4core6detail5shmemE+32];
	abs.f64 	%fd59, %fd357;
	abs.f64 	%fd60, %fd58;
	setp.lt.f64 	%p200, %fd59, %fd60;
	mov.u64 	%rd344, %rd42;
	mov.f64 	%fd308, %fd58;
	@%p200 bra 	$L__BB5_52;
	setp.lt.f64 	%p201, %fd60, %fd59;
	mov.u64 	%rd344, %rd394;
	mov.f64 	%fd308, %fd357;
	@%p201 bra 	$L__BB5_52;
	setp.lt.s64 	%p202, %rd394, %rd42;
	min.s64 	%rd344, %rd394, %rd42;
	selp.f64 	%fd308, %fd357, %fd58, %p202;
$L__BB5_52:
	ld.shared.f64 	%fd63, [_ZN6thrust24THRUST_300001_SM_1000_NS8cuda_cub4core6detail5shmemE+40];
	ld.shared.u64 	%rd45, [_ZN6thrust24THRUST_300001_SM_1000_NS8cuda_cub4core6detail5shmemE+48];
	abs.f64 	%fd64, %fd308;
	abs.f64 	%fd65, %fd63;
	setp.lt.f64 	%p203, %fd64, %fd65;
	mov.u64 	%rd345, %rd45;
	mov.f64 	%fd309, %fd63;
	@%p203 bra 	$L__BB5_55;
	setp.lt.f64 	%p204, %fd65, %fd64;
	mov.u64 	%rd345, %rd344;
	mov.f64 	%fd309, %fd308;
	@%p204 bra 	$L__BB5_55;
	setp.lt.s64 	%p205, %rd344, %rd45;
	min.s64 	%rd345, %rd344, %rd45;
	selp.f64 	%fd309, %fd308, %fd63, %p205;
$L__BB5_55:
	ld.shared.f64 	%fd68, [_ZN6thrust24THRUST_300001_SM_1000_NS8cuda_cub4core6detail5shmemE+56];
	ld.shared.u64 	%rd48, [_ZN6thrust24THRUST_300001_SM_1000_NS8cuda_cub4core6detail5shmemE+64];
	abs.f64 	%fd69, %fd309;
	abs.f64 	%fd70, %fd68;
	setp.lt.f64 	%p206, %fd69, %fd70;
	mov.u64 	%rd346, %rd48;
	mov.f64 	%fd310, %fd68;
	@%p206 bra 	$L__BB5_58;
	setp.lt.f64 	%p207, %fd70, %fd69;
	mov.u64 	%rd346, %rd345;
	mov.f64 	%fd310, %fd309;
	@%p207 bra 	$L__BB5_58;
	setp.lt.s64 	%p208, %rd345, %rd48;
	min.s64 	%rd346, %rd345, %rd48;
	selp.f64 	%fd310, %fd309, %fd68, %p208;
$L__BB5_58:
	ld.shared.f64 	%fd73, [_ZN6thrust24THRUST_300001_SM_1000_NS8cuda_cub4core6detail5shmemE+72];
	ld.shared.u64 	%rd51, [_ZN6thrust24THRUST_300001_SM_1000_NS8cuda_cub4core6detail5shmemE+80];
	abs.f64 	%fd74, %fd310;
	abs.f64 	%fd75, %fd73;
	setp.lt.f64 	%p209, %fd74, %fd75;
	mov.u64 	%rd347, %rd51;
	mov.f64 	%fd311, %fd73;
	@%p209 bra 	$L__BB5_61;
	setp.lt.f64 	%p210, %fd75, %fd74;
	mov.u64 	%rd347, %rd346;
	mov.f64 	%fd311, %fd310;
	@%p210 bra 	$L__BB5_61;
	setp.lt.s64 	%p211, %rd346, %rd51;
	min.s64 	%rd347, %rd346, %rd51;
	selp.f64 	%fd311, %fd310, %fd73, %p211;
$L__BB5_61:
	ld.shared.f64 	%fd78, [_ZN6thrust24THRUST_300001_SM_1000_NS8cuda_cub4core6detail5shmemE+88];
	ld.shared.u64 	%rd54, [_ZN6thrust24THRUST_300001_SM_1000_NS8cuda_cub4core6detail5shmemE+96];
	abs.f64 	%fd79, %fd311;
	abs.f64 	%fd80, %fd78;
	setp.lt.f64 	%p212, %fd79, %fd80;
	mov.u64 	%rd348, %rd54;
	mov.f64 	%fd312, %fd78;
	@%p212 bra 	$L__BB5_64;
	setp.lt.f64 	%p213, %fd80, %fd79;
	mov.u64 	%rd348, %rd347;
	mov.f64 	%fd312, %fd311;
	@%p213 bra 	$L__BB5_64;
	setp.lt.s64 	%p214, %rd347, %rd54;
	min.s64 	%rd348, %rd347, %rd54;
	selp.f64 	%fd312, %fd311, %fd78, %p214;
$L__BB5_64:
	ld.shared.f64 	%fd83, [_ZN6thrust24THRUST_300001_SM_1000_NS8cuda_cub4core6detail5shmemE+104];
	ld.shared.u64 	%rd57, [_ZN6thrust24THRUST_300001_SM_1000_NS8cuda_cub4core6detail5shmemE+112];
	abs.f64 	%fd84, %fd312;
	abs.f64 	%fd85, %fd83;
	setp.lt.f64 	%p215, %fd84, %fd85;
	mov.u64 	%rd349, %rd57;
	mov.f64 	%fd313, %fd83;
	@%p215 bra 	$L__BB5_67;
	setp.lt.f64 	%p216, %fd85, %fd84;
	mov.u64 	%rd349, %rd348;
	mov.f64 	%fd313, %fd312;
	@%p216 bra 	$L__BB5_67;
	setp.lt.s64 	%p217, %rd348, %rd57;
	min.s64 	%rd349, %rd348, %rd57;
	selp.f64 	%fd313, %fd312, %fd83, %p217;
$L__BB5_67:
	ld.shared.f64 	%fd88, [_ZN6thrust24THRUST_300001_SM_1000_NS8cuda_cub4core6detail5shmemE+120];
	ld.shared.u64 	%rd60, [_ZN6thrust24THRUST_300001_SM_1000_NS8cuda_cub4core6detail5shmemE+128];
	abs.f64 	%fd89, %fd313;
	abs.f64 	%fd90, %fd88;
	setp.lt.f64 	%p218, %fd89, %fd90;
	mov.u64 	%rd394, %rd60;
	mov.f64 	%fd357, %fd88;
	@%p218 bra 	$L__BB5_209;
	setp.lt.f64 	%p219, %fd90, %fd89;
	mov.u64 	%rd394, %rd349;
	mov.f64 	%fd357, %fd313;
	@%p219 bra 	$L__BB5_209;
	setp.lt.s64 	%p220, %rd349, %rd60;
	min.s64 	%rd394, %rd349, %rd60;
	selp.f64 	%fd357, %fd313, %fd88, %p220;
	bra.uni 	$L__BB5_209;
$L__BB5_70:
	// begin inline asm
	mov.u32 %r158, %laneid;
	// end inline asm
	and.b32  	%r179, %r1, 992;
	add.s32 	%r180, %r179, 32;
	setp.gt.s32 	%p127, %r180, %r37;
	not.b32 	%r181, %r179;
	add.s32 	%r182, %r37, %r181;
	selp.b32 	%r177, %r182, 31, %p127;
	mov.b64 	%rd297, %fd301;
	mov.b64 	{%r160, %r165}, %rd297;
	mov.b32 	%r176, 1;
	mov.b32 	%r178, -1;
	// begin inline asm
	shfl.sync.down.b32 %r159, %r160, %r176, %r177, %r178;
	// end inline asm
	// begin inline asm
	shfl.sync.down.b32 %r164, %r165, %r176, %r177, %r178;
	// end inline asm
	mov.b64 	%rd298, {%r159, %r164};
	mov.b64 	%fd92, %rd298;
	mov.b64 	{%r170, %r175}, %rd337;
	// begin inline asm
	shfl.sync.down.b32 %r169, %r170, %r176, %r177, %r178;
	// end inline asm
	// begin inline asm
	shfl.sync.down.b32 %r174, %r175, %r176, %r177, %r178;
	// end inline asm
	mov.b64 	%rd62, {%r169, %r174};
	setp.ge.s32 	%p128, %r158, %r177;
	mov.u64 	%rd350, %rd337;
	mov.f64 	%fd314, %fd301;
	@%p128 bra 	$L__BB5_74;
	abs.f64 	%fd93, %fd301;
	abs.f64 	%fd94, %fd92;
	setp.lt.f64 	%p129, %fd93, %fd94;
	mov.u64 	%rd350, %rd62;
	mov.f64 	%fd314, %fd92;
	@%p129 bra 	$L__BB5_74;
	setp.lt.f64 	%p130, %fd94, %fd93;
	mov.u64 	%rd350, %rd337;
	mov.f64 	%fd314, %fd301;
	@%p130 bra 	$L__BB5_74;
	setp.lt.s64 	%p131, %rd337, %rd62;
	min.s64 	%rd350, %rd337, %rd62;
	selp.f64 	%fd314, %fd301, %fd92, %p131;
$L__BB5_74:
	mov.b64 	%rd299, %fd314;
	mov.b64 	{%r184, %r189}, %rd299;
	mov.b32 	%r200, 2;
	mov.b32 	%r202, -1;
	// begin inline asm
	shfl.sync.down.b32 %r183, %r184, %r200, %r177, %r202;
	// end inline asm
	// begin inline asm
	shfl.sync.down.b32 %r188, %r189, %r200, %r177, %r202;
	// end inline asm
	mov.b64 	%rd300, {%r183, %r188};
	mov.b64 	%fd97, %rd300;
	mov.b64 	{%r194, %r199}, %rd350;
	// begin inline asm
	shfl.sync.down.b32 %r193, %r194, %r200, %r177, %r202;
	// end inline asm
	// begin inline asm
	shfl.sync.down.b32 %r198, %r199, %r200, %r177, %r202;
	// end inline asm
	mov.b64 	%rd65, {%r193, %r198};
	add.s32 	%r203, %r158, 2;
	setp.gt.s32 	%p132, %r203, %r177;
	mov.u64 	%rd351, %rd350;
	mov.f64 	%fd315, %fd314;
	@%p132 bra 	$L__BB5_78;
	abs.f64 	%fd98, %fd314;
	abs.f64 	%fd99, %fd97;
	setp.lt.f64 	%p133, %fd98, %fd99;
	mov.u64 	%rd351, %rd65;
	mov.f64 	%fd315, %fd97;
	@%p133 bra 	$L__BB5_78;
	setp.lt.f64 	%p134, %fd99, %fd98;
	mov.u64 	%rd351, %rd350;
	mov.f64 	%fd315, %fd314;
	@%p134 bra 	$L__BB5_78;
	setp.lt.s64 	%p135, %rd350, %rd65;
	min.s64 	%rd351, %rd350, %rd65;
	selp.f64 	%fd315, %fd314, %fd97, %p135;
$L__BB5_78:
	mov.b64 	%rd301, %fd315;
	mov.b64 	{%r205, %r210}, %rd301;
	mov.b32 	%r221, 4;
	mov.b32 	%r223, -1;
	// begin inline asm
	shfl.sync.down.b32 %r204, %r205, %r221, %r177, %r223;
	// end inline asm
	// begin inline asm
	shfl.sync.down.b32 %r209, %r210, %r221, %r177, %r223;
	// end inline asm
	mov.b64 	%rd302, {%r204, %r209};
	mov.b64 	%fd102, %rd302;
	mov.b64 	{%r215, %r220}, %rd351;
	// begin inline asm
	shfl.sync.down.b32 %r214, %r215, %r221, %r177, %r223;
	// end inline asm
	// begin inline asm
	shfl.sync.down.b32 %r219, %r220, %r221, %r177, %r223;
	// end inline asm
	mov.b64 	%rd68, {%r214, %r219};
	add.s32 	%r224, %r158, 4;
	setp.gt.s32 	%p136, %r224, %r177;
	mov.u64 	%rd352, %rd351;
	mov.f64 	%fd316, %fd315;
	@%p136 bra 	$L__BB5_82;
	abs.f64 	%fd103, %fd315;
	abs.f64 	%fd104, %fd102;
	setp.lt.f64 	%p137, %fd103, %fd104;
	mov.u64 	%rd352, %rd68;
	mov.f64 	%fd316, %fd102;
	@%p137 bra 	$L__BB5_82;
	setp.lt.f64 	%p138, %fd104, %fd103;
	mov.u64 	%rd352, %rd351;
	mov.f64 	%fd316, %fd315;
	@%p138 bra 	$L__BB5_82;
	setp.lt.s64 	%p139, %rd351, %rd68;
	min.s64 	%rd352, %rd351, %rd68;
	selp.f64 	%fd316, %fd315, %fd102, %p139;
$L__BB5_82:
	mov.b64 	%rd303, %fd316;
	mov.b64 	{%r226, %r231}, %rd303;
	mov.b32 	%r242, 8;
	mov.b32 	%r244, -1;
	// begin inline asm
	shfl.sync.down.b32 %r225, %r226, %r242, %r177, %r244;
	// end inline asm
	// begin inline asm
	shfl.sync.down.b32 %r230, %r231, %r242, %r177, %r244;
	// end inline asm
	mov.b64 	%rd304, {%r225, %r230};
	mov.b64 	%fd107, %rd304;
	mov.b64 	{%r236, %r241}, %rd352;
	// begin inline asm
	shfl.sync.down.b32 %r235, %r236, %r242, %r177, %r244;
	// end inline asm
	// begin inline asm
	shfl.sync.down.b32 %r240, %r241, %r242, %r177, %r244;
	// end inline asm
	mov.b64 	%rd71, {%r235, %r240};
	add.s32 	%r245, %r158, 8;
	setp.gt.s32 	%p140, %r245, %r177;
	mov.u64 	%rd353, %rd352;
	mov.f64 	%fd317, %fd316;
	@%p140 bra 	$L__BB5_86;
	abs.f64 	%fd108, %fd316;
	abs.f64 	%fd109, %fd107;
	setp.lt.f64 	%p141, %fd108, %fd109;
	mov.u64 	%rd353, %rd71;
	mov.f64 	%fd317, %fd107;
	@%p141 bra 	$L__BB5_86;
	setp.lt.f64 	%p142, %fd109, %fd108;
	mov.u64 	%rd353, %rd352;
	mov.f64 	%fd317, %fd316;
	@%p142 bra 	$L__BB5_86;
	setp.lt.s64 	%p143, %rd352, %rd71;
	min.s64 	%rd353, %rd352, %rd71;
	selp.f64 	%fd317, %fd316, %fd107, %p143;
$L__BB5_86:
	mov.b64 	%rd305, %fd317;
	mov.b64 	{%r247, %r252}, %rd305;
	mov.b32 	%r263, 16;
	mov.b32 	%r265, -1;
	// begin inline asm
	shfl.sync.down.b32 %r246, %r247, %r263, %r177, %r265;
	// end inline asm
	// begin inline asm
	shfl.sync.down.b32 %r251, %r252, %r263, %r177, %r265;
	// end inline asm
	mov.b64 	%rd306, {%r246, %r251};
	mov.b64 	%fd112, %rd306;
	mov.b64 	{%r257, %r262}, %rd353;
	// begin inline asm
	shfl.sync.down.b32 %r256, %r257, %r263, %r177, %r265;
	// end inline asm
	// begin inline asm
	shfl.sync.down.b32 %r261, %r262, %r263, %r177, %r265;
	// end inline asm
	mov.b64 	%rd74, {%r256, %r261};
	add.s32 	%r266, %r158, 16;
	setp.gt.s32 	%p144, %r266, %r177;
	mov.u64 	%rd394, %rd353;
	mov.f64 	%fd357, %fd317;
	@%p144 bra 	$L__BB5_90;
	abs.f64 	%fd113, %fd317;
	abs.f64 	%fd114, %fd112;
	setp.lt.f64 	%p145, %fd113, %fd114;
	mov.u64 	%rd394, %rd74;
	mov.f64 	%fd357, %fd112;
	@%p145 bra 	$L__BB5_90;
	setp.lt.f64 	%p146, %fd114, %fd113;
	mov.u64 	%rd394, %rd353;
	mov.f64 	%fd357, %fd317;
	@%p146 bra 	$L__BB5_90;
	setp.lt.s64 	%p147, %rd353, %rd74;
	min.s64 	%rd394, %rd353, %rd74;
	selp.f64 	%fd357, %fd317, %fd112, %p147;
$L__BB5_90:
	setp.ne.s32 	%p148, %r158, 0;
	@%p148 bra 	$L__BB5_92;
	shr.u32 	%r267, %r1, 1;
	and.b32  	%r268, %r267, 496;
	mov.u32 	%r269, _ZN6thrust24THRUST_300001_SM_1000_NS8cuda_cub4core6detail5shmemE;
	add.s32 	%r270, %r269, %r268;
	st.shared.f64 	[%r270+8], %fd357;
	st.shared.u64 	[%r270+16], %rd394;
$L__BB5_92:
	bar.sync 	0;
	setp.ne.s32 	%p149, %r1, 0;
	@%p149 bra 	$L__BB5_209;
	setp.lt.s32 	%p150, %r37, 33;
	mov.f64 	%fd319, %fd357;
	mov.u64 	%rd355, %rd394;
	@%p150 bra 	$L__BB5_97;
	ld.shared.f64 	%fd117, [_ZN6thrust24THRUST_300001_SM_1000_NS8cuda_cub4core6detail5shmemE+24];
	ld.shared.u64 	%rd77, [_ZN6thrust24THRUST_300001_SM_1000_NS8cuda_cub4core6detail5shmemE+32];
	abs.f64 	%fd118, %fd357;
	abs.f64 	%fd119, %fd117;
	setp.lt.f64 	%p151, %fd118, %fd119;
	mov.f64 	%fd319, %fd117;
	mov.u64 	%rd355, %rd77;
	@%p151 bra 	$L__BB5_97;
	setp.lt.f64 	%p152, %fd119, %fd118;
	mov.f64 	%fd319, %fd357;
	mov.u64 	%rd355, %rd394;
	@%p152 bra 	$L__BB5_97;
	setp.lt.s64 	%p153, %rd394, %rd77;
	min.s64 	%rd355, %rd394, %rd77;
	selp.f64 	%fd319, %fd357, %fd117, %p153;
$L__BB5_97:
	setp.lt.s32 	%p154, %r37, 65;
	mov.f64 	%fd320, %fd319;
	mov.u64 	%rd356, %rd355;
	@%p154 bra 	$L__BB5_101;
	ld.shared.f64 	%fd122, [_ZN6thrust24THRUST_300001_SM_1000_NS8cuda_cub4core6detail5shmemE+40];
	ld.shared.u64 	%rd80, [_ZN6thrust24THRUST_300001_SM_1000_NS8cuda_cub4core6detail5shmemE+48];
	abs.f64 	%fd123, %fd319;
	abs.f64 	%fd124, %fd122;
	setp.lt.f64 	%p155, %fd123, %fd124;
	mov.f64 	%fd320, %fd122;
	mov.u64 	%rd356, %rd80;
	@%p155 bra 	$L__BB5_101;
	setp.lt.f64 	%p156, %fd124, %fd123;
	mov.f64 	%fd320, %fd319;
	mov.u64 	%rd356, %rd355;
	@%p156 bra 	$L__BB5_101;
	setp.lt.s64 	%p157, %rd355, %rd80;
	min.s64 	%rd356, %rd355, %rd80;
	selp.f64 	%fd320, %fd319, %fd122, %p157;
$L__BB5_101:
	setp.lt.s32 	%p158, %r37, 97;
	mov.f64 	%fd321, %fd320;
	mov.u64 	%rd357, %rd356;
	@%p158 bra 	$L__BB5_105;
	ld.shared.f64 	%fd127, [_ZN6thrust24THRUST_300001_SM_1000_NS8cuda_cub4core6detail5shmemE+56];
	ld.shared.u64 	%rd83, [_ZN6thrust24THRUST_300001_SM_1000_NS8cuda_cub4core6detail5shmemE+64];
	abs.f64 	%fd128, %fd320;
	abs.f64 	%fd129, %fd127;
	setp.lt.f64 	%p159, %fd128, %fd129;
	mov.f64 	%fd321, %fd127;
	mov.u64 	%rd357, %rd83;
	@%p159 bra 	$L__BB5_105;
	setp.lt.f64 	%p160, %fd129, %fd128;
	mov.f64 	%fd321, %fd320;
	mov.u64 	%rd357, %rd356;
	@%p160 bra 	$L__BB5_105;
	setp.lt.s64 	%p161, %rd356, %rd83;
	min.s64 	%rd357, %rd356, %rd83;
	selp.f64 	%fd321, %fd320, %fd127, %p161;
$L__BB5_105:
	setp.lt.s32 	%p162, %r37, 129;
	mov.f64 	%fd322, %fd321;
	mov.u64 	%rd358, %rd357;
	@%p162 bra 	$L__BB5_109;
	ld.shared.f64 	%fd132, [_ZN6thrust24THRUST_300001_SM_1000_NS8cuda_cub4core6detail5shmemE+72];
	ld.shared.u64 	%rd86, [_ZN6thrust24THRUST_300001_SM_1000_NS8cuda_cub4core6detail5shmemE+80];
	abs.f64 	%fd133, %fd321;
	abs.f64 	%fd134, %fd132;
	setp.lt.f64 	%p163, %fd133, %fd134;
	mov.f64 	%fd322, %fd132;
	mov.u64 	%rd358, %rd86;
	@%p163 bra 	$L__BB5_109;
	setp.lt.f64 	%p164, %fd134, %fd133;
	mov.f64 	%fd322, %fd321;
	mov.u64 	%rd358, %rd357;
	@%p164 bra 	$L__BB5_109;
	setp.lt.s64 	%p165, %rd357, %rd86;
	min.s64 	%rd358, %rd357, %rd86;
	selp.f64 	%fd322, %fd321, %fd132, %p165;
$L__BB5_109:
	setp.lt.s32 	%p166, %r37, 161;
	mov.f64 	%fd323, %fd322;
	mov.u64 	%rd359, %rd358;
	@%p166 bra 	$L__BB5_113;
	ld.shared.f64 	%fd137, [_ZN6thrust24THRUST_300001_SM_1000_NS8cuda_cub4core6detail5shmemE+88];
	ld.shared.u64 	%rd89, [_ZN6thrust24THRUST_300001_SM_1000_NS8cuda_cub4core6detail5shmemE+96];
	abs.f64 	%fd138, %fd322;
	abs.f64 	%fd139, %fd137;
	setp.lt.f64 	%p167, %fd138, %fd139;
	mov.f64 	%fd323, %fd137;
	mov.u64 	%rd359, %rd89;
	@%p167 bra 	$L__BB5_113;
	setp.lt.f64 	%p168, %fd139, %fd138;
	mov.f64 	%fd323, %fd322;
	mov.u64 	%rd359, %rd358;
	@%p168 bra 	$L__BB5_113;
	setp.lt.s64 	%p169, %rd358, %rd89;
	min.s64 	%rd359, %rd358, %rd89;
	selp.f64 	%fd323, %fd322, %fd137, %p169;
$L__BB5_113:
	setp.lt.s32 	%p170, %r37, 193;
	mov.f64 	%fd324, %fd323;
	mov.u64 	%rd360, %rd359;
	@%p170 bra 	$L__BB5_117;
	ld.shared.f64 	%fd142, [_ZN6thrust24THRUST_300001_SM_1000_NS8cuda_cub4core6detail5shmemE+104];
	ld.shared.u64 	%rd92, [_ZN6thrust24THRUST_300001_SM_1000_NS8cuda_cub4core6detail5shmemE+112];
	abs.f64 	%fd143, %fd323;
	abs.f64 	%fd144, %fd142;
	setp.lt.f64 	%p171, %fd143, %fd144;
	mov.f64 	%fd324, %fd142;
	mov.u64 	%rd360, %rd92;
	@%p171 bra 	$L__BB5_117;
	setp.lt.f64 	%p172, %fd144, %fd143;
	mov.f64 	%fd324, %fd323;
	mov.u64 	%rd360, %rd359;
	@%p172 bra 	$L__BB5_117;
	setp.lt.s64 	%p173, %rd359, %rd92;
	min.s64 	%rd360, %rd359, %rd92;
	selp.f64 	%fd324, %fd323, %fd142, %p173;
$L__BB5_117:
	setp.lt.s32 	%p174, %r37, 225;
	mov.u64 	%rd394, %rd360;
	mov.f64 	%fd357, %fd324;
	@%p174 bra 	$L__BB5_209;
	ld.shared.f64 	%fd147, [_ZN6thrust24THRUST_300001_SM_1000_NS8cuda_cub4core6detail5shmemE+120];
	ld.shared.u64 	%rd95, [_ZN6thrust24THRUST_300001_SM_1000_NS8cuda_cub4core6detail5shmemE+128];
	abs.f64 	%fd148, %fd324;
	abs.f64 	%fd149, %fd147;
	setp.lt.f64 	%p175, %fd148, %fd149;
	mov.u64 	%rd394, %rd95;
	mov.f64 	%fd357, %fd147;
	@%p175 bra 	$L__BB5_209;
	setp.lt.f64 	%p176, %fd149, %fd148;
	mov.u64 	%rd394, %rd360;
	mov.f64 	%fd357, %fd324;
	@%p176 bra 	$L__BB5_209;
	setp.lt.s64 	%p177, %rd360, %rd95;
	min.s64 	%rd394, %rd360, %rd95;
	selp.f64 	%fd357, %fd324, %fd147, %p177;
	bra.uni 	$L__BB5_209;
$L__BB5_121:
	ld.param.u64 	%rd318, [_ZN6thrust24THRUST_300001_SM_1000_NS8cuda_cub4core6detail13_kernel_agentINS1_8__reduce11ReduceAgentIPN4cuda3std3__45tupleIJdlEEESC_SB_iNS1_9__extrema9arg_max_fIdl10comparatorEEEEJSC_SC_iSG_EEEvDpT0__param_0];
	mov.u32 	%r16, %tid.x;
	mul.wide.u32 	%rd208, %r16, 16;
	add.s64 	%rd189, %rd318, %rd208;
	// begin inline asm
	ld.global.nc.u64 %rd188, [%rd189];
	// end inline asm
	add.s64 	%rd191, %rd189, 8;
	// begin inline asm
	ld.global.nc.u64 %rd190, [%rd191];
	// end inline asm
	mov.b64 	%fd151, %rd188;
	add.s64 	%rd193, %rd189, 4096;
	// begin inline asm
	ld.global.nc.u64 %rd192, [%rd193];
	// end inline asm
	add.s64 	%rd195, %rd189, 4104;
	// begin inline asm
	ld.global.nc.u64 %rd361, [%rd195];
	// end inline asm
	mov.b64 	%fd325, %rd192;
	add.s64 	%rd197, %rd189, 8192;
	// begin inline asm
	ld.global.nc.u64 %rd196, [%rd197];
	// end inline asm
	add.s64 	%rd199, %rd189, 8200;
	// begin inline asm
	ld.global.nc.u64 %rd362, [%rd199];
	// end inline asm
	mov.b64 	%fd326, %rd196;
	add.s64 	%rd201, %rd189, 12288;
	// begin inline asm
	ld.global.nc.u64 %rd200, [%rd201];
	// end inline asm
	add.s64 	%rd203, %rd189, 12296;
	// begin inline asm
	ld.global.nc.u64 %rd363, [%rd203];
	// end inline asm
	mov.b64 	%fd327, %rd200;
	add.s64 	%rd205, %rd189, 16384;
	// begin inline asm
	ld.global.nc.u64 %rd204, [%rd205];
	// end inline asm
	add.s64 	%rd207, %rd189, 16392;
	// begin inline asm
	ld.global.nc.u64 %rd381, [%rd207];
	// end inline asm
	mov.b64 	%fd344, %rd204;
	abs.f64 	%fd156, %fd151;
	abs.f64 	%fd157, %fd325;
	setp.lt.f64 	%p3, %fd156, %fd157;
	@%p3 bra 	$L__BB5_123;
	setp.lt.f64 	%p4, %fd157, %fd156;
	setp.lt.s64 	%p5, %rd190, %rd361;
	or.pred  	%p6, %p4, %p5;
	selp.b64 	%rd361, %rd190, %rd361, %p6;
	selp.f64 	%fd325, %fd151, %fd325, %p6;
$L__BB5_123:
	abs.f64 	%fd160, %fd325;
	abs.f64 	%fd161, %fd326;
	setp.lt.f64 	%p7, %fd160, %fd161;
	@%p7 bra 	$L__BB5_125;
	setp.lt.f64 	%p8, %fd161, %fd160;
	setp.lt.s64 	%p9, %rd361, %rd362;
	or.pred  	%p10, %p8, %p9;
	selp.b64 	%rd362, %rd361, %rd362, %p10;
	selp.f64 	%fd326, %fd325, %fd326, %p10;
$L__BB5_125:
	abs.f64 	%fd164, %fd326;
	abs.f64 	%fd165, %fd327;
	setp.lt.f64 	%p11, %fd164, %fd165;
	@%p11 bra 	$L__BB5_127;
	setp.lt.f64 	%p12, %fd165, %fd164;
	setp.lt.s64 	%p13, %rd362, %rd363;
	or.pred  	%p14, %p12, %p13;
	selp.b64 	%rd363, %rd362, %rd363, %p14;
	selp.f64 	%fd327, %fd326, %fd327, %p14;
$L__BB5_127:
	abs.f64 	%fd168, %fd327;
	abs.f64 	%fd169, %fd344;
	setp.lt.f64 	%p15, %fd168, %fd169;
	@%p15 bra 	$L__BB5_129;
	setp.lt.f64 	%p16, %fd169, %fd168;
	setp.lt.s64 	%p17, %rd363, %rd381;
	or.pred  	%p18, %p16, %p17;
	selp.b64 	%rd381, %rd363, %rd381, %p18;
	selp.f64 	%fd344, %fd327, %fd344, %p18;
$L__BB5_129:
	setp.lt.u32 	%p19, %r37, 2560;
	mov.b32 	%r383, 1280;
	@%p19 bra 	$L__BB5_142;
	mov.b32 	%r382, 1280;
	mov.f64 	%fd329, %fd344;
	mov.u64 	%rd365, %rd381;
$L__BB5_131:
	ld.param.u64 	%rd319, [_ZN6thrust24THRUST_300001_SM_1000_NS8cuda_cub4core6detail13_kernel_agentINS1_8__reduce11ReduceAgentIPN4cuda3std3__45tupleIJdlEEESC_SB_iNS1_9__extrema9arg_max_fIdl10comparatorEEEEJSC_SC_iSG_EEEvDpT0__param_0];
	add.s32 	%r40, %r382, %r16;
	mul.wide.u32 	%rd229, %r40, 16;
	add.s64 	%rd210, %rd319, %rd229;
	// begin inline asm
	ld.global.nc.u64 %rd209, [%rd210];
	// end inline asm
	add.s64 	%rd212, %rd210, 8;
	// begin inline asm
	ld.global.nc.u64 %rd366, [%rd212];
	// end inline asm
	mov.b64 	%fd330, %rd209;
	add.s64 	%rd214, %rd210, 4096;
	// begin inline asm
	ld.global.nc.u64 %rd213, [%rd214];
	// end inline asm
	add.s64 	%rd216, %rd210, 4104;
	// begin inline asm
	ld.global.nc.u64 %rd367, [%rd216];
	// end inline asm
	mov.b64 	%fd331, %rd213;
	add.s64 	%rd218, %rd210, 8192;
	// begin inline asm
	ld.global.nc.u64 %rd217, [%rd218];
	// end inline asm
	add.s64 	%rd220, %rd210, 8200;
	// begin inline asm
	ld.global.nc.u64 %rd368, [%rd220];
	// end inline asm
	mov.b64 	%fd332, %rd217;
	add.s64 	%rd222, %rd210, 12288;
	// begin inline asm
	ld.global.nc.u64 %rd221, [%rd222];
	// end inline asm
	add.s64 	%rd224, %rd210, 12296;
	// begin inline asm
	ld.global.nc.u64 %rd369, [%rd224];
	// end inline asm
	mov.b64 	%fd333, %rd221;
	add.s64 	%rd226, %rd210, 16384;
	// begin inline asm
	ld.global.nc.u64 %rd225, [%rd226];
	// end inline asm
	add.s64 	%rd228, %rd210, 16392;
	// begin inline asm
	ld.global.nc.u64 %rd381, [%rd228];
	// end inline asm
	mov.b64 	%fd344, %rd225;
	abs.f64 	%fd178, %fd329;
	abs.f64 	%fd179, %fd330;
	setp.lt.f64 	%p20, %fd178, %fd179;
	@%p20 bra 	$L__BB5_133;
	setp.lt.f64 	%p21, %fd179, %fd178;
	setp.lt.s64 	%p22, %rd365, %rd366;
	or.pred  	%p23, %p21, %p22;
	selp.b64 	%rd366, %rd365, %rd366, %p23;
	selp.f64 	%fd330, %fd329, %fd330, %p23;
$L__BB5_133:
	abs.f64 	%fd182, %fd330;
	abs.f64 	%fd183, %fd331;
	setp.lt.f64 	%p24, %fd182, %fd183;
	@%p24 bra 	$L__BB5_135;
	setp.lt.f64 	%p25, %fd183, %fd182;
	setp.lt.s64 	%p26, %rd366, %rd367;
	or.pred  	%p27, %p25, %p26;
	selp.b64 	%rd367, %rd366, %rd367, %p27;
	selp.f64 	%fd331, %fd330, %fd331, %p27;
$L__BB5_135:
	abs.f64 	%fd186, %fd331;
	abs.f64 	%fd187, %fd332;
	setp.lt.f64 	%p28, %fd186, %fd187;
	@%p28 bra 	$L__BB5_137;
	setp.lt.f64 	%p29, %fd187, %fd186;
	setp.lt.s64 	%p30, %rd367, %rd368;
	or.pred  	%p31, %p29, %p30;
	selp.b64 	%rd368, %rd367, %rd368, %p31;
	selp.f64 	%fd332, %fd331, %fd332, %p31;
$L__BB5_137:
	abs.f64 	%fd190, %fd332;
	abs.f64 	%fd191, %fd333;
	setp.lt.f64 	%p32, %fd190, %fd191;
	@%p32 bra 	$L__BB5_139;
	setp.lt.f64 	%p33, %fd191, %fd190;
	setp.lt.s64 	%p34, %rd368, %rd369;
	or.pred  	%p35, %p33, %p34;
	selp.b64 	%rd369, %rd368, %rd369, %p35;
	selp.f64 	%fd333, %fd332, %fd333, %p35;
$L__BB5_139:
	abs.f64 	%fd194, %fd333;
	abs.f64 	%fd195, %fd344;
	setp.lt.f64 	%p36, %fd194, %fd195;
	@%p36 bra 	$L__BB5_141;
	setp.lt.f64 	%p37, %fd195, %fd194;
	setp.lt.s64 	%p38, %rd369, %rd381;
	or.pred  	%p39, %p37, %p38;
	selp.b64 	%rd381, %rd369, %rd381, %p39;
	selp.f64 	%fd344, %fd333, %fd344, %p39;
$L__BB5_141:
	add.s32 	%r383, %r382, 1280;
	add.s32 	%r41, %r382, 2560;
	setp.le.s32 	%p40, %r41, %r37;
	mov.u32 	%r382, %r383;
	mov.f64 	%fd329, %fd344;
	mov.u64 	%rd365, %rd381;
	@%p40 bra 	$L__BB5_131;
$L__BB5_142:
	setp.le.s32 	%p41, %r37, %r383;
	@%p41 bra 	$L__BB5_165;
	sub.s32 	%r20, %r37, %r383;
	setp.ge.s32 	%p42, %r16, %r20;
	@%p42 bra 	$L__BB5_165;
	not.b32 	%r42, %r16;
	add.s32 	%r43, %r37, %r42;
	sub.s32 	%r21, %r43, %r383;
	and.b32  	%r44, %r21, 768;
	setp.eq.s32 	%p43, %r44, 768;
	mov.u32 	%r387, %r16;
	@%p43 bra 	$L__BB5_150;
	add.s32 	%r385, %r16, %r383;
	shr.u32 	%r45, %r21, 8;
	add.s32 	%r46, %r45, 1;
	and.b32  	%r47, %r46, 3;
	neg.s32 	%r384, %r47;
	mov.u32 	%r387, %r16;
$L__BB5_146:
	.pragma "nounroll";
	mov.u64 	%rd127, %rd381;
	mov.f64 	%fd199, %fd344;
	ld.param.u64 	%rd320, [_ZN6thrust24THRUST_300001_SM_1000_NS8cuda_cub4core6detail13_kernel_agentINS1_8__reduce11ReduceAgentIPN4cuda3std3__45tupleIJdlEEESC_SB_iNS1_9__extrema9arg_max_fIdl10comparatorEEEEJSC_SC_iSG_EEEvDpT0__param_0];
	mul.wide.u32 	%rd235, %r385, 16;
	add.s64 	%rd232, %rd320, %rd235;
	// begin inline asm
	ld.global.nc.u64 %rd231, [%rd232];
	// end inline asm
	add.s64 	%rd234, %rd232, 8;
	// begin inline asm
	ld.global.nc.u64 %rd233, [%rd234];
	// end inline asm
	mov.b64 	%fd200, %rd231;
	abs.f64 	%fd201, %fd199;
	abs.f64 	%fd202, %fd200;
	setp.lt.f64 	%p44, %fd201, %fd202;
	mov.f64 	%fd344, %fd200;
	mov.u64 	%rd381, %rd233;
	@%p44 bra 	$L__BB5_149;
	setp.lt.f64 	%p45, %fd202, %fd201;
	mov.f64 	%fd344, %fd199;
	mov.u64 	%rd381, %rd127;
	@%p45 bra 	$L__BB5_149;
	setp.lt.s64 	%p46, %rd127, %rd233;
	selp.f64 	%fd344, %fd199, %fd200, %p46;
	min.s64 	%rd381, %rd127, %rd233;
$L__BB5_149:
	add.s32 	%r387, %r387, 256;
	add.s32 	%r385, %r385, 256;
	add.s32 	%r384, %r384, 1;
	setp.ne.s32 	%p47, %r384, 0;
	@%p47 bra 	$L__BB5_146;
$L__BB5_150:
	setp.lt.u32 	%p48, %r21, 768;
	@%p48 bra 	$L__BB5_165;
	ld.param.u64 	%rd321, [_ZN6thrust24THRUST_300001_SM_1000_NS8cuda_cub4core6detail13_kernel_agentINS1_8__reduce11ReduceAgentIPN4cuda3std3__45tupleIJdlEEESC_SB_iNS1_9__extrema9arg_max_fIdl10comparatorEEEEJSC_SC_iSG_EEEvDpT0__param_0];
	cvt.u64.u32 	%rd236, %r387;
	cvt.u64.u32 	%rd237, %r383;
	add.s64 	%rd238, %rd236, %rd237;
	shl.b64 	%rd239, %rd238, 4;
	add.s64 	%rd240, %rd239, %rd321;
	add.s64 	%rd376, %rd240, 12296;
	add.s32 	%r388, %r387, %r383;
$L__BB5_152:
	ld.param.u64 	%rd322, [_ZN6thrust24THRUST_300001_SM_1000_NS8cuda_cub4core6detail13_kernel_agentINS1_8__reduce11ReduceAgentIPN4cuda3std3__45tupleIJdlEEESC_SB_iNS1_9__extrema9arg_max_fIdl10comparatorEEEEJSC_SC_iSG_EEEvDpT0__param_0];
	mul.wide.u32 	%rd245, %r388, 16;
	add.s64 	%rd242, %rd322, %rd245;
	// begin inline asm
	ld.global.nc.u64 %rd241, [%rd242];
	// end inline asm
	add.s64 	%rd244, %rd242, 8;
	// begin inline asm
	ld.global.nc.u64 %rd243, [%rd244];
	// end inline asm
	mov.b64 	%fd208, %rd241;
	abs.f64 	%fd209, %fd344;
	abs.f64 	%fd210, %fd208;
	setp.lt.f64 	%p49, %fd209, %fd210;
	mov.f64 	%fd341, %fd208;
	mov.u64 	%rd378, %rd243;
	@%p49 bra 	$L__BB5_155;
	setp.lt.f64 	%p50, %fd210, %fd209;
	mov.f64 	%fd341, %fd344;
	mov.u64 	%rd378, %rd381;
	@%p50 bra 	$L__BB5_155;
	setp.lt.s64 	%p51, %rd381, %rd243;
	selp.f64 	%fd341, %fd344, %fd208, %p51;
	min.s64 	%rd378, %rd381, %rd243;
$L__BB5_155:
	add.s64 	%rd247, %rd376, -8200;
	// begin inline asm
	ld.global.nc.u64 %rd246, [%rd247];
	// end inline asm
	add.s64 	%rd249, %rd376, -8192;
	// begin inline asm
	ld.global.nc.u64 %rd248, [%rd249];
	// end inline asm
	mov.b64 	%fd213, %rd246;
	abs.f64 	%fd214, %fd341;
	abs.f64 	%fd215, %fd213;
	setp.lt.f64 	%p52, %fd214, %fd215;
	mov.f64 	%fd342, %fd213;
	mov.u64 	%rd379, %rd248;
	@%p52 bra 	$L__BB5_158;
	setp.lt.f64 	%p53, %fd215, %fd214;
	mov.f64 	%fd342, %fd341;
	mov.u64 	%rd379, %rd378;
	@%p53 bra 	$L__BB5_158;
	setp.lt.s64 	%p54, %rd378, %rd248;
	selp.f64 	%fd342, %fd341, %fd213, %p54;
	min.s64 	%rd379, %rd378, %rd248;
$L__BB5_158:
	add.s64 	%rd251, %rd376, -4104;
	// begin inline asm
	ld.global.nc.u64 %rd250, [%rd251];
	// end inline asm
	add.s64 	%rd253, %rd376, -4096;
	// begin inline asm
	ld.global.nc.u64 %rd252, [%rd253];
	// end inline asm
	mov.b64 	%fd218, %rd250;
	abs.f64 	%fd219, %fd342;
	abs.f64 	%fd220, %fd218;
	setp.lt.f64 	%p55, %fd219, %fd220;
	mov.f64 	%fd343, %fd218;
	mov.u64 	%rd380, %rd252;
	@%p55 bra 	$L__BB5_161;
	setp.lt.f64 	%p56, %fd220, %fd219;
	mov.f64 	%fd343, %fd342;
	mov.u64 	%rd380, %rd379;
	@%p56 bra 	$L__BB5_161;
	setp.lt.s64 	%p57, %rd379, %rd252;
	selp.f64 	%fd343, %fd342, %fd218, %p57;
	min.s64 	%rd380, %rd379, %rd252;
$L__BB5_161:
	add.s64 	%rd255, %rd376, -8;
	// begin inline asm
	ld.global.nc.u64 %rd254, [%rd255];
	// end inline asm
	// begin inline asm
	ld.global.nc.u64 %rd256, [%rd376];
	// end inline asm
	mov.b64 	%fd223, %rd254;
	abs.f64 	%fd224, %fd343;
	abs.f64 	%fd225, %fd223;
	setp.lt.f64 	%p58, %fd224, %fd225;
	mov.f64 	%fd344, %fd223;
	mov.u64 	%rd381, %rd256;
	@%p58 bra 	$L__BB5_164;
	setp.lt.f64 	%p59, %fd225, %fd224;
	mov.f64 	%fd344, %fd343;
	mov.u64 	%rd381, %rd380;
	@%p59 bra 	$L__BB5_164;
	setp.lt.s64 	%p60, %rd380, %rd256;
	selp.f64 	%fd344, %fd343, %fd223, %p60;
	min.s64 	%rd381, %rd380, %rd256;
$L__BB5_164:
	add.s32 	%r387, %r387, 1024;
	add.s64 	%rd376, %rd376, 16384;
	add.s32 	%r388, %r388, 1024;
	setp.lt.s32 	%p61, %r387, %r20;
	@%p61 bra 	$L__BB5_152;
$L__BB5_165:
	// begin inline asm
	mov.u32 %r48, %laneid;
	// end inline asm
	mov.b64 	%rd258, %fd344;
	mov.b64 	{%r50, %r55}, %rd258;
	mov.b32 	%r66, 1;
	mov.b32 	%r67, 31;
	mov.b32 	%r68, -1;
	// begin inline asm
	shfl.sync.down.b32 %r49, %r50, %r66, %r67, %r68;
	// end inline asm
	// begin inline asm
	shfl.sync.down.b32 %r54, %r55, %r66, %r67, %r68;
	// end inline asm
	mov.b64 	%rd259, {%r49, %r54};
	mov.b64 	%fd229, %rd259;
	mov.b64 	{%r60, %r65}, %rd381;
	// begin inline asm
	shfl.sync.down.b32 %r59, %r60, %r66, %r67, %r68;
	// end inline asm
	// begin inline asm
	shfl.sync.down.b32 %r64, %r65, %r66, %r67, %r68;
	// end inline asm
	mov.b64 	%rd150, {%r59, %r64};
	setp.gt.s32 	%p62, %r48, 30;
	mov.f64 	%fd346, %fd344;
	mov.u64 	%rd383, %rd381;
	@%p62 bra 	$L__BB5_169;
	abs.f64 	%fd230, %fd344;
	abs.f64 	%fd231, %fd229;
	setp.lt.f64 	%p63, %fd230, %fd231;
	mov.f64 	%fd346, %fd229;
	mov.u64 	%rd383, %rd150;
	@%p63 bra 	$L__BB5_169;
	setp.lt.f64 	%p64, %fd231, %fd230;
	mov.f64 	%fd346, %fd344;
	mov.u64 	%rd383, %rd381;
	@%p64 bra 	$L__BB5_169;
	setp.lt.s64 	%p65, %rd381, %rd150;
	selp.f64 	%fd346, %fd344, %fd229, %p65;
	min.s64 	%rd383, %rd381, %rd150;
$L__BB5_169:
	mov.b64 	%rd260, %fd346;
	mov.b64 	{%r70, %r75}, %rd260;
	mov.b32 	%r86, 2;
	mov.b32 	%r87, 31;
	mov.b32 	%r88, -1;
	// begin inline asm
	shfl.sync.down.b32 %r69, %r70, %r86, %r87, %r88;
	// end inline asm
	// begin inline asm
	shfl.sync.down.b32 %r74, %r75, %r86, %r87, %r88;
	// end inline asm
	mov.b64 	%rd261, {%r69, %r74};
	mov.b64 	%fd234, %rd261;
	mov.b64 	{%r80, %r85}, %rd383;
	// begin inline asm
	shfl.sync.down.b32 %r79, %r80, %r86, %r87, %r88;
	// end inline asm
	// begin inline asm
	shfl.sync.down.b32 %r84, %r85, %r86, %r87, %r88;
	// end inline asm
	mov.b64 	%rd153, {%r79, %r84};
	setp.gt.s32 	%p66, %r48, 29;
	mov.f64 	%fd347, %fd346;
	mov.u64 	%rd384, %rd383;
	@%p66 bra 	$L__BB5_173;
	abs.f64 	%fd235, %fd346;
	abs.f64 	%fd236, %fd234;
	setp.lt.f64 	%p67, %fd235, %fd236;
	mov.f64 	%fd347, %fd234;
	mov.u64 	%rd384, %rd153;
	@%p67 bra 	$L__BB5_173;
	setp.lt.f64 	%p68, %fd236, %fd235;
	mov.f64 	%fd347, %fd346;
	mov.u64 	%rd384, %rd383;
	@%p68 bra 	$L__BB5_173;
	setp.lt.s64 	%p69, %rd383, %rd153;
	selp.f64 	%fd347, %fd346, %fd234, %p69;
	min.s64 	%rd384, %rd383, %rd153;
$L__BB5_173:
	mov.b64 	%rd262, %fd347;
	mov.b64 	{%r90, %r95}, %rd262;
	mov.b32 	%r106, 4;
	mov.b32 	%r107, 31;
	mov.b32 	%r108, -1;
	// begin inline asm
	shfl.sync.down.b32 %r89, %r90, %r106, %r107, %r108;
	// end inline asm
	// begin inline asm
	shfl.sync.down.b32 %r94, %r95, %r106, %r107, %r108;
	// end inline asm
	mov.b64 	%rd263, {%r89, %r94};
	mov.b64 	%fd239, %rd263;
	mov.b64 	{%r100, %r105}, %rd384;
	// begin inline asm
	shfl.sync.down.b32 %r99, %r100, %r106, %r107, %r108;
	// end inline asm
	// begin inline asm
	shfl.sync.down.b32 %r104, %r105, %r106, %r107, %r108;
	// end inline asm
	mov.b64 	%rd156, {%r99, %r104};
	setp.gt.s32 	%p70, %r48, 27;
	mov.f64 	%fd348, %fd347;
	mov.u64 	%rd385, %rd384;
	@%p70 bra 	$L__BB5_177;
	abs.f64 	%fd240, %fd347;
	abs.f64 	%fd241, %fd239;
	setp.lt.f64 	%p71, %fd240, %fd241;
	mov.f64 	%fd348, %fd239;
	mov.u64 	%rd385, %rd156;
	@%p71 bra 	$L__BB5_177;
	setp.lt.f64 	%p72, %fd241, %fd240;
	mov.f64 	%fd348, %fd347;
	mov.u64 	%rd385, %rd384;
	@%p72 bra 	$L__BB5_177;
	setp.lt.s64 	%p73, %rd384, %rd156;
	selp.f64 	%fd348, %fd347, %fd239, %p73;
	min.s64 	%rd385, %rd384, %rd156;
$L__BB5_177:
	mov.b64 	%rd264, %fd348;
	mov.b64 	{%r110, %r115}, %rd264;
	mov.b32 	%r126, 8;
	mov.b32 	%r127, 31;
	mov.b32 	%r128, -1;
	// begin inline asm
	shfl.sync.down.b32 %r109, %r110, %r126, %r127, %r128;
	// end inline asm
	// begin inline asm
	shfl.sync.down.b32 %r114, %r115, %r126, %r127, %r128;
	// end inline asm
	mov.b64 	%rd265, {%r109, %r114};
	mov.b64 	%fd244, %rd265;
	mov.b64 	{%r120, %r125}, %rd385;
	// begin inline asm
	shfl.sync.down.b32 %r119, %r120, %r126, %r127, %r128;
	// end inline asm
	// begin inline asm
	shfl.sync.down.b32 %r124, %r125, %r126, %r127, %r128;
	// end inline asm
	mov.b64 	%rd159, {%r119, %r124};
	setp.gt.s32 	%p74, %r48, 23;
	mov.f64 	%fd349, %fd348;
	mov.u64 	%rd386, %rd385;
	@%p74 bra 	$L__BB5_181;
	abs.f64 	%fd245, %fd348;
	abs.f64 	%fd246, %fd244;
	setp.lt.f64 	%p75, %fd245, %fd246;
	mov.f64 	%fd349, %fd244;
	mov.u64 	%rd386, %rd159;
	@%p75 bra 	$L__BB5_181;
	setp.lt.f64 	%p76, %fd246, %fd245;
	mov.f64 	%fd349, %fd348;
	mov.u64 	%rd386, %rd385;
	@%p76 bra 	$L__BB5_181;
	setp.lt.s64 	%p77, %rd385, %rd159;
	selp.f64 	%fd349, %fd348, %fd244, %p77;
	min.s64 	%rd386, %rd385, %rd159;
$L__BB5_181:
	mov.b64 	%rd266, %fd349;
	mov.b64 	{%r130, %r135}, %rd266;
	mov.b32 	%r146, 16;
	mov.b32 	%r147, 31;
	mov.b32 	%r148, -1;
	// begin inline asm
	shfl.sync.down.b32 %r129, %r130, %r146, %r147, %r148;
	// end inline asm
	// begin inline asm
	shfl.sync.down.b32 %r134, %r135, %r146, %r147, %r148;
	// end inline asm
	mov.b64 	%rd267, {%r129, %r134};
	mov.b64 	%fd249, %rd267;
	mov.b64 	{%r140, %r145}, %rd386;
	// begin inline asm
	shfl.sync.down.b32 %r139, %r140, %r146, %r147, %r148;
	// end inline asm
	// begin inline asm
	shfl.sync.down.b32 %r144, %r145, %r146, %r147, %r148;
	// end inline asm
	mov.b64 	%rd162, {%r139, %r144};
	setp.gt.s32 	%p78, %r48, 15;
	mov.f64 	%fd357, %fd349;
	mov.u64 	%rd394, %rd386;
	@%p78 bra 	$L__BB5_185;
	abs.f64 	%fd250, %fd349;
	abs.f64 	%fd251, %fd249;
	setp.lt.f64 	%p79, %fd250, %fd251;
	mov.f64 	%fd357, %fd249;
	mov.u64 	%rd394, %rd162;
	@%p79 bra 	$L__BB5_185;
	setp.lt.f64 	%p80, %fd251, %fd250;
	mov.f64 	%fd357, %fd349;
	mov.u64 	%rd394, %rd386;
	@%p80 bra 	$L__BB5_185;
	setp.lt.s64 	%p81, %rd386, %rd162;
	selp.f64 	%fd357, %fd349, %fd249, %p81;
	min.s64 	%rd394, %rd386, %rd162;
$L__BB5_185:
	setp.ne.s32 	%p82, %r48, 0;
	@%p82 bra 	$L__BB5_187;
	shr.u32 	%r149, %r16, 1;
	and.b32  	%r150, %r149, 496;
	mov.u32 	%r151, _ZN6thrust24THRUST_300001_SM_1000_NS8cuda_cub4core6detail5shmemE;
	add.s32 	%r152, %r151, %r150;
	st.shared.f64 	[%r152+8], %fd357;
	st.shared.u64 	[%r152+16], %rd394;
$L__BB5_187:
	bar.sync 	0;
	setp.ne.s32 	%p83, %r16, 0;
	@%p83 bra 	$L__BB5_209;
	ld.shared.f64 	%fd254, [_ZN6thrust24THRUST_300001_SM_1000_NS8cuda_cub4core6detail5shmemE+24];
	ld.shared.u64 	%rd165, [_ZN6thrust24THRUST_300001_SM_1000_NS8cuda_cub4core6detail5shmemE+32];
	abs.f64 	%fd255, %fd357;
	abs.f64 	%fd256, %fd254;
	setp.lt.f64 	%p84, %fd255, %fd256;
	mov.f64 	%fd351, %fd254;
	mov.u64 	%rd388, %rd165;
	@%p84 bra 	$L__BB5_191;
	setp.lt.f64 	%p85, %fd256, %fd255;
	mov.f64 	%fd351, %fd357;
	mov.u64 	%rd388, %rd394;
	@%p85 bra 	$L__BB5_191;
	setp.lt.s64 	%p86, %rd394, %rd165;
	selp.f64 	%fd351, %fd357, %fd254, %p86;
	min.s64 	%rd388, %rd394, %rd165;
$L__BB5_191:
	ld.shared.f64 	%fd259, [_ZN6thrust24THRUST_300001_SM_1000_NS8cuda_cub4core6detail5shmemE+40];
	ld.shared.u64 	%rd168, [_ZN6thrust24THRUST_300001_SM_1000_NS8cuda_cub4core6detail5shmemE+48];
	abs.f64 	%fd260, %fd351;
	abs.f64 	%fd261, %fd259;
	setp.lt.f64 	%p87, %fd260, %fd261;
	mov.f64 	%fd352, %fd259;
	mov.u64 	%rd389, %rd168;
	@%p87 bra 	$L__BB5_194;
	setp.lt.f64 	%p88, %fd261, %fd260;
	mov.f64 	%fd352, %fd351;
	mov.u64 	%rd389, %rd388;
	@%p88 bra 	$L__BB5_194;
	setp.lt.s64 	%p89, %rd388, %rd168;
	selp.f64 	%fd352, %fd351, %fd259, %p89;
	min.s64 	%rd389, %rd388, %rd168;
$L__BB5_194:
	ld.shared.f64 	%fd264, [_ZN6thrust24THRUST_300001_SM_1000_NS8cuda_cub4core6detail5shmemE+56];
	ld.shared.u64 	%rd171, [_ZN6thrust24THRUST_300001_SM_1000_NS8cuda_cub4core6detail5shmemE+64];
	abs.f64 	%fd265, %fd352;
	abs.f64 	%fd266, %fd264;
	setp.lt.f64 	%p90, %fd265, %fd266;
	mov.f64 	%fd353, %fd264;
	mov.u64 	%rd390, %rd171;
	@%p90 bra 	$L__BB5_197;
	setp.lt.f64 	%p91, %fd266, %fd265;
	mov.f64 	%fd353, %fd352;
	mov.u64 	%rd390, %rd389;
	@%p91 bra 	$L__BB5_197;
	setp.lt.s64 	%p92, %rd389, %rd171;
	selp.f64 	%fd353, %fd352, %fd264, %p92;
	min.s64 	%rd390, %rd389, %rd171;
$L__BB5_197:
	ld.shared.f64 	%fd269, [_ZN6thrust24THRUST_300001_SM_1000_NS8cuda_cub4core6detail5shmemE+72];
	ld.shared.u64 	%rd174, [_ZN6thrust24THRUST_300001_SM_1000_NS8cuda_cub4core6detail5shmemE+80];
	abs.f64 	%fd270, %fd353;
	abs.f64 	%fd271, %fd269;
	setp.lt.f64 	%p93, %fd270, %fd271;
	mov.f64 	%fd354, %fd269;
	mov.u64 	%rd391, %rd174;
	@%p93 bra 	$L__BB5_200;
	setp.lt.f64 	%p94, %fd271, %fd270;
	mov.f64 	%fd354, %fd353;
	mov.u64 	%rd391, %rd390;
	@%p94 bra 	$L__BB5_200;
	setp.lt.s64 	%p95, %rd390, %rd174;
	selp.f64 	%fd354, %fd353, %fd269, %p95;
	min.s64 	%rd391, %rd390, %rd174;
$L__BB5_200:
	ld.shared.f64 	%fd274, [_ZN6thrust24THRUST_300001_SM_1000_NS8cuda_cub4core6detail5shmemE+88];
	ld.shared.u64 	%rd177, [_ZN6thrust24THRUST_300001_SM_1000_NS8cuda_cub4core6detail5shmemE+96];
	abs.f64 	%fd275, %fd354;
	abs.f64 	%fd276, %fd274;
	setp.lt.f64 	%p96, %fd275, %fd276;
	mov.f64 	%fd355, %fd274;
	mov.u64 	%rd392, %rd177;
	@%p96 bra 	$L__BB5_203;
	setp.lt.f64 	%p97, %fd276, %fd275;
	mov.f64 	%fd355, %fd354;
	mov.u64 	%rd392, %rd391;
	@%p97 bra 	$L__BB5_203;
	setp.lt.s64 	%p98, %rd391, %rd177;
	selp.f64 	%fd355, %fd354, %fd274, %p98;
	min.s64 	%rd392, %rd391, %rd177;
$L__BB5_203:
	ld.shared.f64 	%fd279, [_ZN6thrust24THRUST_300001_SM_1000_NS8cuda_cub4core6detail5shmemE+104];
	ld.shared.u64 	%rd180, [_ZN6thrust24THRUST_300001_SM_1000_NS8cuda_cub4core6detail5shmemE+112];
	abs.f64 	%fd280, %fd355;
	abs.f64 	%fd281, %fd279;
	setp.lt.f64 	%p99, %fd280, %fd281;
	mov.f64 	%fd356, %fd279;
	mov.u64 	%rd393, %rd180;
	@%p99 bra 	$L__BB5_206;
	setp.lt.f64 	%p100, %fd281, %fd280;
	mov.f64 	%fd356, %fd355;
	mov.u64 	%rd393, %rd392;
	@%p100 bra 	$L__BB5_206;
	setp.lt.s64 	%p101, %rd392, %rd180;
	selp.f64 	%fd356, %fd355, %fd279, %p101;
	min.s64 	%rd393, %rd392, %rd180;
$L__BB5_206:
	ld.shared.f64 	%fd284, [_ZN6thrust24THRUST_300001_SM_1000_NS8cuda_cub4core6detail5shmemE+120];
	ld.shared.u64 	%rd183, [_ZN6thrust24THRUST_300001_SM_1000_NS8cuda_cub4core6detail5shmemE+128];
	abs.f64 	%fd285, %fd356;
	abs.f64 	%fd286, %fd284;
	setp.lt.f64 	%p102, %fd285, %fd286;
	mov.u64 	%rd394, %rd183;
	mov.f64 	%fd357, %fd284;
	@%p102 bra 	$L__BB5_209;
	setp.lt.f64 	%p103, %fd286, %fd285;
	mov.u64 	%rd394, %rd393;
	mov.f64 	%fd357, %fd356;
	@%p103 bra 	$L__BB5_209;
	setp.lt.s64 	%p104, %rd393, %rd183;
	selp.f64 	%fd357, %fd356, %fd284, %p104;
	min.s64 	%rd394, %rd393, %rd183;
$L__BB5_209:
	mov.u32 	%r376, %tid.x;
	setp.ne.s32 	%p221, %r376, 0;
	@%p221 bra 	$L__BB5_211;
	ld.param.u64 	%rd326, [_ZN6thrust24THRUST_300001_SM_1000_NS8cuda_cub4core6detail13_kernel_agentINS1_8__reduce11ReduceAgentIPN4cuda3std3__45tupleIJdlEEESC_SB_iNS1_9__extrema9arg_max_fIdl10comparatorEEEEJSC_SC_iSG_EEEvDpT0__param_1];
	cvta.to.global.u64 	%rd317, %rd326;
	st.global.f64 	[%rd317], %fd357;
	st.global.u64 	[%rd317+8], %rd394;
$L__BB5_211:
	ret;

}
	// .globl	_ZN6thrust24THRUST_300001_SM_1000_NS8cuda_cub4core6detail13_kernel_agentINS1_8__reduce11ReduceAgentINS0_12zip_iteratorIN4cuda3std3__45tupleIJNS0_10device_ptrIdEENS0_17counting_iteratorIlNS0_11use_defaultESF_SF_EEEEEEEPNSB_IJdlEEESJ_lNS1_9__extrema9arg_max_fIdl10comparatorEEEEJSI_SK_lSO_EEEvDpT0_
.visible .entry _ZN6thrust24THRUST_300001_SM_1000_NS8cuda_cub4core6detail13_kernel_agentINS1_8__reduce11ReduceAgentINS0_12zip_iteratorIN4cuda3std3__45tupleIJNS0_10device_ptrIdEENS0_17counting_iteratorIlNS0_11use_defaultESF_SF_EEEEEEEPNSB_IJdlEEESJ_lNS1_9__extrema9arg_max_fIdl10comparatorEEEEJSI_SK_lSO_EEEvDpT0_(
	.param .align 8 .b8 _ZN6thrust24THRUST_300001_SM_1000_NS8cuda_cub4core6detail13_kernel_agentINS1_8__reduce11ReduceAgentINS0_12zip_iteratorIN4cuda3std3__45tupleIJNS0_10device_ptrIdEENS0_17counting_iteratorIlNS0_11use_defaultESF_SF_EEEEEEEPNSB_IJdlEEESJ_lNS1_9__extrema9arg_max_fIdl10comparatorEEEEJSI_SK_lSO_EEEvDpT0__param_0[16],
	.param .u64 .ptr .align 1 _ZN6thrust24THRUST_300001_SM_1000_NS8cuda_cub4core6detail13_kernel_agentINS1_8__reduce11ReduceAgentINS0_12zip_iteratorIN4cuda3std3__45tupleIJNS0_10device_ptrIdEENS0_17counting_iteratorIlNS0_11use_defaultESF_SF_EEEEEEEPNSB_IJdlEEESJ_lNS1_9__extrema9arg_max_fIdl10comparatorEEEEJSI_SK_lSO_EEEvDpT0__param_1,
	.param .u64 _ZN6thrust24THRUST_300001_SM_1000_NS8cuda_cub4core6detail13_kernel_agentINS1_8__reduce11ReduceAgentINS0_12zip_iteratorIN4cuda3std3__45tupleIJNS0_10device_ptrIdEENS0_17counting_iteratorIlNS0_11use_defaultESF_SF_EEEEEEEPNSB_IJdlEEESJ_lNS1_9__extrema9arg_max_fIdl10comparatorEEEEJSI_SK_lSO_EEEvDpT0__param_2,
	.param .align 1 .b8 _ZN6thrust24THRUST_300001_SM_1000_NS8cuda_cub4core6detail13_kernel_agentINS1_8__reduce11ReduceAgentINS0_12zip_iteratorIN4cuda3std3__45tupleIJNS0_10device_ptrIdEENS0_17counting_iteratorIlNS0_11use_defaultESF_SF_EEEEEEEPNSB_IJdlEEESJ_lNS1_9__extrema9arg_max_fIdl10comparatorEEEEJSI_SK_lSO_EEEvDpT0__param_3[1]
)
.maxntid 256
{
	.reg .pred 	%p<213>;
	.reg .b32 	%r<391>;
	.reg .b64 	%rd<341>;
	.reg .b64 	%fd<352>;

	ld.param.u64 	%rd192, [_ZN6thrust24THRUST_300001_SM_1000_NS8cuda_cub4core6detail13_kernel_agentINS1_8__reduce11ReduceAgentINS0_12zip_iteratorIN4cuda3std3__45tupleIJNS0_10device_ptrIdEENS0_17counting_iteratorIlNS0_11use_defaultESF_SF_EEEEEEEPNSB_IJdlEEESJ_lNS1_9__extrema9arg_max_fIdl10comparatorEEEEJSI_SK_lSO_EEEvDpT0__param_0+8];
	ld.param.u64 	%rd191, [_ZN6thrust24THRUST_300001_SM_1000_NS8cuda_cub4core6detail13_kernel_agentINS1_8__reduce11ReduceAgentINS0_12zip_iteratorIN4cuda3std3__45tupleIJNS0_10device_ptrIdEENS0_17counting_iteratorIlNS0_11use_defaultESF_SF_EEEEEEEPNSB_IJdlEEESJ_lNS1_9__extrema9arg_max_fIdl10comparatorEEEEJSI_SK_lSO_EEEvDpT0__param_0];
	ld.param.u64 	%rd194, [_ZN6thrust24THRUST_300001_SM_1000_NS8cuda_cub4core6detail13_kernel_agentINS1_8__reduce11ReduceAgentINS0_12zip_iteratorIN4cuda3std3__45tupleIJNS0_10device_ptrIdEENS0_17counting_iteratorIlNS0_11use_defaultESF_SF_EEEEEEEPNSB_IJdlEEESJ_lNS1_9__extrema9arg_max_fIdl10comparatorEEEEJSI_SK_lSO_EEEvDpT0__param_2];
	setp.eq.s64 	%p1, %rd194, 0;
	@%p1 bra 	$L__BB6_206;
	cvta.to.global.u64 	%rd1, %rd191;
	setp.gt.s64 	%p2, %rd194, 1279;
	@%p2 bra 	$L__BB6_122;
	cvt.u32.u64 	%r1, %rd194;
	mov.u32 	%r2, %tid.x;
	setp.ge.s32 	%p96, %r2, %r1;
	mov.f64 	%fd298, 0d0000000000000000;
	mov.b64 	%rd283, 0;
	mov.u32 	%r385, %r2;
	@%p96 bra 	$L__BB6_4;
	cvt.u64.u32 	%rd239, %r2;
	mul.wide.u32 	%rd240, %r2, 8;
	add.s64 	%rd241, %rd1, %rd240;
	add.s64 	%rd283, %rd192, %rd239;
	ld.global.f64 	%fd298, [%rd241];
	add.s32 	%r385, %r2, 256;
$L__BB6_4:
	setp.ge.s32 	%p97, %r385, %r1;
	@%p97 bra 	$L__BB6_26;
	not.b32 	%r154, %r385;
	add.s32 	%r5, %r154, %r1;
	and.b32  	%r155, %r5, 768;
	setp.eq.s32 	%p98, %r155, 768;
	@%p98 bra 	$L__BB6_11;
	cvt.u64.u32 	%rd243, %r385;
	add.s64 	%rd274, %rd192, %rd243;
	mul.wide.u32 	%rd244, %r385, 8;
	add.s64 	%rd273, %rd1, %rd244;
	shr.u32 	%r156, %r5, 8;
	add.s32 	%r157, %r156, 1;
	and.b32  	%r158, %r157, 3;
	neg.s32 	%r383, %r158;
$L__BB6_7:
	.pragma "nounroll";
	mov.u64 	%rd9, %rd283;
	mov.f64 	%fd3, %fd298;
	ld.global.f64 	%fd4, [%rd273];
	abs.f64 	%fd5, %fd3;
	abs.f64 	%fd6, %fd4;
	setp.lt.f64 	%p99, %fd5, %fd6;
	mov.u64 	%rd283, %rd274;
	mov.f64 	%fd298, %fd4;
	@%p99 bra 	$L__BB6_10;
	setp.lt.f64 	%p100, %fd6, %fd5;
	mov.u64 	%rd283, %rd9;
	mov.f64 	%fd298, %fd3;
	@%p100 bra 	$L__BB6_10;
	setp.lt.s64 	%p101, %rd9, %rd274;
	min.s64 	%rd283, %rd9, %rd274;
	selp.f64 	%fd298, %fd3, %fd4, %p101;
$L__BB6_10:
	add.s32 	%r385, %r385, 256;
	add.s64 	%rd274, %rd274, 256;
	add.s64 	%rd273, %rd273, 2048;
	add.s32 	%r383, %r383, 1;
	setp.ne.s32 	%p102, %r383, 0;
	@%p102 bra 	$L__BB6_7;
$L__BB6_11:
	setp.lt.u32 	%p103, %r5, 768;
	@%p103 bra 	$L__BB6_26;
	add.s32 	%r386, %r385, 512;
$L__BB6_13:
	mov.u32 	%r13, %r386;
	add.s32 	%r159, %r13, -512;
	cvt.s64.s32 	%rd245, %r159;
	mul.wide.s32 	%rd246, %r159, 8;
	add.s64 	%rd17, %rd1, %rd246;
	add.s64 	%rd18, %rd192, %rd245;
	ld.global.f64 	%fd12, [%rd17];
	abs.f64 	%fd13, %fd298;
	abs.f64 	%fd14, %fd12;
	setp.lt.f64 	%p104, %fd13, %fd14;
	mov.u64 	%rd280, %rd18;
	mov.f64 	%fd295, %fd12;
	@%p104 bra 	$L__BB6_16;
	setp.lt.f64 	%p105, %fd14, %fd13;
	mov.u64 	%rd280, %rd283;
	mov.f64 	%fd295, %fd298;
	@%p105 bra 	$L__BB6_16;
	setp.lt.s64 	%p106, %rd283, %rd18;
	min.s64 	%rd280, %rd283, %rd18;
	selp.f64 	%fd295, %fd298, %fd12, %p106;
$L__BB6_16:
	add.s32 	%r160, %r13, -256;
	cvt.s64.s32 	%rd247, %r160;
	add.s64 	%rd21, %rd192, %rd247;
	ld.global.f64 	%fd17, [%rd17+2048];
	abs.f64 	%fd18, %fd295;
	abs.f64 	%fd19, %fd17;
	setp.lt.f64 	%p107, %fd18, %fd19;
	mov.u64 	%rd281, %rd21;
	mov.f64 	%fd296, %fd17;
	@%p107 bra 	$L__BB6_19;
	setp.lt.f64 	%p108, %fd19, %fd18;
	mov.u64 	%rd281, %rd280;
	mov.f64 	%fd296, %fd295;
	@%p108 bra 	$L__BB6_19;
	setp.lt.s64 	%p109, %rd280, %rd21;
	min.s64 	%rd281, %rd280, %rd21;
	selp.f64 	%fd296, %fd295, %fd17, %p109;
$L__BB6_19:
	cvt.s64.s32 	%rd248, %r13;
	add.s64 	%rd24, %rd192, %rd248;
	ld.global.f64 	%fd22, [%rd17+4096];
	abs.f64 	%fd23, %fd296;
	abs.f64 	%fd24, %fd22;
	setp.lt.f64 	%p110, %fd23, %fd24;
	mov.u64 	%rd282, %rd24;
	mov.f64 	%fd297, %fd22;
	@%p110 bra 	$L__BB6_22;
	setp.lt.f64 	%p111, %fd24, %fd23;
	mov.u64 	%rd282, %rd281;
	mov.f64 	%fd297, %fd296;
	@%p111 bra 	$L__BB6_22;
	setp.lt.s64 	%p112, %rd281, %rd24;
	min.s64 	%rd282, %rd281, %rd24;
	selp.f64 	%fd297, %fd296, %fd22, %p112;
$L__BB6_22:
	add.s32 	%r161, %r13, 256;
	cvt.s64.s32 	%rd249, %r161;
	add.s64 	%rd27, %rd192, %rd249;
	ld.global.f64 	%fd27, [%rd17+6144];
	abs.f64 	%fd28, %fd297;
	abs.f64 	%fd29, %fd27;
	setp.lt.f64 	%p113, %fd28, %fd29;
	mov.u64 	%rd283, %rd27;
	mov.f64 	%fd298, %fd27;
	@%p113 bra 	$L__BB6_25;
	setp.lt.f64 	%p114, %fd29, %fd28;
	mov.u64 	%rd283, %rd282;
	mov.f64 	%fd298, %fd297;
	@%p114 bra 	$L__BB6_25;
	setp.lt.s64 	%p115, %rd282, %rd27;
	min.s64 	%rd283, %rd282, %rd27;
	selp.f64 	%fd298, %fd297, %fd27, %p115;
$L__BB6_25:
	add.s32 	%r386, %r13, 1024;
	add.s32 	%r162, %r13, 512;
	setp.lt.s32 	%p116, %r162, %r1;
	@%p116 bra 	$L__BB6_13;
$L__BB6_26:
	setp.lt.s32 	%p117, %r1, 256;
	@%p117 bra 	$L__BB6_71;
	// begin inline asm
	mov.u32 %r276, %laneid;
	// end inline asm
	mov.b64 	%rd260, %fd298;
	mov.b64 	{%r278, %r283}, %rd260;
	mov.b32 	%r294, 1;
	mov.b32 	%r295, 31;
	mov.b32 	%r296, -1;
	// begin inline asm
	shfl.sync.down.b32 %r277, %r278, %r294, %r295, %r296;
	// end inline asm
	// begin inline asm
	shfl.sync.down.b32 %r282, %r283, %r294, %r295, %r296;
	// end inline asm
	mov.b64 	%rd261, {%r277, %r282};
	mov.b64 	%fd33, %rd261;
	mov.b64 	{%r288, %r293}, %rd283;
	// begin inline asm
	shfl.sync.down.b32 %r287, %r288, %r294, %r295, %r296;
	// end inline asm
	// begin inline asm
	shfl.sync.down.b32 %r292, %r293, %r294, %r295, %r296;
	// end inline asm
	mov.b64 	%rd31, {%r287, %r292};
	setp.gt.s32 	%p169, %r276, 30;
	mov.u64 	%rd285, %rd283;
	mov.f64 	%fd300, %fd298;
	@%p169 bra 	$L__BB6_31;
	abs.f64 	%fd34, %fd298;
	abs.f64 	%fd35, %fd33;
	setp.lt.f64 	%p170, %fd34, %fd35;
	mov.u64 	%rd285, %rd31;
	mov.f64 	%fd300, %fd33;
	@%p170 bra 	$L__BB6_31;
	setp.lt.f64 	%p171, %fd35, %fd34;
	mov.u64 	%rd285, %rd283;
	mov.f64 	%fd300, %fd298;
	@%p171 bra 	$L__BB6_31;
	setp.lt.s64 	%p172, %rd283, %rd31;
	min.s64 	%rd285, %rd283, %rd31;
	selp.f64 	%fd300, %fd298, %fd33, %p172;
$L__BB6_31:
	mov.b64 	%rd262, %fd300;
	mov.b64 	{%r298, %r303}, %rd262;
	mov.b32 	%r314, 2;
	mov.b32 	%r315, 31;
	mov.b32 	%r316, -1;
	// begin inline asm
	shfl.sync.down.b32 %r297, %r298, %r314, %r315, %r316;
	// end inline asm
	// begin inline asm
	shfl.sync.down.b32 %r302, %r303, %r314, %r315, %r316;
	// end inline asm
	mov.b64 	%rd263, {%r297, %r302};
	mov.b64 	%fd38, %rd263;
	mov.b64 	{%r308, %r313}, %rd285;
	// begin inline asm
	shfl.sync.down.b32 %r307, %r308, %r314, %r315, %r316;
	// end inline asm
	// begin inline asm
	shfl.sync.down.b32 %r312, %r313, %r314, %r315, %r316;
	// end inline asm
	mov.b64 	%rd34, {%r307, %r312};
	setp.gt.s32 	%p173, %r276, 29;
	mov.u64 	%rd286, %rd285;
	mov.f64 	%fd301, %fd300;
	@%p173 bra 	$L__BB6_35;
	abs.f64 	%fd39, %fd300;
	abs.f64 	%fd40, %fd38;
	setp.lt.f64 	%p174, %fd39, %fd40;
	mov.u64 	%rd286, %rd34;
	mov.f64 	%fd301, %fd38;
	@%p174 bra 	$L__BB6_35;
	setp.lt.f64 	%p175, %fd40, %fd39;
	mov.u64 	%rd286, %rd285;
	mov.f64 	%fd301, %fd300;
	@%p175 bra 	$L__BB6_35;
	setp.lt.s64 	%p176, %rd285, %rd34;
	min.s64 	%rd286, %rd285, %rd34;
	selp.f64 	%fd301, %fd300, %fd38, %p176;
$L__BB6_35:
	mov.b64 	%rd264, %fd301;
	mov.b64 	{%r318, %r323}, %rd264;
	mov.b32 	%r334, 4;
	mov.b32 	%r335, 31;
	mov.b32 	%r336, -1;
	// begin inline asm
	shfl.sync.down.b32 %r317, %r318, %r334, %r335, %r336;
	// end inline asm
	// begin inline asm
	shfl.sync.down.b32 %r322, %r323, %r334, %r335, %r336;
	// end inline asm
	mov.b64 	%rd265, {%r317, %r322};
	mov.b64 	%fd43, %rd265;
	mov.b64 	{%r328, %r333}, %rd286;
	// begin inline asm
	shfl.sync.down.b32 %r327, %r328, %r334, %r335, %r336;
	// end inline asm
	// begin inline asm
	shfl.sync.down.b32 %r332, %r333, %r334, %r335, %r336;
	// end inline asm
	mov.b64 	%rd37, {%r327, %r332};
	setp.gt.s32 	%p177, %r276, 27;
	mov.u64 	%rd287, %rd286;
	mov.f64 	%fd302, %fd301;
	@%p177 bra 	$L__BB6_39;
	abs.f64 	%fd44, %fd301;
	abs.f64 	%fd45, %fd43;
	setp.lt.f64 	%p178, %fd44, %fd45;
	mov.u64 	%rd287, %rd37;
	mov.f64 	%fd302, %fd43;
	@%p178 bra 	$L__BB6_39;
	setp.lt.f64 	%p179, %fd45, %fd44;
	mov.u64 	%rd287, %rd286;
	mov.f64 	%fd302, %fd301;
	@%p179 bra 	$L__BB6_39;
	setp.lt.s64 	%p180, %rd286, %rd37;
	min.s64 	%rd287, %rd286, %rd37;
	selp.f64 	%fd302, %fd301, %fd43, %p180;
$L__BB6_39:
	mov.b64 	%rd266, %fd302;
	mov.b64 	{%r338, %r343}, %rd266;
	mov.b32 	%r354, 8;
	mov.b32 	%r355, 31;
	mov.b32 	%r356, -1;
	// begin inline asm
	shfl.sync.down.b32 %r337, %r338, %r354, %r355, %r356;
	// end inline asm
	// begin inline asm
	shfl.sync.down.b32 %r342, %r343, %r354, %r355, %r356;
	// end inline asm
	mov.b64 	%rd267, {%r337, %r342};
	mov.b64 	%fd48, %rd267;
	mov.b64 	{%r348, %r353}, %rd287;
	// begin inline asm
	shfl.sync.down.b32 %r347, %r348, %r354, %r355, %r356;
	// end inline asm
	// begin inline asm
	shfl.sync.down.b32 %r352, %r353, %r354, %r355, %r356;
	// end inline asm
	mov.b64 	%rd40, {%r347, %r352};
	setp.gt.s32 	%p181, %r276, 23;
	mov.u64 	%rd288, %rd287;
	mov.f64 	%fd303, %fd302;
	@%p181 bra 	$L__BB6_43;
	abs.f64 	%fd49, %fd302;
	abs.f64 	%fd50, %fd48;
	setp.lt.f64 	%p182, %fd49, %fd50;
	mov.u64 	%rd288, %rd40;
	mov.f64 	%fd303, %fd48;
	@%p182 bra 	$L__BB6_43;
	setp.lt.f64 	%p183, %fd50, %fd49;
	mov.u64 	%rd288, %rd287;
	mov.f64 	%fd303, %fd302;
	@%p183 bra 	$L__BB6_43;
	setp.lt.s64 	%p184, %rd287, %rd40;
	min.s64 	%rd288, %rd287, %rd40;
	selp.f64 	%fd303, %fd302, %fd48, %p184;
$L__BB6_43:
	mov.b64 	%rd268, %fd303;
	mov.b64 	{%r358, %r363}, %rd268;
	mov.b32 	%r374, 16;
	mov.b32 	%r375, 31;
	mov.b32 	%r376, -1;
	// begin inline asm
	shfl.sync.down.b32 %r357, %r358, %r374, %r375, %r376;
	// end inline asm
	// begin inline asm
	shfl.sync.down.b32 %r362, %r363, %r374, %r375, %r376;
	// end inline asm
	mov.b64 	%rd269, {%r357, %r362};
	mov.b64 	%fd53, %rd269;
	mov.b64 	{%r368, %r373}, %rd288;
	// begin inline asm
	shfl.sync.down.b32 %r367, %r368, %r374, %r375, %r376;
	// end inline asm
	// begin inline asm
	shfl.sync.down.b32 %r372, %r373, %r374, %r375, %r376;
	// end inline asm
	mov.b64 	%rd43, {%r367, %r372};
	setp.gt.s32 	%p185, %r276, 15;
	mov.u64 	%rd340, %rd288;
	mov.f64 	%fd351, %fd303;
	@%p185 bra 	$L__BB6_47;
	abs.f64 	%fd54, %fd303;
	abs.f64 	%fd55, %fd53;
	setp.lt.f64 	%p186, %fd54, %fd55;
	mov.u64 	%rd340, %rd43;
	mov.f64 	%fd351, %fd53;
	@%p186 bra 	$L__BB6_47;
	setp.lt.f64 	%p187, %fd55, %fd54;
	mov.u64 	%rd340, %rd288;
	mov.f64 	%fd351, %fd303;
	@%p187 bra 	$L__BB6_47;
	setp.lt.s64 	%p188, %rd288, %rd43;
	min.s64 	%rd340, %rd288, %rd43;
	selp.f64 	%fd351, %fd303, %fd53, %p188;
$L__BB6_47:
	setp.ne.s32 	%p189, %r276, 0;
	@%p189 bra 	$L__BB6_49;
	shr.u32 	%r377, %r2, 1;
	and.b32  	%r378, %r377, 496;
	mov.u32 	%r379, _ZN6thrust24THRUST_300001_SM_1000_NS8cuda_cub4core6detail5shmemE;
	add.s32 	%r380, %r379, %r378;
	st.shared.f64 	[%r380+8], %fd351;
	st.shared.u64 	[%r380+16], %rd340;
$L__BB6_49:
	bar.sync 	0;
	setp.ne.s32 	%p190, %r2, 0;
	@%p190 bra 	$L__BB6_204;
	ld.shared.f64 	%fd58, [_ZN6thrust24THRUST_300001_SM_1000_NS8cuda_cub4core6detail5shmemE+24];
	ld.shared.u64 	%rd46, [_ZN6thrust24THRUST_300001_SM_1000_NS8cuda_cub4core6detail5shmemE+32];
	abs.f64 	%fd59, %fd351;
	abs.f64 	%fd60, %fd58;
	setp.lt.f64 	%p191, %fd59, %fd60;
	mov.u64 	%rd290, %rd46;
	mov.f64 	%fd305, %fd58;
	@%p191 bra 	$L__BB6_53;
	setp.lt.f64 	%p192, %fd60, %fd59;
	mov.u64 	%rd290, %rd340;
	mov.f64 	%fd305, %fd351;
	@%p192 bra 	$L__BB6_53;
	setp.lt.s64 	%p193, %rd340, %rd46;
	min.s64 	%rd290, %rd340, %rd46;
	selp.f64 	%fd305, %fd351, %fd58, %p193;
$L__BB6_53:
	ld.shared.f64 	%fd63, [_ZN6thrust24THRUST_300001_SM_1000_NS8cuda_cub4core6detail5shmemE+40];
	ld.shared.u64 	%rd49, [_ZN6thrust24THRUST_300001_SM_1000_NS8cuda_cub4core6detail5shmemE+48];
	abs.f64 	%fd64, %fd305;
	abs.f64 	%fd65, %fd63;
	setp.lt.f64 	%p194, %fd64, %fd65;
	mov.u64 	%rd291, %rd49;
	mov.f64 	%fd306, %fd63;
	@%p194 bra 	$L__BB6_56;
	setp.lt.f64 	%p195, %fd65, %fd64;
	mov.u64 	%rd291, %rd290;
	mov.f64 	%fd306, %fd305;
	@%p195 bra 	$L__BB6_56;
	setp.lt.s64 	%p196, %rd290, %rd49;
	min.s64 	%rd291, %rd290, %rd49;
	selp.f64 	%fd306, %fd305, %fd63, %p196;
$L__BB6_56:
	ld.shared.f64 	%fd68, [_ZN6thrust24THRUST_300001_SM_1000_NS8cuda_cub4core6detail5shmemE+56];
	ld.shared.u64 	%rd52, [_ZN6thrust24THRUST_300001_SM_1000_NS8cuda_cub4core6detail5shmemE+64];
	abs.f64 	%fd69, %fd306;
	abs.f64 	%fd70, %fd68;
	setp.lt.f64 	%p197, %fd69, %fd70;
	mov.u64 	%rd292, %rd52;
	mov.f64 	%fd307, %fd68;
	@%p197 bra 	$L__BB6_59;
	setp.lt.f64 	%p198, %fd70, %fd69;
	mov.u64 	%rd292, %rd291;
	mov.f64 	%fd307, %fd306;
	@%p198 bra 	$L__BB6_59;
	setp.lt.s64 	%p199, %rd291, %rd52;
	min.s64 	%rd292, %rd291, %rd52;
	selp.f64 	%fd307, %fd306, %fd68, %p199;
$L__BB6_59:
	ld.shared.f64 	%fd73, [_ZN6thrust24THRUST_300001_SM_1000_NS8cuda_cub4core6detail5shmemE+72];
	ld.shared.u64 	%rd55, [_ZN6thrust24THRUST_300001_SM_1000_NS8cuda_cub4core6detail5shmemE+80];
	abs.f64 	%fd74, %fd307;
	abs.f64 	%fd75, %fd73;
	setp.lt.f64 	%p200, %fd74, %fd75;
	mov.u64 	%rd293, %rd55;
	mov.f64 	%fd308, %fd73;
	@%p200 bra 	$L__BB6_62;
	setp.lt.f64 	%p201, %fd75, %fd74;
	mov.u64 	%rd293, %rd292;
	mov.f64 	%fd308, %fd307;
	@%p201 bra 	$L__BB6_62;
	setp.lt.s64 	%p202, %rd292, %rd55;
	min.s64 	%rd293, %rd292, %rd55;
	selp.f64 	%fd308, %fd307, %fd73, %p202;
$L__BB6_62:
	ld.shared.f64 	%fd78, [_ZN6thrust24THRUST_300001_SM_1000_NS8cuda_cub4core6detail5shmemE+88];
	ld.shared.u64 	%rd58, [_ZN6thrust24THRUST_300001_SM_1000_NS8cuda_cub4core6detail5shmemE+96];
	abs.f64 	%fd79, %fd308;
	abs.f64 	%fd80, %fd78;
	setp.lt.f64 	%p203, %fd79, %fd80;
	mov.u64 	%rd294, %rd58;
	mov.f64 	%fd309, %fd78;
	@%p203 bra 	$L__BB6_65;
	setp.lt.f64 	%p204, %fd80, %fd79;
	mov.u64 	%rd294, %rd293;
	mov.f64 	%fd309, %fd308;
	@%p204 bra 	$L__BB6_65;
	setp.lt.s64 	%p205, %rd293, %rd58;
	min.s64 	%rd294, %rd293, %rd58;
	selp.f64 	%fd309, %fd308, %fd78, %p205;
$L__BB6_65:
	ld.shared.f64 	%fd83, [_ZN6thrust24THRUST_300001_SM_1000_NS8cuda_cub4core6detail5shmemE+104];
	ld.shared.u64 	%rd61, [_ZN6thrust24THRUST_300001_SM_1000_NS8cuda_cub4core6detail5shmemE+112];
	abs.f64 	%fd84, %fd309;
	abs.f64 	%fd85, %fd83;
	setp.lt.f64 	%p206, %fd84, %fd85;
	mov.u64 	%rd295, %rd61;
	mov.f64 	%fd310, %fd83;
	@%p206 bra 	$L__BB6_68;
	setp.lt.f64 	%p207, %fd85, %fd84;
	mov.u64 	%rd295, %rd294;
	mov.f64 	%fd310, %fd309;
	@%p207 bra 	$L__BB6_68;
	setp.lt.s64 	%p208, %rd294, %rd61;
	min.s64 	%rd295, %rd294, %rd61;
	selp.f64 	%fd310, %fd309, %fd83, %p208;
$L__BB6_68:
	ld.shared.f64 	%fd88, [_ZN6thrust24THRUST_300001_SM_1000_NS8cuda_cub4core6detail5shmemE+120];
	ld.shared.u64 	%rd64, [_ZN6thrust24THRUST_300001_SM_1000_NS8cuda_cub4core6detail5shmemE+128];
	abs.f64 	%fd89, %fd310;
	abs.f64 	%fd90, %fd88;
	setp.lt.f64 	%p209, %fd89, %fd90;
	mov.u64 	%rd340, %rd64;
	mov.f64 	%fd351, %fd88;
	@%p209 bra 	$L__BB6_204;
	setp.lt.f64 	%p210, %fd90, %fd89;
	mov.u64 	%rd340, %rd295;
	mov.f64 	%fd351, %fd310;
	@%p210 bra 	$L__BB6_204;
	setp.lt.s64 	%p211, %rd295, %rd64;
	min.s64 	%rd340, %rd295, %rd64;
	selp.f64 	%fd351, %fd310, %fd88, %p211;
	bra.uni 	$L__BB6_204;
$L__BB6_71:
	// begin inline asm
	mov.u32 %r163, %laneid;
	// end inline asm
	and.b32  	%r184, %r2, 992;
	add.s32 	%r185, %r184, 32;
	setp.gt.s32 	%p118, %r185, %r1;
	not.b32 	%r186, %r184;
	add.s32 	%r187, %r1, %r186;
	selp.b32 	%r182, %r187, 31, %p118;
	mov.b64 	%rd250, %fd298;
	mov.b64 	{%r165, %r170}, %rd250;
	mov.b32 	%r181, 1;
	mov.b32 	%r183, -1;
	// begin inline asm
	shfl.sync.down.b32 %r164, %r165, %r181, %r182, %r183;
	// end inline asm
	// begin inline asm
	shfl.sync.down.b32 %r169, %r170, %r181, %r182, %r183;
	// end inline asm
	mov.b64 	%rd251, {%r164, %r169};
	mov.b64 	%fd92, %rd251;
	mov.b64 	{%r175, %r180}, %rd283;
	// begin inline asm
	shfl.sync.down.b32 %r174, %r175, %r181, %r182, %r183;
	// end inline asm
	// begin inline asm
	shfl.sync.down.b32 %r179, %r180, %r181, %r182, %r183;
	// end inline asm
	mov.b64 	%rd66, {%r174, %r179};
	setp.ge.s32 	%p119, %r163, %r182;
	mov.u64 	%rd296, %rd283;
	mov.f64 	%fd311, %fd298;
	@%p119 bra 	$L__BB6_75;
	abs.f64 	%fd93, %fd298;
	abs.f64 	%fd94, %fd92;
	setp.lt.f64 	%p120, %fd93, %fd94;
	mov.u64 	%rd296, %rd66;
	mov.f64 	%fd311, %fd92;
	@%p120 bra 	$L__BB6_75;
	setp.lt.f64 	%p121, %fd94, %fd93;
	mov.u64 	%rd296, %rd283;
	mov.f64 	%fd311, %fd298;
	@%p121 bra 	$L__BB6_75;
	setp.lt.s64 	%p122, %rd283, %rd66;
	min.s64 	%rd296, %rd283, %rd66;
	selp.f64 	%fd311, %fd298, %fd92, %p122;
$L__BB6_75:
	mov.b64 	%rd252, %fd311;
	mov.b64 	{%r189, %r194}, %rd252;
	mov.b32 	%r205, 2;
	mov.b32 	%r207, -1;
	// begin inline asm
	shfl.sync.down.b32 %r188, %r189, %r205, %r182, %r207;
	// end inline asm
	// begin inline asm
	shfl.sync.down.b32 %r193, %r194, %r205, %r182, %r207;
	// end inline asm
	mov.b64 	%rd253, {%r188, %r193};
	mov.b64 	%fd97, %rd253;
	mov.b64 	{%r199, %r204}, %rd296;
	// begin inline asm
	shfl.sync.down.b32 %r198, %r199, %r205, %r182, %r207;
	// end inline asm
	// begin inline asm
	shfl.sync.down.b32 %r203, %r204, %r205, %r182, %r207;
	// end inline asm
	mov.b64 	%rd69, {%r198, %r203};
	add.s32 	%r208, %r163, 2;
	setp.gt.s32 	%p123, %r208, %r182;
	mov.u64 	%rd297, %rd296;
	mov.f64 	%fd312, %fd311;
	@%p123 bra 	$L__BB6_79;
	abs.f64 	%fd98, %fd311;
	abs.f64 	%fd99, %fd97;
	setp.lt.f64 	%p124, %fd98, %fd99;
	mov.u64 	%rd297, %rd69;
	mov.f64 	%fd312, %fd97;
	@%p124 bra 	$L__BB6_79;
	setp.lt.f64 	%p125, %fd99, %fd98;
	mov.u64 	%rd297, %rd296;
	mov.f64 	%fd312, %fd311;
	@%p125 bra 	$L__BB6_79;
	setp.lt.s64 	%p126, %rd296, %rd69;
	min.s64 	%rd297, %rd296, %rd69;
	selp.f64 	%fd312, %fd311, %fd97, %p126;
$L__BB6_79:
	mov.b64 	%rd254, %fd312;
	mov.b64 	{%r210, %r215}, %rd254;
	mov.b32 	%r226, 4;
	mov.b32 	%r228, -1;
	// begin inline asm
	shfl.sync.down.b32 %r209, %r210, %r226, %r182, %r228;
	// end inline asm
	// begin inline asm
	shfl.sync.down.b32 %r214, %r215, %r226, %r182, %r228;
	// end inline asm
	mov.b64 	%rd255, {%r209, %r214};
	mov.b64 	%fd102, %rd255;
	mov.b64 	{%r220, %r225}, %rd297;
	// begin inline asm
	shfl.sync.down.b32 %r219, %r220, %r226, %r182, %r228;
	// end inline asm
	// begin inline asm
	shfl.sync.down.b32 %r224, %r225, %r226, %r182, %r228;
	// end inline asm
	mov.b64 	%rd72, {%r219, %r224};
	add.s32 	%r229, %r163, 4;
	setp.gt.s32 	%p127, %r229, %r182;
	mov.u64 	%rd298, %rd297;
	mov.f64 	%fd313, %fd312;
	@%p127 bra 	$L__BB6_83;
	abs.f64 	%fd103, %fd312;
	abs.f64 	%fd104, %fd102;
	setp.lt.f64 	%p128, %fd103, %fd104;
	mov.u64 	%rd298, %rd72;
	mov.f64 	%fd313, %fd102;
	@%p128 bra 	$L__BB6_83;
	setp.lt.f64 	%p129, %fd104, %fd103;
	mov.u64 	%rd298, %rd297;
	mov.f64 	%fd313, %fd312;
	@%p129 bra 	$L__BB6_83;
	setp.lt.s64 	%p130, %rd297, %rd72;
	min.s64 	%rd298, %rd297, %rd72;
	selp.f64 	%fd313, %fd312, %fd102, %p130;
$L__BB6_83:
	mov.b64 	%rd256, %fd313;
	mov.b64 	{%r231, %r236}, %rd256;
	mov.b32 	%r247, 8;
	mov.b32 	%r249, -1;
	// begin inline asm
	shfl.sync.down.b32 %r230, %r231, %r247, %r182, %r249;
	// end inline asm
	// begin inline asm
	shfl.sync.down.b32 %r235, %r236, %r247, %r182, %r249;
	// end inline asm
	mov.b64 	%rd257, {%r230, %r235};
	mov.b64 	%fd107, %rd257;
	mov.b64 	{%r241, %r246}, %rd298;
	// begin inline asm
	shfl.sync.down.b32 %r240, %r241, %r247, %r182, %r249;
	// end inline asm
	// begin inline asm
	shfl.sync.down.b32 %r245, %r246, %r247, %r182, %r249;
	// end inline asm
	mov.b64 	%rd75, {%r240, %r245};
	add.s32 	%r250, %r163, 8;
	setp.gt.s32 	%p131, %r250, %r182;
	mov.u64 	%rd299, %rd298;
	mov.f64 	%fd314, %fd313;
	@%p131 bra 	$L__BB6_87;
	abs.f64 	%fd108, %fd313;
	abs.f64 	%fd109, %fd107;
	setp.lt.f64 	%p132, %fd108, %fd109;
	mov.u64 	%rd299, %rd75;
	mov.f64 	%fd314, %fd107;
	@%p132 bra 	$L__BB6_87;
	setp.lt.f64 	%p133, %fd109, %fd108;
	mov.u64 	%rd299, %rd298;
	mov.f64 	%fd314, %fd313;
	@%p133 bra 	$L__BB6_87;
	setp.lt.s64 	%p134, %rd298, %rd75;
	min.s64 	%rd299, %rd298, %rd75;
	selp.f64 	%fd314, %fd313, %fd107, %p134;
$L__BB6_87:
	mov.b64 	%rd258, %fd314;
	mov.b64 	{%r252, %r257}, %rd258;
	mov.b32 	%r268, 16;
	mov.b32 	%r270, -1;
	// begin inline asm
	shfl.sync.down.b32 %r251, %r252, %r268, %r182, %r270;
	// end inline asm
	// begin inline asm
	shfl.sync.down.b32 %r256, %r257, %r268, %r182, %r270;
	// end inline asm
	mov.b64 	%rd259, {%r251, %r256};
	mov.b64 	%fd112, %rd259;
	mov.b64 	{%r262, %r267}, %rd299;
	// begin inline asm
	shfl.sync.down.b32 %r261, %r262, %r268, %r182, %r270;
	// end inline asm
	// begin inline asm
	shfl.sync.down.b32 %r266, %r267, %r268, %r182, %r270;
	// end inline asm
	mov.b64 	%rd78, {%r261, %r266};
	add.s32 	%r271, %r163, 16;
	setp.gt.s32 	%p135, %r271, %r182;
	mov.u64 	%rd340, %rd299;
	mov.f64 	%fd351, %fd314;
	@%p135 bra 	$L__BB6_91;
	abs.f64 	%fd113, %fd314;
	abs.f64 	%fd114, %fd112;
	setp.lt.f64 	%p136, %fd113, %fd114;
	mov.u64 	%rd340, %rd78;
	mov.f64 	%fd351, %fd112;
	@%p136 bra 	$L__BB6_91;
	setp.lt.f64 	%p137, %fd114, %fd113;
	mov.u64 	%rd340, %rd299;
	mov.f64 	%fd351, %fd314;
	@%p137 bra 	$L__BB6_91;
	setp.lt.s64 	%p138, %rd299, %rd78;
	min.s64 	%rd340, %rd299, %rd78;
	selp.f64 	%fd351, %fd314, %fd112, %p138;
$L__BB6_91:
	setp.ne.s32 	%p139, %r163, 0;
	@%p139 bra 	$L__BB6_93;
	shr.u32 	%r272, %r2, 1;
	and.b32  	%r273, %r272, 496;
	mov.u32 	%r274, _ZN6thrust24THRUST_300001_SM_1000_NS8cuda_cub4core6detail5shmemE;
	add.s32 	%r275, %r274, %r273;
	st.shared.f64 	[%r275+8], %fd351;
	st.shared.u64 	[%r275+16], %rd340;
$L__BB6_93:
	bar.sync 	0;
	setp.ne.s32 	%p140, %r2, 0;
	@%p140 bra 	$L__BB6_204;
	setp.lt.s32 	%p141, %r1, 33;
	mov.f64 	%fd316, %fd351;
	mov.u64 	%rd301, %rd340;
	@%p141 bra 	$L__BB6_98;
	ld.shared.f64 	%fd117, [_ZN6thrust24THRUST_300001_SM_1000_NS8cuda_cub4core6detail5shmemE+24];
	ld.shared.u64 	%rd81, [_ZN6thrust24THRUST_300001_SM_1000_NS8cuda_cub4core6detail5shmemE+32];
	abs.f64 	%fd118, %fd351;
	abs.f64 	%fd119, %fd117;
	setp.lt.f64 	%p142, %fd118, %fd119;
	mov.f64 	%fd316, %fd117;
	mov.u64 	%rd301, %rd81;
	@%p142 bra 	$L__BB6_98;
	setp.lt.f64 	%p143, %fd119, %fd118;
	mov.f64 	%fd316, %fd351;
	mov.u64 	%rd301, %rd340;
	@%p143 bra 	$L__BB6_98;
	setp.lt.s64 	%p144, %rd340, %rd81;
	min.s64 	%rd301, %rd340, %rd81;
	selp.f64 	%fd316, %fd351, %fd117, %p144;
$L__BB6_98:
	setp.lt.s32 	%p145, %r1, 65;
	mov.f64 	%fd317, %fd316;
	mov.u64 	%rd302, %rd301;
	@%p145 bra 	$L__BB6_102;
	ld.shared.f64 	%fd122, [_ZN6thrust24THRUST_300001_SM_1000_NS8cuda_cub4core6detail5shmemE+40];
	ld.shared.u64 	%rd84, [_ZN6thrust24THRUST_300001_SM_1000_NS8cuda_cub4core6detail5shmemE+48];
	abs.f64 	%fd123, %fd316;
	abs.f64 	%fd124, %fd122;
	setp.lt.f64 	%p146, %fd123, %fd124;
	mov.f64 	%fd317, %fd122;
	mov.u64 	%rd302, %rd84;
	@%p146 bra 	$L__BB6_102;
	setp.lt.f64 	%p147, %fd124, %fd123;
	mov.f64 	%fd317, %fd316;
	mov.u64 	%rd302, %rd301;
	@%p147 bra 	$L__BB6_102;
	setp.lt.s64 	%p148, %rd301, %rd84;
	min.s64 	%rd302, %rd301, %rd84;
	selp.f64 	%fd317, %fd316, %fd122, %p148;
$L__BB6_102:
	setp.lt.s32 	%p149, %r1, 97;
	mov.f64 	%fd318, %fd317;
	mov.u64 	%rd303, %rd302;
	@%p149 bra 	$L__BB6_106;
	ld.shared.f64 	%fd127, [_ZN6thrust24THRUST_300001_SM_1000_NS8cuda_cub4core6detail5shmemE+56];
	ld.shared.u64 	%rd87, [_ZN6thrust24THRUST_300001_SM_1000_NS8cuda_cub4core6detail5shmemE+64];
	abs.f64 	%fd128, %fd317;
	abs.f64 	%fd129, %fd127;
	setp.lt.f64 	%p150, %fd128, %fd129;
	mov.f64 	%fd318, %fd127;
	mov.u64 	%rd303, %rd87;
	@%p150 bra 	$L__BB6_106;
	setp.lt.f64 	%p151, %fd129, %fd128;
	mov.f64 	%fd318, %fd317;
	mov.u64 	%rd303, %rd302;
	@%p151 bra 	$L__BB6_106;
	setp.lt.s64 	%p152, %rd302, %rd87;
	min.s64 	%rd303, %rd302, %rd87;
	selp.f64 	%fd318, %fd317, %fd127, %p152;
$L__BB6_106:
	setp.lt.s32 	%p153, %r1, 129;
	mov.f64 	%fd319, %fd318;
	mov.u64 	%rd304, %rd303;
	@%p153 bra 	$L__BB6_110;
	ld.shared.f64 	%fd132, [_ZN6thrust24THRUST_300001_SM_1000_NS8cuda_cub4core6detail5shmemE+72];
	ld.shared.u64 	%rd90, [_ZN6thrust24THRUST_300001_SM_1000_NS8cuda_cub4core6detail5shmemE+80];
	abs.f64 	%fd133, %fd318;
	abs.f64 	%fd134, %fd132;
	setp.lt.f64 	%p154, %fd133, %fd134;
	mov.f64 	%fd319, %fd132;
	mov.u64 	%rd304, %rd90;
	@%p154 bra 	$L__BB6_110;
	setp.lt.f64 	%p155, %fd134, %fd133;
	mov.f64 	%fd319, %fd318;
	mov.u64 	%rd304, %rd303;
	@%p155 bra 	$L__BB6_110;
	setp.lt.s64 	%p156, %rd303, %rd90;
	min.s64 	%rd304, %rd303, %rd90;
	selp.f64 	%fd319, %fd318, %fd132, %p156;
$L__BB6_110:
	setp.lt.s32 	%p157, %r1, 161;
	mov.f64 	%fd320, %fd319;
	mov.u64 	%rd305, %rd304;
	@%p157 bra 	$L__BB6_114;
	ld.shared.f64 	%fd137, [_ZN6thrust24THRUST_300001_SM_1000_NS8cuda_cub4core6detail5shmemE+88];
	ld.shared.u64 	%rd93, [_ZN6thrust24THRUST_300001_SM_1000_NS8cuda_cub4core6detail5shmemE+96];
	abs.f64 	%fd138, %fd319;
	abs.f64 	%fd139, %fd137;
	setp.lt.f64 	%p158, %fd138, %fd139;
	mov.f64 	%fd320, %fd137;
	mov.u64 	%rd305, %rd93;
	@%p158 bra 	$L__BB6_114;
	setp.lt.f64 	%p159, %fd139, %fd138;
	mov.f64 	%fd320, %fd319;
	mov.u64 	%rd305, %rd304;
	@%p159 bra 	$L__BB6_114;
	setp.lt.s64 	%p160, %rd304, %rd93;
	min.s64 	%rd305, %rd304, %rd93;
	selp.f64 	%fd320, %fd319, %fd137, %p160;
$L__BB6_114:
	setp.lt.s32 	%p161, %r1, 193;
	mov.f64 	%fd321, %fd320;
	mov.u64 	%rd306, %rd305;
	@%p161 bra 	$L__BB6_118;
	ld.shared.f64 	%fd142, [_ZN6thrust24THRUST_300001_SM_1000_NS8cuda_cub4core6detail5shmemE+104];
	ld.shared.u64 	%rd96, [_ZN6thrust24THRUST_300001_SM_1000_NS8cuda_cub4core6detail5shmemE+112];
	abs.f64 	%fd143, %fd320;
	abs.f64 	%fd144, %fd142;
	setp.lt.f64 	%p162, %fd143, %fd144;
	mov.f64 	%fd321, %fd142;
	mov.u64 	%rd306, %rd96;
	@%p162 bra 	$L__BB6_118;
	setp.lt.f64 	%p163, %fd144, %fd143;
	mov.f64 	%fd321, %fd320;
	mov.u64 	%rd306, %rd305;
	@%p163 bra 	$L__BB6_118;
	setp.lt.s64 	%p164, %rd305, %rd96;
	min.s64 	%rd306, %rd305, %rd96;
	selp.f64 	%fd321, %fd320, %fd142, %p164;
$L__BB6_118:
	setp.lt.s32 	%p165, %r1, 225;
	mov.u64 	%rd340, %rd306;
	mov.f64 	%fd351, %fd321;
	@%p165 bra 	$L__BB6_204;
	ld.shared.f64 	%fd147, [_ZN6thrust24THRUST_300001_SM_1000_NS8cuda_cub4core6detail5shmemE+120];
	ld.shared.u64 	%rd99, [_ZN6thrust24THRUST_300001_SM_1000_NS8cuda_cub4core6detail5shmemE+128];
	abs.f64 	%fd148, %fd321;
	abs.f64 	%fd149, %fd147;
	setp.lt.f64 	%p166, %fd148, %fd149;
	mov.u64 	%rd340, %rd99;
	mov.f64 	%fd351, %fd147;
	@%p166 bra 	$L__BB6_204;
	setp.lt.f64 	%p167, %fd149, %fd148;
	mov.u64 	%rd340, %rd306;
	mov.f64 	%fd351, %fd321;
	@%p167 bra 	$L__BB6_204;
	setp.lt.s64 	%p168, %rd306, %rd99;
	min.s64 	%rd340, %rd306, %rd99;
	selp.f64 	%fd351, %fd321, %fd147, %p168;
	bra.uni 	$L__BB6_204;
$L__BB6_122:
	mov.u32 	%r18, %tid.x;
	cvt.u64.u32 	%rd101, %r18;
	mul.wide.u32 	%rd195, %r18, 8;
	add.s64 	%rd102, %rd1, %rd195;
	ld.global.f64 	%fd274, [%rd102];
	add.s32 	%r31, %r18, 256;
	cvt.u64.u32 	%rd196, %r31;
	ld.global.f64 	%fd275, [%rd102+2048];
	add.s32 	%r32, %r18, 512;
	cvt.u64.u32 	%rd197, %r32;
	ld.global.f64 	%fd276, [%rd102+4096];
	add.s32 	%r33, %r18, 768;
	cvt.u64.u32 	%rd198, %r33;
	ld.global.f64 	%fd277, [%rd102+6144];
	or.b32  	%r34, %r18, 1024;
	cvt.u64.u32 	%rd103, %r34;
	add.s64 	%rd327, %rd192, %rd103;
	ld.global.f64 	%fd338, [%rd102+8192];
	abs.f64 	%fd278, %fd274;
	abs.f64 	%fd279, %fd275;
	setp.geu.f64 	%p3, %fd278, %fd279;
	selp.f64 	%fd280, %fd274, %fd275, %p3;
	selp.b64 	%rd199, %rd101, %rd196, %p3;
	abs.f64 	%fd281, %fd280;
	abs.f64 	%fd282, %fd276;
	setp.geu.f64 	%p4, %fd281, %fd282;
	selp.f64 	%fd283, %fd280, %fd276, %p4;
	selp.b64 	%rd200, %rd199, %rd197, %p4;
	abs.f64 	%fd284, %fd283;
	abs.f64 	%fd285, %fd277;
	setp.geu.f64 	%p5, %fd284, %fd285;
	selp.f64 	%fd152, %fd283, %fd277, %p5;
	selp.b64 	%rd105, %rd200, %rd198, %p5;
	abs.f64 	%fd153, %fd152;
	abs.f64 	%fd154, %fd338;
	setp.lt.f64 	%p6, %fd153, %fd154;
	@%p6 bra 	$L__BB6_124;
	setp.lt.f64 	%p7, %fd154, %fd153;
	setp.lt.u64 	%p8, %rd105, %rd103;
	or.pred  	%p9, %p7, %p8;
	selp.f64 	%fd338, %fd152, %fd338, %p9;
	add.s64 	%rd203, %rd192, %rd105;
	selp.b64 	%rd327, %rd203, %rd327, %p9;
$L__BB6_124:
	setp.lt.u64 	%p10, %rd194, 2560;
	mov.b64 	%rd316, 1280;
	@%p10 bra 	$L__BB6_137;
	mov.b64 	%rd308, 1280;
	mov.f64 	%fd323, %fd338;
$L__BB6_126:
	add.s64 	%rd206, %rd308, %rd101;
	shl.b64 	%rd207, %rd308, 3;
	add.s64 	%rd208, %rd102, %rd207;
	add.s64 	%rd310, %rd206, %rd192;
	ld.global.f64 	%fd324, [%rd208];
	ld.global.f64 	%fd325, [%rd208+2048];
	ld.global.f64 	%fd326, [%rd208+4096];
	add.s64 	%rd313, %rd310, 768;
	ld.global.f64 	%fd327, [%rd208+6144];
	ld.global.f64 	%fd338, [%rd208+8192];
	abs.f64 	%fd163, %fd323;
	abs.f64 	%fd164, %fd324;
	setp.lt.f64 	%p11, %fd163, %fd164;
	@%p11 bra 	$L__BB6_128;
	setp.lt.f64 	%p12, %fd164, %fd163;
	setp.lt.s64 	%p13, %rd327, %rd310;
	or.pred  	%p14, %p12, %p13;
	selp.f64 	%fd324, %fd323, %fd324, %p14;
	selp.b64 	%rd310, %rd327, %rd310, %p14;
$L__BB6_128:
	add.s64 	%rd209, %rd308, %rd101;
	add.s64 	%rd210, %rd209, %rd192;
	add.s64 	%rd311, %rd210, 256;
	abs.f64 	%fd167, %fd324;
	abs.f64 	%fd168, %fd325;
	setp.lt.f64 	%p15, %fd167, %fd168;
	@%p15 bra 	$L__BB6_130;
	setp.lt.f64 	%p16, %fd168, %fd167;
	setp.lt.s64 	%p17, %rd310, %rd311;
	or.pred  	%p18, %p16, %p17;
	selp.f64 	%fd325, %fd324, %fd325, %p18;
	selp.b64 	%rd311, %rd310, %rd311, %p18;
$L__BB6_130:
	add.s64 	%rd211, %rd308, %rd101;
	add.s64 	%rd212, %rd211, %rd192;
	add.s64 	%rd312, %rd212, 512;
	abs.f64 	%fd171, %fd325;
	abs.f64 	%fd172, %fd326;
	setp.lt.f64 	%p19, %fd171, %fd172;
	@%p19 bra 	$L__BB6_132;
	setp.lt.f64 	%p20, %fd172, %fd171;
	setp.lt.s64 	%p21, %rd311, %rd312;
	or.pred  	%p22, %p20, %p21;
	selp.f64 	%fd326, %fd325, %fd326, %p22;
	selp.b64 	%rd312, %rd311, %rd312, %p22;
$L__BB6_132:
	abs.f64 	%fd175, %fd326;
	abs.f64 	%fd176, %fd327;
	setp.lt.f64 	%p23, %fd175, %fd176;
	@%p23 bra 	$L__BB6_134;
	setp.lt.f64 	%p24, %fd176, %fd175;
	setp.lt.s64 	%p25, %rd312, %rd313;
	or.pred  	%p26, %p24, %p25;
	selp.f64 	%fd327, %fd326, %fd327, %p26;
	selp.b64 	%rd313, %rd312, %rd313, %p26;
$L__BB6_134:
	add.s64 	%rd213, %rd308, %rd101;
	add.s64 	%rd214, %rd213, %rd192;
	add.s64 	%rd327, %rd214, 1024;
	abs.f64 	%fd179, %fd327;
	abs.f64 	%fd180, %fd338;
	setp.lt.f64 	%p27, %fd179, %fd180;
	@%p27 bra 	$L__BB6_136;
	setp.lt.f64 	%p28, %fd180, %fd179;
	setp.lt.s64 	%p29, %rd313, %rd327;
	or.pred  	%p30, %p28, %p29;
	selp.f64 	%fd338, %fd327, %fd338, %p30;
	selp.b64 	%rd327, %rd313, %rd327, %p30;
$L__BB6_136:
	add.s64 	%rd316, %rd308, 1280;
	add.s64 	%rd215, %rd308, 2560;
	setp.le.s64 	%p31, %rd215, %rd194;
	mov.u64 	%rd308, %rd316;
	mov.f64 	%fd323, %fd338;
	@%p31 bra 	$L__BB6_126;
$L__BB6_137:
	setp.le.s64 	%p32, %rd194, %rd316;
	@%p32 bra 	$L__BB6_160;
	cvt.u32.u64 	%r35, %rd316;
	cvt.u32.u64 	%r36, %rd194;
	sub.s32 	%r19, %r36, %r35;
	setp.ge.s32 	%p33, %r18, %r19;
	@%p33 bra 	$L__BB6_160;
	cvta.to.global.u64 	%rd128, %rd191;
	not.b32 	%r38, %r18;
	add.s32 	%r39, %r38, %r36;
	sub.s32 	%r20, %r39, %r35;
	and.b32  	%r41, %r20, 768;
	setp.eq.s32 	%p34, %r41, 768;
	mov.u32 	%r389, %r18;
	@%p34 bra 	$L__BB6_145;
	add.s64 	%rd217, %rd316, %rd101;
	add.s64 	%rd318, %rd217, %rd192;
	shl.b64 	%rd218, %rd217, 3;
	add.s64 	%rd317, %rd128, %rd218;
	shr.u32 	%r42, %r20, 8;
	add.s32 	%r43, %r42, 1;
	and.b32  	%r44, %r43, 3;
	neg.s32 	%r387, %r44;
	mov.u32 	%r389, %r18;
$L__BB6_141:
	.pragma "nounroll";
	mov.u64 	%rd133, %rd327;
	mov.f64 	%fd184, %fd338;
	ld.global.f64 	%fd185, [%rd317];
	abs.f64 	%fd186, %fd184;
	abs.f64 	%fd187, %fd185;
	setp.lt.f64 	%p35, %fd186, %fd187;
	mov.f64 	%fd338, %fd185;
	mov.u64 	%rd327, %rd318;
	@%p35 bra 	$L__BB6_144;
	setp.lt.f64 	%p36, %fd187, %fd186;
	mov.f64 	%fd338, %fd184;
	mov.u64 	%rd327, %rd133;
	@%p36 bra 	$L__BB6_144;
	setp.lt.s64 	%p37, %rd133, %rd318;
	selp.f64 	%fd338, %fd184, %fd185, %p37;
	min.s64 	%rd327, %rd133, %rd318;
$L__BB6_144:
	add.s32 	%r389, %r389, 256;
	add.s64 	%rd318, %rd318, 256;
	add.s64 	%rd317, %rd317, 2048;
	add.s32 	%r387, %r387, 1;
	setp.ne.s32 	%p38, %r387, 0;
	@%p38 bra 	$L__BB6_141;
$L__BB6_145:
	setp.lt.u32 	%p39, %r20, 768;
	@%p39 bra 	$L__BB6_160;
	add.s32 	%r390, %r389, 512;
$L__BB6_147:
	mov.u32 	%r28, %r390;
	add.s32 	%r45, %r28, -512;
	cvt.u64.u32 	%rd219, %r45;
	add.s64 	%rd220, %rd316, %rd219;
	shl.b64 	%rd221, %rd220, 3;
	add.s64 	%rd141, %rd128, %rd221;
	add.s64 	%rd142, %rd220, %rd192;
	ld.global.f64 	%fd193, [%rd141];
	abs.f64 	%fd194, %fd338;
	abs.f64 	%fd195, %fd193;
	setp.lt.f64 	%p40, %fd194, %fd195;
	mov.f64 	%fd335, %fd193;
	mov.u64 	%rd324, %rd142;
	@%p40 bra 	$L__BB6_150;
	setp.lt.f64 	%p41, %fd195, %fd194;
	mov.f64 	%fd335, %fd338;
	mov.u64 	%rd324, %rd327;
	@%p41 bra 	$L__BB6_150;
	setp.lt.s64 	%p42, %rd327, %rd142;
	selp.f64 	%fd335, %fd338, %fd193, %p42;
	min.s64 	%rd324, %rd327, %rd142;
$L__BB6_150:
	add.s32 	%r46, %r28, -256;
	cvt.u64.u32 	%rd222, %r46;
	add.s64 	%rd223, %rd316, %rd222;
	add.s64 	%rd145, %rd223, %rd192;
	ld.global.f64 	%fd198, [%rd141+2048];
	abs.f64 	%fd199, %fd335;
	abs.f64 	%fd200, %fd198;
	setp.lt.f64 	%p43, %fd199, %fd200;
	mov.f64 	%fd336, %fd198;
	mov.u64 	%rd325, %rd145;
	@%p43 bra 	$L__BB6_153;
	setp.lt.f64 	%p44, %fd200, %fd199;
	mov.f64 	%fd336, %fd335;
	mov.u64 	%rd325, %rd324;
	@%p44 bra 	$L__BB6_153;
	setp.lt.s64 	%p45, %rd324, %rd145;
	selp.f64 	%fd336, %fd335, %fd198, %p45;
	min.s64 	%rd325, %rd324, %rd145;
$L__BB6_153:
	cvt.u64.u32 	%rd224, %r28;
	add.s64 	%rd225, %rd316, %rd224;
	add.s64 	%rd148, %rd225, %rd192;
	ld.global.f64 	%fd203, [%rd141+4096];
	abs.f64 	%fd204, %fd336;
	abs.f64 	%fd205, %fd203;
	setp.lt.f64 	%p46, %fd204, %fd205;
	mov.f64 	%fd337, %fd203;
	mov.u64 	%rd326, %rd148;
	@%p46 bra 	$L__BB6_156;
	setp.lt.f64 	%p47, %fd205, %fd204;
	mov.f64 	%fd337, %fd336;
	mov.u64 	%rd326, %rd325;
	@%p47 bra 	$L__BB6_156;
	setp.lt.s64 	%p48, %rd325, %rd148;
	selp.f64 	%fd337, %fd336, %fd203, %p48;
	min.s64 	%rd326, %rd325, %rd148;
$L__BB6_156:
	add.s32 	%r47, %r28, 256;
	cvt.u64.u32 	%rd226, %r47;
	add.s64 	%rd227, %rd316, %rd226;
	add.s64 	%rd151, %rd227, %rd192;
	ld.global.f64 	%fd208, [%rd141+6144];
	abs.f64 	%fd209, %fd337;
	abs.f64 	%fd210, %fd208;
	setp.lt.f64 	%p49, %fd209, %fd210;
	mov.f64 	%fd338, %fd208;
	mov.u64 	%rd327, %rd151;
	@%p49 bra 	$L__BB6_159;
	setp.lt.f64 	%p50, %fd210, %fd209;
	mov.f64 	%fd338, %fd337;
	mov.u64 	%rd327, %rd326;
	@%p50 bra 	$L__BB6_159;
	setp.lt.s64 	%p51, %rd326, %rd151;
	selp.f64 	%fd338, %fd337, %fd208, %p51;
	min.s64 	%rd327, %rd326, %rd151;
$L__BB6_159:
	add.s32 	%r390, %r28, 1024;
	add.s32 	%r48, %r28, 512;
	setp.lt.s32 	%p52, %r48, %r19;
	@%p52 bra 	$L__BB6_147;
$L__BB6_160:
	// begin inline asm
	mov.u32 %r49, %laneid;
	// end inline asm
	mov.b64 	%rd228, %fd338;
	mov.b64 	{%r51, %r56}, %rd228;
	mov.b32 	%r67, 1;
	mov.b32 	%r68, 31;
	mov.b32 	%r69, -1;
	// begin inline asm
	shfl.sync.down.b32 %r50, %r51, %r67, %r68, %r69;
	// end inline asm
	// begin inline asm
	shfl.sync.down.b32 %r55, %r56, %r67, %r68, %r69;
	// end inline asm
	mov.b64 	%rd229, {%r50, %r55};
	mov.b64 	%fd214, %rd229;
	mov.b64 	{%r61, %r66}, %rd327;
	// begin inline asm
	shfl.sync.down.b32 %r60, %r61, %r67, %r68, %r69;
	// end inline asm
	// begin inline asm
	shfl.sync.down.b32 %r65, %r66, %r67, %r68, %r69;
	// end inline asm
	mov.b64 	%rd155, {%r60, %r65};
	setp.gt.s32 	%p53, %r49, 30;
	mov.f64 	%fd340, %fd338;
	mov.u64 	%rd329, %rd327;
	@%p53 bra 	$L__BB6_164;
	abs.f64 	%fd215, %fd338;
	abs.f64 	%fd216, %fd214;
	setp.lt.f64 	%p54, %fd215, %fd216;
	mov.f64 	%fd340, %fd214;
	mov.u64 	%rd329, %rd155;
	@%p54 bra 	$L__BB6_164;
	setp.lt.f64 	%p55, %fd216, %fd215;
	mov.f64 	%fd340, %fd338;
	mov.u64 	%rd329, %rd327;
	@%p55 bra 	$L__BB6_164;
	setp.lt.s64 	%p56, %rd327, %rd155;
	selp.f64 	%fd340, %fd338, %fd214, %p56;
	min.s64 	%rd329, %rd327, %rd155;
$L__BB6_164:
	mov.b64 	%rd230, %fd340;
	mov.b64 	{%r71, %r76}, %rd230;
	mov.b32 	%r87, 2;
	mov.b32 	%r88, 31;
	mov.b32 	%r89, -1;
	// begin inline asm
	shfl.sync.down.b32 %r70, %r71, %r87, %r88, %r89;
	// end inline asm
	// begin inline asm
	shfl.sync.down.b32 %r75, %r76, %r87, %r88, %r89;
	// end inline asm
	mov.b64 	%rd231, {%r70, %r75};
	mov.b64 	%fd219, %rd231;
	mov.b64 	{%r81, %r86}, %rd329;
	// begin inline asm
	shfl.sync.down.b32 %r80, %r81, %r87, %r88, %r89;
	// end inline asm
	// begin inline asm
	shfl.sync.down.b32 %r85, %r86, %r87, %r88, %r89;
	// end inline asm
	mov.b64 	%rd158, {%r80, %r85};
	setp.gt.s32 	%p57, %r49, 29;
	mov.f64 	%fd341, %fd340;
	mov.u64 	%rd330, %rd329;
	@%p57 bra 	$L__BB6_168;
	abs.f64 	%fd220, %fd340;
	abs.f64 	%fd221, %fd219;
	setp.lt.f64 	%p58, %fd220, %fd221;
	mov.f64 	%fd341, %fd219;
	mov.u64 	%rd330, %rd158;
	@%p58 bra 	$L__BB6_168;
	setp.lt.f64 	%p59, %fd221, %fd220;
	mov.f64 	%fd341, %fd340;
	mov.u64 	%rd330, %rd329;
	@%p59 bra 	$L__BB6_168;
	setp.lt.s64 	%p60, %rd329, %rd158;
	selp.f64 	%fd341, %fd340, %fd219, %p60;
	min.s64 	%rd330, %rd329, %rd158;
$L__BB6_168:
	mov.b64 	%rd232, %fd341;
	mov.b64 	{%r91, %r96}, %rd232;
	mov.b32 	%r107, 4;
	mov.b32 	%r108, 31;
	mov.b32 	%r109, -1;
	// begin inline asm
	shfl.sync.down.b32 %r90, %r91, %r107, %r108, %r109;
	// end inline asm
	// begin inline asm
	shfl.sync.down.b32 %r95, %r96, %r107, %r108, %r109;
	// end inline asm
	mov.b64 	%rd233, {%r90, %r95};
	mov.b64 	%fd224, %rd233;
	mov.b64 	{%r101, %r106}, %rd330;
	// begin inline asm
	shfl.sync.down.b32 %r100, %r101, %r107, %r108, %r109;
	// end inline asm
	// begin inline asm
	shfl.sync.down.b32 %r105, %r106, %r107, %r108, %r109;
	// end inline asm
	mov.b64 	%rd161, {%r100, %r105};
	setp.gt.s32 	%p61, %r49, 27;
	mov.f64 	%fd342, %fd341;
	mov.u64 	%rd331, %rd330;
	@%p61 bra 	$L__BB6_172;
	abs.f64 	%fd225, %fd341;
	abs.f64 	%fd226, %fd224;
	setp.lt.f64 	%p62, %fd225, %fd226;
	mov.f64 	%fd342, %fd224;
	mov.u64 	%rd331, %rd161;
	@%p62 bra 	$L__BB6_172;
	setp.lt.f64 	%p63, %fd226, %fd225;
	mov.f64 	%fd342, %fd341;
	mov.u64 	%rd331, %rd330;
	@%p63 bra 	$L__BB6_172;
	setp.lt.s64 	%p64, %rd330, %rd161;
	selp.f64 	%fd342, %fd341, %fd224, %p64;
	min.s64 	%rd331, %rd330, %rd161;
$L__BB6_172:
	mov.b64 	%rd234, %fd342;
	mov.b64 	{%r111, %r116}, %rd234;
	mov.b32 	%r127, 8;
	mov.b32 	%r128, 31;
	mov.b32 	%r129, -1;
	// begin inline asm
	shfl.sync.down.b32 %r110, %r111, %r127, %r128, %r129;
	// end inline asm
	// begin inline asm
	shfl.sync.down.b32 %r115, %r116, %r127, %r128, %r129;
	// end inline asm
	mov.b64 	%rd235, {%r110, %r115};
	mov.b64 	%fd229, %rd235;
	mov.b64 	{%r121, %r126}, %rd331;
	// begin inline asm
	shfl.sync.down.b32 %r120, %r121, %r127, %r128, %r129;
	// end inline asm
	// begin inline asm
	shfl.sync.down.b32 %r125, %r126, %r127, %r128, %r129;
	// end inline asm
	mov.b64 	%rd164, {%r120, %r125};
	setp.gt.s32 	%p65, %r49, 23;
	mov.f64 	%fd343, %fd342;
	mov.u64 	%rd332, %rd331;
	@%p65 bra 	$L__BB6_176;
	abs.f64 	%fd230, %fd342;
	abs.f64 	%fd231, %fd229;
	setp.lt.f64 	%p66, %fd230, %fd231;
	mov.f64 	%fd343, %fd229;
	mov.u64 	%rd332, %rd164;
	@%p66 bra 	$L__BB6_176;
	setp.lt.f64 	%p67, %fd231, %fd230;
	mov.f64 	%fd343, %fd342;
	mov.u64 	%rd332, %rd331;
	@%p67 bra 	$L__BB6_176;
	setp.lt.s64 	%p68, %rd331, %rd164;
	selp.f64 	%fd343, %fd342, %fd229, %p68;
	min.s64 	%rd332, %rd331, %rd164;
$L__BB6_176:
	mov.b64 	%rd236, %fd343;
	mov.b64 	{%r131, %r136}, %rd236;
	mov.b32 	%r147, 16;
	mov.b32 	%r148, 31;
	mov.b32 	%r149, -1;
	// begin inline asm
	shfl.sync.down.b32 %r130, %r131, %r147, %r148, %r149;
	// end inline asm
	// begin inline asm
	shfl.sync.down.b32 %r135, %r136, %r147, %r148, %r149;
	// end inline asm
	mov.b64 	%rd237, {%r130, %r135};
	mov.b64 	%fd234, %rd237;
	mov.b64 	{%r141, %r146}, %rd332;
	// begin inline asm
	shfl.sync.down.b32 %r140, %r141, %r147, %r148, %r149;
	// end inline asm
	// begin inline asm
	shfl.sync.down.b32 %r145, %r146, %r147, %r148, %r149;
	// end inline asm
	mov.b64 	%rd167, {%r140, %r145};
	setp.gt.s32 	%p69, %r49, 15;
	mov.f64 	%fd351, %fd343;
	mov.u64 	%rd340, %rd332;
	@%p69 bra 	$L__BB6_180;
	abs.f64 	%fd235, %fd343;
	abs.f64 	%fd236, %fd234;
	setp.lt.f64 	%p70, %fd235, %fd236;
	mov.f64 	%fd351, %fd234;
	mov.u64 	%rd340, %rd167;
	@%p70 bra 	$L__BB6_180;
	setp.lt.f64 	%p71, %fd236, %fd235;
	mov.f64 	%fd351, %fd343;
	mov.u64 	%rd340, %rd332;
	@%p71 bra 	$L__BB6_180;
	setp.lt.s64 	%p72, %rd332, %rd167;
	selp.f64 	%fd351, %fd343, %fd234, %p72;
	min.s64 	%rd340, %rd332, %rd167;
$L__BB6_180:
	setp.ne.s32 	%p73, %r49, 0;
	@%p73 bra 	$L__BB6_182;
	shr.u32 	%r150, %r18, 1;
	and.b32  	%r151, %r150, 496;
	mov.u32 	%r152, _ZN6thrust24THRUST_300001_SM_1000_NS8cuda_cub4core6detail5shmemE;
	add.s32 	%r153, %r152, %r151;
	st.shared.f64 	[%r153+8], %fd351;
	st.shared.u64 	[%r153+16], %rd340;
$L__BB6_182:
	bar.sync 	0;
	setp.ne.s32 	%p74, %r18, 0;
	@%p74 bra 	$L__BB6_204;
	ld.shared.f64 	%fd239, [_ZN6thrust24THRUST_300001_SM_1000_NS8cuda_cub4core6detail5shmemE+24];
	ld.shared.u64 	%rd170, [_ZN6thrust24THRUST_300001_SM_1000_NS8cuda_cub4core6detail5shmemE+32];
	abs.f64 	%fd240, %fd351;
	abs.f64 	%fd241, %fd239;
	setp.lt.f64 	%p75, %fd240, %fd241;
	mov.f64 	%fd345, %fd239;
	mov.u64 	%rd334, %rd170;
	@%p75 bra 	$L__BB6_186;
	setp.lt.f64 	%p76, %fd241, %fd240;
	mov.f64 	%fd345, %fd351;
	mov.u64 	%rd334, %rd340;
	@%p76 bra 	$L__BB6_186;
	setp.lt.s64 	%p77, %rd340, %rd170;
	selp.f64 	%fd345, %fd351, %fd239, %p77;
	min.s64 	%rd334, %rd340, %rd170;
$L__BB6_186:
	ld.shared.f64 	%fd244, [_ZN6thrust24THRUST_300001_SM_1000_NS8cuda_cub4core6detail5shmemE+40];
	ld.shared.u64 	%rd173, [_ZN6thrust24THRUST_300001_SM_1000_NS8cuda_cub4core6detail5shmemE+48];
	abs.f64 	%fd245, %fd345;
	abs.f64 	%fd246, %fd244;
	setp.lt.f64 	%p78, %fd245, %fd246;
	mov.f64 	%fd346, %fd244;
	mov.u64 	%rd335, %rd173;
	@%p78 bra 	$L__BB6_189;
	setp.lt.f64 	%p79, %fd246, %fd245;
	mov.f64 	%fd346, %fd345;
	mov.u64 	%rd335, %rd334;
	@%p79 bra 	$L__BB6_189;
	setp.lt.s64 	%p80, %rd334, %rd173;
	selp.f64 	%fd346, %fd345, %fd244, %p80;
	min.s64 	%rd335, %rd334, %rd173;
$L__BB6_189:
	ld.shared.f64 	%fd249, [_ZN6thrust24THRUST_300001_SM_1000_NS8cuda_cub4core6detail5shmemE+56];
	ld.shared.u64 	%rd176, [_ZN6thrust24THRUST_300001_SM_1000_NS8cuda_cub4core6detail5shmemE+64];
	abs.f64 	%fd250, %fd346;
	abs.f64 	%fd251, %fd249;
	setp.lt.f64 	%p81, %fd250, %fd251;
	mov.f64 	%fd347, %fd249;
	mov.u64 	%rd336, %rd176;
	@%p81 bra 	$L__BB6_192;
	setp.lt.f64 	%p82, %fd251, %fd250;
	mov.f64 	%fd347, %fd346;
	mov.u64 	%rd336, %rd335;
	@%p82 bra 	$L__BB6_192;
	setp.lt.s64 	%p83, %rd335, %rd176;
	selp.f64 	%fd347, %fd346, %fd249, %p83;
	min.s64 	%rd336, %rd335, %rd176;
$L__BB6_192:
	ld.shared.f64 	%fd254, [_ZN6thrust24THRUST_300001_SM_1000_NS8cuda_cub4core6detail5shmemE+72];
	ld.shared.u64 	%rd179, [_ZN6thrust24THRUST_300001_SM_1000_NS8cuda_cub4core6detail5shmemE+80];
	abs.f64 	%fd255, %fd347;
	abs.f64 	%fd256, %fd254;
	setp.lt.f64 	%p84, %fd255, %fd256;
	mov.f64 	%fd348, %fd254;
	mov.u64 	%rd337, %rd179;
	@%p84 bra 	$L__BB6_195;
	setp.lt.f64 	%p85, %fd256, %fd255;
	mov.f64 	%fd348, %fd347;
	mov.u64 	%rd337, %rd336;
	@%p85 bra 	$L__BB6_195;
	setp.lt.s64 	%p86, %rd336, %rd179;
	selp.f64 	%fd348, %fd347, %fd254, %p86;
	min.s64 	%rd337, %rd336, %rd179;
$L__BB6_195:
	ld.shared.f64 	%fd259, [_ZN6thrust24THRUST_300001_SM_1000_NS8cuda_cub4core6detail5shmemE+88];
	ld.shared.u64 	%rd182, [_ZN6thrust24THRUST_300001_SM_1000_NS8cuda_cub4core6detail5shmemE+96];
	abs.f64 	%fd260, %fd348;
	abs.f64 	%fd261, %fd259;
	setp.lt.f64 	%p87, %fd260, %fd261;
	mov.f64 	%fd349, %fd259;
	mov.u64 	%rd338, %rd182;
	@%p87 bra 	$L__BB6_198;
	setp.lt.f64 	%p88, %fd261, %fd260;
	mov.f64 	%fd349, %fd348;
	mov.u64 	%rd338, %rd337;
	@%p88 bra 	$L__BB6_198;
	setp.lt.s64 	%p89, %rd337, %rd182;
	selp.f64 	%fd349, %fd348, %fd259, %p89;
	min.s64 	%rd338, %rd337, %rd182;
$L__BB6_198:
	ld.shared.f64 	%fd264, [_ZN6thrust24THRUST_300001_SM_1000_NS8cuda_cub4core6detail5shmemE+104];
	ld.shared.u64 	%rd185, [_ZN6thrust24THRUST_300001_SM_1000_NS8cuda_cub4core6detail5shmemE+112];
	abs.f64 	%fd265, %fd349;
	abs.f64 	%fd266, %fd264;
	setp.lt.f64 	%p90, %fd265, %fd266;
	mov.f64 	%fd350, %fd264;
	mov.u64 	%rd339, %rd185;
	@%p90 bra 	$L__BB6_201;
	setp.lt.f64 	%p91, %fd266, %fd265;
	mov.f64 	%fd350, %fd349;
	mov.u64 	%rd339, %rd338;
	@%p91 bra 	$L__BB6_201;
	setp.lt.s64 	%p92, %rd338, %rd185;
	selp.f64 	%fd350, %fd349, %fd264, %p92;
	min.s64 	%rd339, %rd338, %rd185;
$L__BB6_201:
	ld.shared.f64 	%fd269, [_ZN6thrust24THRUST_300001_SM_1000_NS8cuda_cub4core6detail5shmemE+120];
	ld.shared.u64 	%rd188, [_ZN6thrust24THRUST_300001_SM_1000_NS8cuda_cub4core6detail5shmemE+128];
	abs.f64 	%fd270, %fd350;
	abs.f64 	%fd271, %fd269;
	setp.lt.f64 	%p93, %fd270, %fd271;
	mov.u64 	%rd340, %rd188;
	mov.f64 	%fd351, %fd269;
	@%p93 bra 	$L__BB6_204;
	setp.lt.f64 	%p94, %fd271, %fd270;
	mov.u64 	%rd340, %rd339;
	mov.f64 	%fd351, %fd350;
	@%p94 bra 	$L__BB6_204;
	setp.lt.s64 	%p95, %rd339, %rd188;
	selp.f64 	%fd351, %fd350, %fd269, %p95;
	min.s64 	%rd340, %rd339, %rd188;
$L__BB6_204:
	mov.u32 	%r381, %tid.x;
	setp.ne.s32 	%p212, %r381, 0;
	@%p212 bra 	$L__BB6_206;
	ld.param.u64 	%rd271, [_ZN6thrust24THRUST_300001_SM_1000_NS8cuda_cub4core6detail13_kernel_agentINS1_8__reduce11ReduceAgentINS0_12zip_iteratorIN4cuda3std3__45tupleIJNS0_10device_ptrIdEENS0_17counting_iteratorIlNS0_11use_defaultESF_SF_EEEEEEEPNSB_IJdlEEESJ_lNS1_9__extrema9arg_max_fIdl10comparatorEEEEJSI_SK_lSO_EEEvDpT0__param_1];
	cvta.to.global.u64 	%rd270, %rd271;
	st.global.f64 	[%rd270], %fd351;
	st.global.u64 	[%rd270+8], %rd340;
$L__BB6_206:
	ret;

}
	// .globl	_ZN6thrust24THRUST_300001_SM_1000_NS8cuda_cub4core6detail13_kernel_agentINS1_8__reduce11ReduceAgentINS0_12zip_iteratorIN4cuda3std3__45tupleIJNS0_10device_ptrIdEENS0_17counting_iteratorIlNS0_11use_defaultESF_SF_EEEEEEEPNSB_IJdlEEESJ_lNS1_9__extrema9arg_max_fIdl10comparatorEEEEJSI_SK_lN3cub18CUB_300001_SM_100013GridEvenShareIlEENSR_9GridQueueIyEESO_EEEvDpT0_
.visible .entry _ZN6thrust24THRUST_300001_SM_1000_NS8cuda_cub4core6detail13_kernel_agentINS1_8__reduce11ReduceAgentINS0_12zip_iteratorIN4cuda3std3__45tupleIJNS0_10device_ptrIdEENS0_17counting_iteratorIlNS0_11use_defaultESF_SF_EEEEEEEPNSB_IJdlEEESJ_lNS1_9__extrema9arg_max_fIdl10comparatorEEEEJSI_SK_lN3cub18CUB_300001_SM_100013GridEvenShareIlEENSR_9GridQueueIyEESO_EEEvDpT0_(
	.param .align 8 .b8 _ZN6thrust24THRUST_300001_SM_1000_NS8cuda_cub4core6detail13_kernel_agentINS1_8__reduce11ReduceAgentINS0_12zip_iteratorIN4cuda3std3__45tupleIJNS0_10device_ptrIdEENS0_17counting_iteratorIlNS0_11use_defaultESF_SF_EEEEEEEPNSB_IJdlEEESJ_lNS1_9__extrema9arg_max_fIdl10comparatorEEEEJSI_SK_lN3cub18CUB_300001_SM_100013GridEvenShareIlEENSR_9GridQueueIyEESO_EEEvDpT0__param_0[16],
	.param .u64 .ptr .align 1 _ZN6thrust24THRUST_300001_SM_1000_NS8cuda_cub4core6detail13_kernel_agentINS1_8__reduce11ReduceAgentINS0_12zip_iteratorIN4cuda3std3__45tupleIJNS0_10device_ptrIdEENS0_17counting_iteratorIlNS0_11use_defaultESF_SF_EEEEEEEPNSB_IJdlEEESJ_lNS1_9__extrema9arg_max_fIdl10comparatorEEEEJSI_SK_lN3cub18CUB_300001_SM_100013GridEvenShareIlEENSR_9GridQueueIyEESO_EEEvDpT0__param_1,
	.param .u64 _ZN6thrust24THRUST_300001_SM_1000_NS8cuda_cub4core6detail13_kernel_agentINS1_8__reduce11ReduceAgentINS0_12zip_iteratorIN4cuda3std3__45tupleIJNS0_10device_ptrIdEENS0_17counting_iteratorIlNS0_11use_defaultESF_SF_EEEEEEEPNSB_IJdlEEESJ_lNS1_9__extrema9arg_max_fIdl10comparatorEEEEJSI_SK_lN3cub18CUB_300001_SM_100013GridEvenShareIlEENSR_9GridQueueIyEESO_EEEvDpT0__param_2,
	.param .align 8 .b8 _ZN6thrust24THRUST_300001_SM_1000_NS8cuda_cub4core6detail13_kernel_agentINS1_8__reduce11ReduceAgentINS0_12zip_iteratorIN4cuda3std3__45tupleIJNS0_10device_ptrIdEENS0_17counting_iteratorIlNS0_11use_defaultESF_SF_EEEEEEEPNSB_IJdlEEESJ_lNS1_9__extrema9arg_max_fIdl10comparatorEEEEJSI_SK_lN3cub18CUB_300001_SM_100013GridEvenShareIlEENSR_9GridQueueIyEESO_EEEvDpT0__param_3[72],
	.param .align 8 .b8 _ZN6thrust24THRUST_300001_SM_1000_NS8cuda_cub4core6detail13_kernel_agentINS1_8__reduce11ReduceAgentINS0_12zip_iteratorIN4cuda3std3__45tupleIJNS0_10device_ptrIdEENS0_17counting_iteratorIlNS0_11use_defaultESF_SF_EEEEEEEPNSB_IJdlEEESJ_lNS1_9__extrema9arg_max_fIdl10comparatorEEEEJSI_SK_lN3cub18CUB_300001_SM_100013GridEvenShareIlEENSR_9GridQueueIyEESO_EEEvDpT0__param_4[8],
	.param .align 1 .b8 _ZN6thrust24THRUST_300001_SM_1000_NS8cuda_cub4core6detail13_kernel_agentINS1_8__reduce11ReduceAgentINS0_12zip_iteratorIN4cuda3std3__45tupleIJNS0_10device_ptrIdEENS0_17counting_iteratorIlNS0_11use_defaultESF_SF_EEEEEEEPNSB_IJdlEEESJ_lNS1_9__extrema9arg_max_fIdl10comparatorEEEEJSI_SK_lN3cub18CUB_300001_SM_100013GridEvenShareIlEENSR_9GridQueueIyEESO_EEEvDpT0__param_5[1]
)
.maxntid 256
{
	.reg .pred 	%p<215>;
	.reg .b32 	%r<399>;
	.reg .b64 	%rd<356>;
	.reg .b64 	%fd<352>;

	ld.param.u64 	%rd196, [_ZN6thrust24THRUST_300001_SM_1000_NS8cuda_cub4core6detail13_kernel_agentINS1_8__reduce11ReduceAgentINS0_12zip_iteratorIN4cuda3std3__45tupleIJNS0_10device_ptrIdEENS0_17counting_iteratorIlNS0_11use_defaultESF_SF_EEEEEEEPNSB_IJdlEEESJ_lNS1_9__extrema9arg_max_fIdl10comparatorEEEEJSI_SK_lN3cub18CUB_300001_SM_100013GridEvenShareIlEENSR_9GridQueueIyEESO_EEEvDpT0__param_0+8];
	ld.param.u64 	%rd195, [_ZN6thrust24THRUST_300001_SM_1000_NS8cuda_cub4core6detail13_kernel_agentINS1_8__reduce11ReduceAgentINS0_12zip_iteratorIN4cuda3std3__45tupleIJNS0_10device_ptrIdEENS0_17counting_iteratorIlNS0_11use_defaultESF_SF_EEEEEEEPNSB_IJdlEEESJ_lNS1_9__extrema9arg_max_fIdl10comparatorEEEEJSI_SK_lN3cub18CUB_300001_SM_100013GridEvenShareIlEENSR_9GridQueueIyEESO_EEEvDpT0__param_0];
	ld.param.u64 	%rd199, [_ZN6thrust24THRUST_300001_SM_1000_NS8cuda_cub4core6detail13_kernel_agentINS1_8__reduce11ReduceAgentINS0_12zip_iteratorIN4cuda3std3__45tupleIJNS0_10device_ptrIdEENS0_17counting_iteratorIlNS0_11use_defaultESF_SF_EEEEEEEPNSB_IJdlEEESJ_lNS1_9__extrema9arg_max_fIdl10comparatorEEEEJSI_SK_lN3cub18CUB_300001_SM_100013GridEvenShareIlEENSR_9GridQueueIyEESO_EEEvDpT0__param_4];
	ld.param.u64 	%rd198, [_ZN6thrust24THRUST_300001_SM_1000_NS8cuda_cub4core6detail13_kernel_agentINS1_8__reduce11ReduceAgentINS0_12zip_iteratorIN4cuda3std3__45tupleIJNS0_10device_ptrIdEENS0_17counting_iteratorIlNS0_11use_defaultESF_SF_EEEEEEEPNSB_IJdlEEESJ_lNS1_9__extrema9arg_max_fIdl10comparatorEEEEJSI_SK_lN3cub18CUB_300001_SM_100013GridEvenShareIlEENSR_9GridQueueIyEESO_EEEvDpT0__param_2];
	cvta.to.global.u64 	%rd1, %rd199;
	cvta.to.global.u64 	%rd2, %rd195;
	mov.u32 	%r1, %ctaid.x;
	mul.lo.s32 	%r33, %r1, 1280;
	cvt.u64.u32 	%rd4, %r33;
	mov.u32 	%r34, %nctaid.x;
	mul.lo.s32 	%r35, %r34, 1280;
	cvt.u64.u32 	%rd5, %r35;
	add.s64 	%rd200, %rd4, 1280;
	setp.le.s64 	%p1, %rd200, %rd198;
	@%p1 bra 	$L__BB7_121;
	cvt.u32.u64 	%r159, %rd4;
	cvt.u32.u64 	%r2, %rd198;
	sub.s32 	%r3, %r2, %r159;
	mov.u32 	%r4, %tid.x;
	setp.ge.s32 	%p98, %r4, %r3;
	mov.f64 	%fd298, 0d0000000000000000;
	mov.b64 	%rd298, 0;
	mov.u32 	%r393, %r4;
	@%p98 bra 	$L__BB7_3;
	cvt.u64.u32 	%rd246, %r4;
	add.s64 	%rd247, %rd4, %rd246;
	shl.b64 	%rd248, %rd247, 3;
	add.s64 	%rd249, %rd2, %rd248;
	add.s64 	%rd298, %rd196, %rd247;
	ld.global.f64 	%fd298, [%rd249];
	add.s32 	%r393, %r4, 256;
$L__BB7_3:
	setp.ge.s32 	%p99, %r393, %r3;
	@%p99 bra 	$L__BB7_25;
	not.b32 	%r161, %r393;
	add.s32 	%r162, %r161, %r2;
	sub.s32 	%r7, %r162, %r159;
	and.b32  	%r163, %r7, 768;
	setp.eq.s32 	%p100, %r163, 768;
	@%p100 bra 	$L__BB7_10;
	cvt.u64.u32 	%rd251, %r393;
	add.s64 	%rd252, %rd251, %rd4;
	add.s64 	%rd289, %rd252, %rd196;
	shl.b64 	%rd253, %rd252, 3;
	add.s64 	%rd288, %rd2, %rd253;
	shr.u32 	%r164, %r7, 8;
	add.s32 	%r165, %r164, 1;
	and.b32  	%r166, %r165, 3;
	neg.s32 	%r391, %r166;
$L__BB7_6:
	.pragma "nounroll";
	mov.u64 	%rd12, %rd298;
	mov.f64 	%fd3, %fd298;
	ld.global.f64 	%fd4, [%rd288];
	abs.f64 	%fd5, %fd3;
	abs.f64 	%fd6, %fd4;
	setp.lt.f64 	%p101, %fd5, %fd6;
	mov.u64 	%rd298, %rd289;
	mov.f64 	%fd298, %fd4;
	@%p101 bra 	$L__BB7_9;
	setp.lt.f64 	%p102, %fd6, %fd5;
	mov.u64 	%rd298, %rd12;
	mov.f64 	%fd298, %fd3;
	@%p102 bra 	$L__BB7_9;
	setp.lt.s64 	%p103, %rd12, %rd289;
	min.s64 	%rd298, %rd12, %rd289;
	selp.f64 	%fd298, %fd3, %fd4, %p103;
$L__BB7_9:
	add.s32 	%r393, %r393, 256;
	add.s64 	%rd289, %rd289, 256;
	add.s64 	%rd288, %rd288, 2048;
	add.s32 	%r391, %r391, 1;
	setp.ne.s32 	%p104, %r391, 0;
	@%p104 bra 	$L__BB7_6;
$L__BB7_10:
	setp.lt.u32 	%p105, %r7, 768;
	@%p105 bra 	$L__BB7_25;
	add.s32 	%r394, %r393, 512;
$L__BB7_12:
	mov.u32 	%r15, %r394;
	add.s32 	%r167, %r15, -512;
	cvt.s64.s32 	%rd254, %r167;
	add.s64 	%rd255, %rd254, %rd4;
	shl.b64 	%rd256, %rd255, 3;
	add.s64 	%rd20, %rd2, %rd256;
	add.s64 	%rd21, %rd255, %rd196;
	ld.global.f64 	%fd12, [%rd20];
	abs.f64 	%fd13, %fd298;
	abs.f64 	%fd14, %fd12;
	setp.lt.f64 	%p106, %fd13, %fd14;
	mov.u64 	%rd295, %rd21;
	mov.f64 	%fd295, %fd12;
	@%p106 bra 	$L__BB7_15;
	setp.lt.f64 	%p107, %fd14, %fd13;
	mov.u64 	%rd295, %rd298;
	mov.f64 	%fd295, %fd298;
	@%p107 bra 	$L__BB7_15;
	setp.lt.s64 	%p108, %rd298, %rd21;
	min.s64 	%rd295, %rd298, %rd21;
	selp.f64 	%fd295, %fd298, %fd12, %p108;
$L__BB7_15:
	add.s32 	%r168, %r15, -256;
	cvt.s64.s32 	%rd257, %r168;
	add.s64 	%rd258, %rd257, %rd4;
	add.s64 	%rd24, %rd258, %rd196;
	ld.global.f64 	%fd17, [%rd20+2048];
	abs.f64 	%fd18, %fd295;
	abs.f64 	%fd19, %fd17;
	setp.lt.f64 	%p109, %fd18, %fd19;
	mov.u64 	%rd296, %rd24;
	mov.f64 	%fd296, %fd17;
	@%p109 bra 	$L__BB7_18;
	setp.lt.f64 	%p110, %fd19, %fd18;
	mov.u64 	%rd296, %rd295;
	mov.f64 	%fd296, %fd295;
	@%p110 bra 	$L__BB7_18;
	setp.lt.s64 	%p111, %rd295, %rd24;
	min.s64 	%rd296, %rd295, %rd24;
	selp.f64 	%fd296, %fd295, %fd17, %p111;
$L__BB7_18:
	cvt.s64.s32 	%rd259, %r15;
	add.s64 	%rd260, %rd259, %rd4;
	add.s64 	%rd27, %rd260, %rd196;
	ld.global.f64 	%fd22, [%rd20+4096];
	abs.f64 	%fd23, %fd296;
	abs.f64 	%fd24, %fd22;
	setp.lt.f64 	%p112, %fd23, %fd24;
	mov.u64 	%rd297, %rd27;
	mov.f64 	%fd297, %fd22;
	@%p112 bra 	$L__BB7_21;
	setp.lt.f64 	%p113, %fd24, %fd23;
	mov.u64 	%rd297, %rd296;
	mov.f64 	%fd297, %fd296;
	@%p113 bra 	$L__BB7_21;
	setp.lt.s64 	%p114, %rd296, %rd27;
	min.s64 	%rd297, %rd296, %rd27;
	selp.f64 	%fd297, %fd296, %fd22, %p114;
$L__BB7_21:
	add.s32 	%r169, %r15, 256;
	cvt.s64.s32 	%rd261, %r169;
	add.s64 	%rd262, %rd261, %rd4;
	add.s64 	%rd30, %rd262, %rd196;
	ld.global.f64 	%fd27, [%rd20+6144];
	abs.f64 	%fd28, %fd297;
	abs.f64 	%fd29, %fd27;
	setp.lt.f64 	%p115, %fd28, %fd29;
	mov.u64 	%rd298, %rd30;
	mov.f64 	%fd298, %fd27;
	@%p115 bra 	$L__BB7_24;
	setp.lt.f64 	%p116, %fd29, %fd28;
	mov.u64 	%rd298, %rd297;
	mov.f64 	%fd298, %fd297;
	@%p116 bra 	$L__BB7_24;
	setp.lt.s64 	%p117, %rd297, %rd30;
	min.s64 	%rd298, %rd297, %rd30;
	selp.f64 	%fd298, %fd297, %fd27, %p117;
$L__BB7_24:
	add.s32 	%r394, %r15, 1024;
	add.s32 	%r170, %r15, 512;
	setp.lt.s32 	%p118, %r170, %r3;
	@%p118 bra 	$L__BB7_12;
$L__BB7_25:
	setp.lt.s32 	%p119, %r3, 256;
	@%p119 bra 	$L__BB7_70;
	// begin inline asm
	mov.u32 %r284, %laneid;
	// end inline asm
	mov.b64 	%rd273, %fd298;
	mov.b64 	{%r286, %r291}, %rd273;
	mov.b32 	%r302, 1;
	mov.b32 	%r303, 31;
	mov.b32 	%r304, -1;
	// begin inline asm
	shfl.sync.down.b32 %r285, %r286, %r302, %r303, %r304;
	// end inline asm
	// begin inline asm
	shfl.sync.down.b32 %r290, %r291, %r302, %r303, %r304;
	// end inline asm
	mov.b64 	%rd274, {%r285, %r290};
	mov.b64 	%fd33, %rd274;
	mov.b64 	{%r296, %r301}, %rd298;
	// begin inline asm
	shfl.sync.down.b32 %r295, %r296, %r302, %r303, %r304;
	// end inline asm
	// begin inline asm
	shfl.sync.down.b32 %r300, %r301, %r302, %r303, %r304;
	// end inline asm
	mov.b64 	%rd34, {%r295, %r300};
	setp.gt.s32 	%p171, %r284, 30;
	mov.u64 	%rd300, %rd298;
	mov.f64 	%fd300, %fd298;
	@%p171 bra 	$L__BB7_30;
	abs.f64 	%fd34, %fd298;
	abs.f64 	%fd35, %fd33;
	setp.lt.f64 	%p172, %fd34, %fd35;
	mov.u64 	%rd300, %rd34;
	mov.f64 	%fd300, %fd33;
	@%p172 bra 	$L__BB7_30;
	setp.lt.f64 	%p173, %fd35, %fd34;
	mov.u64 	%rd300, %rd298;
	mov.f64 	%fd300, %fd298;
	@%p173 bra 	$L__BB7_30;
	setp.lt.s64 	%p174, %rd298, %rd34;
	min.s64 	%rd300, %rd298, %rd34;
	selp.f64 	%fd300, %fd298, %fd33, %p174;
$L__BB7_30:
	mov.b64 	%rd275, %fd300;
	mov.b64 	{%r306, %r311}, %rd275;
	mov.b32 	%r322, 2;
	mov.b32 	%r323, 31;
	mov.b32 	%r324, -1;
	// begin inline asm
	shfl.sync.down.b32 %r305, %r306, %r322, %r323, %r324;
	// end inline asm
	// begin inline asm
	shfl.sync.down.b32 %r310, %r311, %r322, %r323, %r324;
	// end inline asm
	mov.b64 	%rd276, {%r305, %r310};
	mov.b64 	%fd38, %rd276;
	mov.b64 	{%r316, %r321}, %rd300;
	// begin inline asm
	shfl.sync.down.b32 %r315, %r316, %r322, %r323, %r324;
	// end inline asm
	// begin inline asm
	shfl.sync.down.b32 %r320, %r321, %r322, %r323, %r324;
	// end inline asm
	mov.b64 	%rd37, {%r315, %r320};
	setp.gt.s32 	%p175, %r284, 29;
	mov.u64 	%rd301, %rd300;
	mov.f64 	%fd301, %fd300;
	@%p175 bra 	$L__BB7_34;
	abs.f64 	%fd39, %fd300;
	abs.f64 	%fd40, %fd38;
	setp.lt.f64 	%p176, %fd39, %fd40;
	mov.u64 	%rd301, %rd37;
	mov.f64 	%fd301, %fd38;
	@%p176 bra 	$L__BB7_34;
	setp.lt.f64 	%p177, %fd40, %fd39;
	mov.u64 	%rd301, %rd300;
	mov.f64 	%fd301, %fd300;
	@%p177 bra 	$L__BB7_34;
	setp.lt.s64 	%p178, %rd300, %rd37;
	min.s64 	%rd301, %rd300, %rd37;
	selp.f64 	%fd301, %fd300, %fd38, %p178;
$L__BB7_34:
	mov.b64 	%rd277, %fd301;
	mov.b64 	{%r326, %r331}, %rd277;
	mov.b32 	%r342, 4;
	mov.b32 	%r343, 31;
	mov.b32 	%r344, -1;
	// begin inline asm
	shfl.sync.down.b32 %r325, %r326, %r342, %r343, %r344;
	// end inline asm
	// begin inline asm
	shfl.sync.down.b32 %r330, %r331, %r342, %r343, %r344;
	// end inline asm
	mov.b64 	%rd278, {%r325, %r330};
	mov.b64 	%fd43, %rd278;
	mov.b64 	{%r336, %r341}, %rd301;
	// begin inline asm
	shfl.sync.down.b32 %r335, %r336, %r342, %r343, %r344;
	// end inline asm
	// begin inline asm
	shfl.sync.down.b32 %r340, %r341, %r342, %r343, %r344;
	// end inline asm
	mov.b64 	%rd40, {%r335, %r340};
	setp.gt.s32 	%p179, %r284, 27;
	mov.u64 	%rd302, %rd301;
	mov.f64 	%fd302, %fd301;
	@%p179 bra 	$L__BB7_38;
	abs.f64 	%fd44, %fd301;
	abs.f64 	%fd45, %fd43;
	setp.lt.f64 	%p180, %fd44, %fd45;
	mov.u64 	%rd302, %rd40;
	mov.f64 	%fd302, %fd43;
	@%p180 bra 	$L__BB7_38;
	setp.lt.f64 	%p181, %fd45, %fd44;
	mov.u64 	%rd302, %rd301;
	mov.f64 	%fd302, %fd301;
	@%p181 bra 	$L__BB7_38;
	setp.lt.s64 	%p182, %rd301, %rd40;
	min.s64 	%rd302, %rd301, %rd40;
	selp.f64 	%fd302, %fd301, %fd43, %p182;
$L__BB7_38:
	mov.b64 	%rd279, %fd302;
	mov.b64 	{%r346, %r351}, %rd279;
	mov.b32 	%r362, 8;
	mov.b32 	%r363, 31;
	mov.b32 	%r364, -1;
	// begin inline asm
	shfl.sync.down.b32 %r345, %r346, %r362, %r363, %r364;
	// end inline asm
	// begin inline asm
	shfl.sync.down.b32 %r350, %r351, %r362, %r363, %r364;
	// end inline asm
	mov.b64 	%rd280, {%r345, %r350};
	mov.b64 	%fd48, %rd280;
	mov.b64 	{%r356, %r361}, %rd302;
	// begin inline asm
	shfl.sync.down.b32 %r355, %r356, %r362, %r363, %r364;
	// end inline asm
	// begin inline asm
	shfl.sync.down.b32 %r360, %r361, %r362, %r363, %r364;
	// end inline asm
	mov.b64 	%rd43, {%r355, %r360};
	setp.gt.s32 	%p183, %r284, 23;
	mov.u64 	%rd303, %rd302;
	mov.f64 	%fd303, %fd302;
	@%p183 bra 	$L__BB7_42;
	abs.f64 	%fd49, %fd302;
	abs.f64 	%fd50, %fd48;
	setp.lt.f64 	%p184, %fd49, %fd50;
	mov.u64 	%rd303, %rd43;
	mov.f64 	%fd303, %fd48;
	@%p184 bra 	$L__BB7_42;
	setp.lt.f64 	%p185, %fd50, %fd49;
	mov.u64 	%rd303, %rd302;
	mov.f64 	%fd303, %fd302;
	@%p185 bra 	$L__BB7_42;
	setp.lt.s64 	%p186, %rd302, %rd43;
	min.s64 	%rd303, %rd302, %rd43;
	selp.f64 	%fd303, %fd302, %fd48, %p186;
$L__BB7_42:
	mov.b64 	%rd281, %fd303;
	mov.b64 	{%r366, %r371}, %rd281;
	mov.b32 	%r382, 16;
	mov.b32 	%r383, 31;
	mov.b32 	%r384, -1;
	// begin inline asm
	shfl.sync.down.b32 %r365, %r366, %r382, %r383, %r384;
	// end inline asm
	// begin inline asm
	shfl.sync.down.b32 %r370, %r371, %r382, %r383, %r384;
	// end inline asm
	mov.b64 	%rd282, {%r365, %r370};
	mov.b64 	%fd53, %rd282;
	mov.b64 	{%r376, %r381}, %rd303;
	// begin inline asm
	shfl.sync.down.b32 %r375, %r376, %r382, %r383, %r384;
	// end inline asm
	// begin inline asm
	shfl.sync.down.b32 %r380, %r381, %r382, %r383, %r384;
	// end inline asm
	mov.b64 	%rd46, {%r375, %r380};
	setp.gt.s32 	%p187, %r284, 15;
	mov.u64 	%rd355, %rd303;
	mov.f64 	%fd351, %fd303;
	@%p187 bra 	$L__BB7_46;
	abs.f64 	%fd54, %fd303;
	abs.f64 	%fd55, %fd53;
	setp.lt.f64 	%p188, %fd54, %fd55;
	mov.u64 	%rd355, %rd46;
	mov.f64 	%fd351, %fd53;
	@%p188 bra 	$L__BB7_46;
	setp.lt.f64 	%p189, %fd55, %fd54;
	mov.u64 	%rd355, %rd303;
	mov.f64 	%fd351, %fd303;
	@%p189 bra 	$L__BB7_46;
	setp.lt.s64 	%p190, %rd303, %rd46;
	min.s64 	%rd355, %rd303, %rd46;
	selp.f64 	%fd351, %fd303, %fd53, %p190;
$L__BB7_46:
	setp.ne.s32 	%p191, %r284, 0;
	@%p191 bra 	$L__BB7_48;
	shr.u32 	%r385, %r4, 1;
	and.b32  	%r386, %r385, 496;
	mov.u32 	%r387, _ZN6thrust24THRUST_300001_SM_1000_NS8cuda_cub4core6detail5shmemE;
	add.s32 	%r388, %r387, %r386;
	st.shared.f64 	[%r388+8], %fd351;
	st.shared.u64 	[%r388+16], %rd355;
$L__BB7_48:
	bar.sync 	0;
	setp.ne.s32 	%p192, %r4, 0;
	@%p192 bra 	$L__BB7_208;
	ld.shared.f64 	%fd58, [_ZN6thrust24THRUST_300001_SM_1000_NS8cuda_cub4core6detail5shmemE+24];
	ld.shared.u64 	%rd49, [_ZN6thrust24THRUST_300001_SM_1000_NS8cuda_cub4core6detail5shmemE+32];
	abs.f64 	%fd59, %fd351;
	abs.f64 	%fd60, %fd58;
	setp.lt.f64 	%p193, %fd59, %fd60;
	mov.u64 	%rd305, %rd49;
	mov.f64 	%fd305, %fd58;
	@%p193 bra 	$L__BB7_52;
	setp.lt.f64 	%p194, %fd60, %fd59;
	mov.u64 	%rd305, %rd355;
	mov.f64 	%fd305, %fd351;
	@%p194 bra 	$L__BB7_52;
	setp.lt.s64 	%p195, %rd355, %rd49;
	min.s64 	%rd305, %rd355, %rd49;
	selp.f64 	%fd305, %fd351, %fd58, %p195;
$L__BB7_52:
	ld.shared.f64 	%fd63, [_ZN6thrust24THRUST_300001_SM_1000_NS8cuda_cub4core6detail5shmemE+40];
	ld.shared.u64 	%rd52, [_ZN6thrust24THRUST_300001_SM_1000_NS8cuda_cub4core6detail5shmemE+48];
	abs.f64 	%fd64, %fd305;
	abs.f64 	%fd65, %fd63;
	setp.lt.f64 	%p196, %fd64, %fd65;
	mov.u64 	%rd306, %rd52;
	mov.f64 	%fd306, %fd63;
	@%p196 bra 	$L__BB7_55;
	setp.lt.f64 	%p197, %fd65, %fd64;
	mov.u64 	%rd306, %rd305;
	mov.f64 	%fd306, %fd305;
	@%p197 bra 	$L__BB7_55;
	setp.lt.s64 	%p198, %rd305, %rd52;
	min.s64 	%rd306, %rd305, %rd52;
	selp.f64 	%fd306, %fd305, %fd63, %p198;
$L__BB7_55:
	ld.shared.f64 	%fd68, [_ZN6thrust24THRUST_300001_SM_1000_NS8cuda_cub4core6detail5shmemE+56];
	ld.shared.u64 	%rd55, [_ZN6thrust24THRUST_300001_SM_1000_NS8cuda_cub4core6detail5shmemE+64];
	abs.f64 	%fd69, %fd306;
	abs.f64 	%fd70, %fd68;
	setp.lt.f64 	%p199, %fd69, %fd70;
	mov.u64 	%rd307, %rd55;
	mov.f64 	%fd307, %fd68;
	@%p199 bra 	$L__BB7_58;
	setp.lt.f64 	%p200, %fd70, %fd69;
	mov.u64 	%rd307, %rd306;
	mov.f64 	%fd307, %fd306;
	@%p200 bra 	$L__BB7_58;
	setp.lt.s64 	%p201, %rd306, %rd55;
	min.s64 	%rd307, %rd306, %rd55;
	selp.f64 	%fd307, %fd306, %fd68, %p201;
$L__BB7_58:
	ld.shared.f64 	%fd73, [_ZN6thrust24THRUST_300001_SM_1000_NS8cuda_cub4core6detail5shmemE+72];
	ld.shared.u64 	%rd58, [_ZN6thrust24THRUST_300001_SM_1000_NS8cuda_cub4core6detail5shmemE+80];
	abs.f64 	%fd74, %fd307;
	abs.f64 	%fd75, %fd73;
	setp.lt.f64 	%p202, %fd74, %fd75;
	mov.u64 	%rd308, %rd58;
	mov.f64 	%fd308, %fd73;
	@%p202 bra 	$L__BB7_61;
	setp.lt.f64 	%p203, %fd75, %fd74;
	mov.u64 	%rd308, %rd307;
	mov.f64 	%fd308, %fd307;
	@%p203 bra 	$L__BB7_61;
	setp.lt.s64 	%p204, %rd307, %rd58;
	min.s64 	%rd308, %rd307, %rd58;
	selp.f64 	%fd308, %fd307, %fd73, %p204;
$L__BB7_61:
	ld.shared.f64 	%fd78, [_ZN6thrust24THRUST_300001_SM_1000_NS8cuda_cub4core6detail5shmemE+88];
	ld.shared.u64 	%rd61, [_ZN6thrust24THRUST_300001_SM_1000_NS8cuda_cub4core6detail5shmemE+96];
	abs.f64 	%fd79, %fd308;
	abs.f64 	%fd80, %fd78;
	setp.lt.f64 	%p205, %fd79, %fd80;
	mov.u64 	%rd309, %rd61;
	mov.f64 	%fd309, %fd78;
	@%p205 bra 	$L__BB7_64;
	setp.lt.f64 	%p206, %fd80, %fd79;
	mov.u64 	%rd309, %rd308;
	mov.f64 	%fd309, %fd308;
	@%p206 bra 	$L__BB7_64;
	setp.lt.s64 	%p207, %rd308, %rd61;
	min.s64 	%rd309, %rd308, %rd61;
	selp.f64 	%fd309, %fd308, %fd78, %p207;
$L__BB7_64:
	ld.shared.f64 	%fd83, [_ZN6thrust24THRUST_300001_SM_1000_NS8cuda_cub4core6detail5shmemE+104];
	ld.shared.u64 	%rd64, [_ZN6thrust24THRUST_300001_SM_1000_NS8cuda_cub4core6detail5shmemE+112];
	abs.f64 	%fd84, %fd309;
	abs.f64 	%fd85, %fd83;
	setp.lt.f64 	%p208, %fd84, %fd85;
	mov.u64 	%rd310, %rd64;
	mov.f64 	%fd310, %fd83;
	@%p208 bra 	$L__BB7_67;
	setp.lt.f64 	%p209, %fd85, %fd84;
	mov.u64 	%rd310, %rd309;
	mov.f64 	%fd310, %fd309;
	@%p209 bra 	$L__BB7_67;
	setp.lt.s64 	%p210, %rd309, %rd64;
	min.s64 	%rd310, %rd309, %rd64;
	selp.f64 	%fd310, %fd309, %fd83, %p210;
$L__BB7_67:
	ld.shared.f64 	%fd88, [_ZN6thrust24THRUST_300001_SM_1000_NS8cuda_cub4core6detail5shmemE+120];
	ld.shared.u64 	%rd67, [_ZN6thrust24THRUST_300001_SM_1000_NS8cuda_cub4core6detail5shmemE+128];
	abs.f64 	%fd89, %fd310;
	abs.f64 	%fd90, %fd88;
	setp.lt.f64 	%p211, %fd89, %fd90;
	mov.u64 	%rd355, %rd67;
	mov.f64 	%fd351, %fd88;
	@%p211 bra 	$L__BB7_208;
	setp.lt.f64 	%p212, %fd90, %fd89;
	mov.u64 	%rd355, %rd310;
	mov.f64 	%fd351, %fd310;
	@%p212 bra 	$L__BB7_208;
	setp.lt.s64 	%p213, %rd310, %rd67;
	min.s64 	%rd355, %rd310, %rd67;
	selp.f64 	%fd351, %fd310, %fd88, %p213;
	bra.uni 	$L__BB7_208;
$L__BB7_70:
	// begin inline asm
	mov.u32 %r171, %laneid;
	// end inline asm
	and.b32  	%r192, %r4, 992;
	add.s32 	%r193, %r192, 32;
	setp.gt.s32 	%p120, %r193, %r3;
	not.b32 	%r194, %r192;
	add.s32 	%r195, %r3, %r194;
	selp.b32 	%r190, %r195, 31, %p120;
	mov.b64 	%rd263, %fd298;
	mov.b64 	{%r173, %r178}, %rd263;
	mov.b32 	%r189, 1;
	mov.b32 	%r191, -1;
	// begin inline asm
	shfl.sync.down.b32 %r172, %r173, %r189, %r190, %r191;
	// end inline asm
	// begin inline asm
	shfl.sync.down.b32 %r177, %r178, %r189, %r190, %r191;
	// end inline asm
	mov.b64 	%rd264, {%r172, %r177};
	mov.b64 	%fd92, %rd264;
	mov.b64 	{%r183, %r188}, %rd298;
	// begin inline asm
	shfl.sync.down.b32 %r182, %r183, %r189, %r190, %r191;
	// end inline asm
	// begin inline asm
	shfl.sync.down.b32 %r187, %r188, %r189, %r190, %r191;
	// end inline asm
	mov.b64 	%rd69, {%r182, %r187};
	setp.ge.s32 	%p121, %r171, %r190;
	mov.u64 	%rd311, %rd298;
	mov.f64 	%fd311, %fd298;
	@%p121 bra 	$L__BB7_74;
	abs.f64 	%fd93, %fd298;
	abs.f64 	%fd94, %fd92;
	setp.lt.f64 	%p122, %fd93, %fd94;
	mov.u64 	%rd311, %rd69;
	mov.f64 	%fd311, %fd92;
	@%p122 bra 	$L__BB7_74;
	setp.lt.f64 	%p123, %fd94, %fd93;
	mov.u64 	%rd311, %rd298;
	mov.f64 	%fd311, %fd298;
	@%p123 bra 	$L__BB7_74;
	setp.lt.s64 	%p124, %rd298, %rd69;
	min.s64 	%rd311, %rd298, %rd69;
	selp.f64 	%fd311, %fd298, %fd92, %p124;
$L__BB7_74:
	mov.b64 	%rd265, %fd311;
	mov.b64 	{%r197, %r202}, %rd265;
	mov.b32 	%r213, 2;
	mov.b32 	%r215, -1;
	// begin inline asm
	shfl.sync.down.b32 %r196, %r197, %r213, %r190, %r215;
	// end inline asm
	// begin inline asm
	shfl.sync.down.b32 %r201, %r202, %r213, %r190, %r215;
	// end inline asm
	mov.b64 	%rd266, {%r196, %r201};
	mov.b64 	%fd97, %rd266;
	mov.b64 	{%r207, %r212}, %rd311;
	// begin inline asm
	shfl.sync.down.b32 %r206, %r207, %r213, %r190, %r215;
	// end inline asm
	// begin inline asm
	shfl.sync.down.b32 %r211, %r212, %r213, %r190, %r215;
	// end inline asm
	mov.b64 	%rd72, {%r206, %r211};
	add.s32 	%r216, %r171, 2;
	setp.gt.s32 	%p125, %r216, %r190;
	mov.u64 	%rd312, %rd311;
	mov.f64 	%fd312, %fd311;
	@%p125 bra 	$L__BB7_78;
	abs.f64 	%fd98, %fd311;
	abs.f64 	%fd99, %fd97;
	setp.lt.f64 	%p126, %fd98, %fd99;
	mov.u64 	%rd312, %rd72;
	mov.f64 	%fd312, %fd97;
	@%p126 bra 	$L__BB7_78;
	setp.lt.f64 	%p127, %fd99, %fd98;
	mov.u64 	%rd312, %rd311;
	mov.f64 	%fd312, %fd311;
	@%p127 bra 	$L__BB7_78;
	setp.lt.s64 	%p128, %rd311, %rd72;
	min.s64 	%rd312, %rd311, %rd72;
	selp.f64 	%fd312, %fd311, %fd97, %p128;
$L__BB7_78:
	mov.b64 	%rd267, %fd312;
	mov.b64 	{%r218, %r223}, %rd267;
	mov.b32 	%r234, 4;
	mov.b32 	%r236, -1;
	// begin inline asm
	shfl.sync.down.b32 %r217, %r218, %r234, %r190, %r236;
	// end inline asm
	// begin inline asm
	shfl.sync.down.b32 %r222, %r223, %r234, %r190, %r236;
	// end inline asm
	mov.b64 	%rd268, {%r217, %r222};
	mov.b64 	%fd102, %rd268;
	mov.b64 	{%r228, %r233}, %rd312;
	// begin inline asm
	shfl.sync.down.b32 %r227, %r228, %r234, %r190, %r236;
	// end inline asm
	// begin inline asm
	shfl.sync.down.b32 %r232, %r233, %r234, %r190, %r236;
	// end inline asm
	mov.b64 	%rd75, {%r227, %r232};
	add.s32 	%r237, %r171, 4;
	setp.gt.s32 	%p129, %r237, %r190;
	mov.u64 	%rd313, %rd312;
	mov.f64 	%fd313, %fd312;
	@%p129 bra 	$L__BB7_82;
	abs.f64 	%fd103, %fd312;
	abs.f64 	%fd104, %fd102;
	setp.lt.f64 	%p130, %fd103, %fd104;
	mov.u64 	%rd313, %rd75;
	mov.f64 	%fd313, %fd102;
	@%p130 bra 	$L__BB7_82;
	setp.lt.f64 	%p131, %fd104, %fd103;
	mov.u64 	%rd313, %rd312;
	mov.f64 	%fd313, %fd312;
	@%p131 bra 	$L__BB7_82;
	setp.lt.s64 	%p132, %rd312, %rd75;
	min.s64 	%rd313, %rd312, %rd75;
	selp.f64 	%fd313, %fd312, %fd102, %p132;
$L__BB7_82:
	mov.b64 	%rd269, %fd313;
	mov.b64 	{%r239, %r244}, %rd269;
	mov.b32 	%r255, 8;
	mov.b32 	%r257, -1;
	// begin inline asm
	shfl.sync.down.b32 %r238, %r239, %r255, %r190, %r257;
	// end inline asm
	// begin inline asm
	shfl.sync.down.b32 %r243, %r244, %r255, %r190, %r257;
	// end inline asm
	mov.b64 	%rd270, {%r238, %r243};
	mov.b64 	%fd107, %rd270;
	mov.b64 	{%r249, %r254}, %rd313;
	// begin inline asm
	shfl.sync.down.b32 %r248, %r249, %r255, %r190, %r257;
	// end inline asm
	// begin inline asm
	shfl.sync.down.b32 %r253, %r254, %r255, %r190, %r257;
	// end inline asm
	mov.b64 	%rd78, {%r248, %r253};
	add.s32 	%r258, %r171, 8;
	setp.gt.s32 	%p133, %r258, %r190;
	mov.u64 	%rd314, %rd313;
	mov.f64 	%fd314, %fd313;
	@%p133 bra 	$L__BB7_86;
	abs.f64 	%fd108, %fd313;
	abs.f64 	%fd109, %fd107;
	setp.lt.f64 	%p134, %fd108, %fd109;
	mov.u64 	%rd314, %rd78;
	mov.f64 	%fd314, %fd107;
	@%p134 bra 	$L__BB7_86;
	setp.lt.f64 	%p135, %fd109, %fd108;
	mov.u64 	%rd314, %rd313;
	mov.f64 	%fd314, %fd313;
	@%p135 bra 	$L__BB7_86;
	setp.lt.s64 	%p136, %rd313, %rd78;
	min.s64 	%rd314, %rd313, %rd78;
	selp.f64 	%fd314, %fd313, %fd107, %p136;
$L__BB7_86:
	mov.b64 	%rd271, %fd314;
	mov.b64 	{%r260, %r265}, %rd271;
	mov.b32 	%r276, 16;
	mov.b32 	%r278, -1;
	// begin inline asm
	shfl.sync.down.b32 %r259, %r260, %r276, %r190, %r278;
	// end inline asm
	// begin inline asm
	shfl.sync.down.b32 %r264, %r265, %r276, %r190, %r278;
	// end inline asm
	mov.b64 	%rd272, {%r259, %r264};
	mov.b64 	%fd112, %rd272;
	mov.b64 	{%r270, %r275}, %rd314;
	// begin inline asm
	shfl.sync.down.b32 %r269, %r270, %r276, %r190, %r278;
	// end inline asm
	// begin inline asm
	shfl.sync.down.b32 %r274, %r275, %r276, %r190, %r278;
	// end inline asm
	mov.b64 	%rd81, {%r269, %r274};
	add.s32 	%r279, %r171, 16;
	setp.gt.s32 	%p137, %r279, %r190;
	mov.u64 	%rd355, %rd314;
	mov.f64 	%fd351, %fd314;
	@%p137 bra 	$L__BB7_90;
	abs.f64 	%fd113, %fd314;
	abs.f64 	%fd114, %fd112;
	setp.lt.f64 	%p138, %fd113, %fd114;
	mov.u64 	%rd355, %rd81;
	mov.f64 	%fd351, %fd112;
	@%p138 bra 	$L__BB7_90;
	setp.lt.f64 	%p139, %fd114, %fd113;
	mov.u64 	%rd355, %rd314;
	mov.f64 	%fd351, %fd314;
	@%p139 bra 	$L__BB7_90;
	setp.lt.s64 	%p140, %rd314, %rd81;
	min.s64 	%rd355, %rd314, %rd81;
	selp.f64 	%fd351, %fd314, %fd112, %p140;
$L__BB7_90:
	setp.ne.s32 	%p141, %r171, 0;
	@%p141 bra 	$L__BB7_92;
	shr.u32 	%r280, %r4, 1;
	and.b32  	%r281, %r280, 496;
	mov.u32 	%r282, _ZN6thrust24THRUST_300001_SM_1000_NS8cuda_cub4core6detail5shmemE;
	add.s32 	%r283, %r282, %r281;
	st.shared.f64 	[%r283+8], %fd351;
	st.shared.u64 	[%r283+16], %rd355;
$L__BB7_92:
	bar.sync 	0;
	setp.ne.s32 	%p142, %r4, 0;
	@%p142 bra 	$L__BB7_208;
	setp.lt.s32 	%p143, %r3, 33;
	mov.f64 	%fd316, %fd351;
	mov.u64 	%rd316, %rd355;
	@%p143 bra 	$L__BB7_97;
	ld.shared.f64 	%fd117, [_ZN6thrust24THRUST_300001_SM_1000_NS8cuda_cub4core6detail5shmemE+24];
	ld.shared.u64 	%rd84, [_ZN6thrust24THRUST_300001_SM_1000_NS8cuda_cub4core6detail5shmemE+32];
	abs.f64 	%fd118, %fd351;
	abs.f64 	%fd119, %fd117;
	setp.lt.f64 	%p144, %fd118, %fd119;
	mov.f64 	%fd316, %fd117;
	mov.u64 	%rd316, %rd84;
	@%p144 bra 	$L__BB7_97;
	setp.lt.f64 	%p145, %fd119, %fd118;
	mov.f64 	%fd316, %fd351;
	mov.u64 	%rd316, %rd355;
	@%p145 bra 	$L__BB7_97;
	setp.lt.s64 	%p146, %rd355, %rd84;
	selp.f64 	%fd316, %fd351, %fd117, %p146;
	min.s64 	%rd316, %rd355, %rd84;
$L__BB7_97:
	setp.lt.s32 	%p147, %r3, 65;
	mov.f64 	%fd317, %fd316;
	mov.u64 	%rd317, %rd316;
	@%p147 bra 	$L__BB7_101;
	ld.shared.f64 	%fd122, [_ZN6thrust24THRUST_300001_SM_1000_NS8cuda_cub4core6detail5shmemE+40];
	ld.shared.u64 	%rd87, [_ZN6thrust24THRUST_300001_SM_1000_NS8cuda_cub4core6detail5shmemE+48];
	abs.f64 	%fd123, %fd316;
	abs.f64 	%fd124, %fd122;
	setp.lt.f64 	%p148, %fd123, %fd124;
	mov.f64 	%fd317, %fd122;
	mov.u64 	%rd317, %rd87;
	@%p148 bra 	$L__BB7_101;
	setp.lt.f64 	%p149, %fd124, %fd123;
	mov.f64 	%fd317, %fd316;
	mov.u64 	%rd317, %rd316;
	@%p149 bra 	$L__BB7_101;
	setp.lt.s64 	%p150, %rd316, %rd87;
	selp.f64 	%fd317, %fd316, %fd122, %p150;
	min.s64 	%rd317, %rd316, %rd87;
$L__BB7_101:
	setp.lt.s32 	%p151, %r3, 97;
	mov.f64 	%fd318, %fd317;
	mov.u64 	%rd318, %rd317;
	@%p151 bra 	$L__BB7_105;
	ld.shared.f64 	%fd127, [_ZN6thrust24THRUST_300001_SM_1000_NS8cuda_cub4core6detail5shmemE+56];
	ld.shared.u64 	%rd90, [_ZN6thrust24THRUST_300001_SM_1000_NS8cuda_cub4core6detail5shmemE+64];
	abs.f64 	%fd128, %fd317;
	abs.f64 	%fd129, %fd127;
	setp.lt.f64 	%p152, %fd128, %fd129;
	mov.f64 	%fd318, %fd127;
	mov.u64 	%rd318, %rd90;
	@%p152 bra 	$L__BB7_105;
	setp.lt.f64 	%p153, %fd129, %fd128;
	mov.f64 	%fd318, %fd317;
	mov.u64 	%rd318, %rd317;
	@%p153 bra 	$L__BB7_105;
	setp.lt.s64 	%p154, %rd317, %rd90;
	selp.f64 	%fd318, %fd317, %fd127, %p154;
	min.s64 	%rd318, %rd317, %rd90;
$L__BB7_105:
	setp.lt.s32 	%p155, %r3, 129;
	mov.f64 	%fd319, %fd318;
	mov.u64 	%rd319, %rd318;
	@%p155 bra 	$L__BB7_109;
	ld.shared.f64 	%fd132, [_ZN6thrust24THRUST_300001_SM_1000_NS8cuda_cub4core6detail5shmemE+72];
	ld.shared.u64 	%rd93, [_ZN6thrust24THRUST_300001_SM_1000_NS8cuda_cub4core6detail5shmemE+80];
	abs.f64 	%fd133, %fd318;
	abs.f64 	%fd134, %fd132;
	setp.lt.f64 	%p156, %fd133, %fd134;
	mov.f64 	%fd319, %fd132;
	mov.u64 	%rd319, %rd93;
	@%p156 bra 	$L__BB7_109;
	setp.lt.f64 	%p157, %fd134, %fd133;
	mov.f64 	%fd319, %fd318;
	mov.u64 	%rd319, %rd318;
	@%p157 bra 	$L__BB7_109;
	setp.lt.s64 	%p158, %rd318, %rd93;
	selp.f64 	%fd319, %fd318, %fd132, %p158;
	min.s64 	%rd319, %rd318, %rd93;
$L__BB7_109:
	setp.lt.s32 	%p159, %r3, 161;
	mov.f64 	%fd320, %fd319;
	mov.u64 	%rd320, %rd319;
	@%p159 bra 	$L__BB7_113;
	ld.shared.f64 	%fd137, [_ZN6thrust24THRUST_300001_SM_1000_NS8cuda_cub4core6detail5shmemE+88];
	ld.shared.u64 	%rd96, [_ZN6thrust24THRUST_300001_SM_1000_NS8cuda_cub4core6detail5shmemE+96];
	abs.f64 	%fd138, %fd319;
	abs.f64 	%fd139, %fd137;
	setp.lt.f64 	%p160, %fd138, %fd139;
	mov.f64 	%fd320, %fd137;
	mov.u64 	%rd320, %rd96;
	@%p160 bra 	$L__BB7_113;
	setp.lt.f64 	%p161, %fd139, %fd138;
	mov.f64 	%fd320, %fd319;
	mov.u64 	%rd320, %rd319;
	@%p161 bra 	$L__BB7_113;
	setp.lt.s64 	%p162, %rd319, %rd96;
	selp.f64 	%fd320, %fd319, %fd137, %p162;
	min.s64 	%rd320, %rd319, %rd96;
$L__BB7_113:
	setp.lt.s32 	%p163, %r3, 193;
	mov.f64 	%fd321, %fd320;
	mov.u64 	%rd321, %rd320;
	@%p163 bra 	$L__BB7_117;
	ld.shared.f64 	%fd142, [_ZN6thrust24THRUST_300001_SM_1000_NS8cuda_cub4core6detail5shmemE+104];
	ld.shared.u64 	%rd99, [_ZN6thrust24THRUST_300001_SM_1000_NS8cuda_cub4core6detail5shmemE+112];
	abs.f64 	%fd143, %fd320;
	abs.f64 	%fd144, %fd142;
	setp.lt.f64 	%p164, %fd143, %fd144;
	mov.f64 	%fd321, %fd142;
	mov.u64 	%rd321, %rd99;
	@%p164 bra 	$L__BB7_117;
	setp.lt.f64 	%p165, %fd144, %fd143;
	mov.f64 	%fd321, %fd320;
	mov.u64 	%rd321, %rd320;
	@%p165 bra 	$L__BB7_117;
	setp.lt.s64 	%p166, %rd320, %rd99;
	selp.f64 	%fd321, %fd320, %fd142, %p166;
	min.s64 	%rd321, %rd320, %rd99;
$L__BB7_117:
	setp.lt.s32 	%p167, %r3, 225;
	mov.u64 	%rd355, %rd321;
	mov.f64 	%fd351, %fd321;
	@%p167 bra 	$L__BB7_208;
	ld.shared.f64 	%fd147, [_ZN6thrust24THRUST_300001_SM_1000_NS8cuda_cub4core6detail5shmemE+120];
	ld.shared.u64 	%rd102, [_ZN6thrust24THRUST_300001_SM_1000_NS8cuda_cub4core6detail5shmemE+128];
	abs.f64 	%fd148, %fd321;
	abs.f64 	%fd149, %fd147;
	setp.lt.f64 	%p168, %fd148, %fd149;
	mov.u64 	%rd355, %rd102;
	mov.f64 	%fd351, %fd147;
	@%p168 bra 	$L__BB7_208;
	setp.lt.f64 	%p169, %fd149, %fd148;
	mov.u64 	%rd355, %rd321;
	mov.f64 	%fd351, %fd321;
	@%p169 bra 	$L__BB7_208;
	setp.lt.s64 	%p170, %rd321, %rd102;
	selp.f64 	%fd351, %fd321, %fd147, %p170;
	min.s64 	%rd355, %rd321, %rd102;
	bra.uni 	$L__BB7_208;
$L__BB7_121:
	mov.u32 	%r20, %tid.x;
	add.s64 	%rd104, %rd196, %rd4;
	cvt.u64.u32 	%rd105, %r20;
	add.s64 	%rd201, %rd105, %rd4;
	cvta.to.global.u64 	%rd202, %rd195;
	shl.b64 	%rd203, %rd201, 3;
	add.s64 	%rd204, %rd202, %rd203;
	ld.global.f64 	%fd274, [%rd204];
	add.s32 	%r36, %r20, 256;
	cvt.u64.u32 	%rd205, %r36;
	ld.global.f64 	%fd275, [%rd204+2048];
	add.s32 	%r37, %r20, 512;
	cvt.u64.u32 	%rd206, %r37;
	ld.global.f64 	%fd276, [%rd204+4096];
	add.s32 	%r38, %r20, 768;
	cvt.u64.u32 	%rd207, %r38;
	ld.global.f64 	%fd277, [%rd204+6144];
	or.b32  	%r39, %r20, 1024;
	cvt.u64.u32 	%rd106, %r39;
	add.s64 	%rd343, %rd104, %rd106;
	ld.global.f64 	%fd339, [%rd204+8192];
	abs.f64 	%fd278, %fd274;
	abs.f64 	%fd279, %fd275;
	setp.geu.f64 	%p2, %fd278, %fd279;
	selp.f64 	%fd280, %fd274, %fd275, %p2;
	selp.b64 	%rd208, %rd105, %rd205, %p2;
	abs.f64 	%fd281, %fd280;
	abs.f64 	%fd282, %fd276;
	setp.geu.f64 	%p3, %fd281, %fd282;
	selp.f64 	%fd283, %fd280, %fd276, %p3;
	selp.b64 	%rd209, %rd208, %rd206, %p3;
	abs.f64 	%fd284, %fd283;
	abs.f64 	%fd285, %fd277;
	setp.geu.f64 	%p4, %fd284, %fd285;
	selp.f64 	%fd152, %fd283, %fd277, %p4;
	selp.b64 	%rd108, %rd209, %rd207, %p4;
	abs.f64 	%fd153, %fd152;
	abs.f64 	%fd154, %fd339;
	setp.lt.f64 	%p5, %fd153, %fd154;
	@%p5 bra 	$L__BB7_123;
	setp.lt.f64 	%p6, %fd154, %fd153;
	setp.lt.u64 	%p7, %rd108, %rd106;
	or.pred  	%p8, %p6, %p7;
	selp.f64 	%fd339, %fd152, %fd339, %p8;
	add.s64 	%rd212, %rd104, %rd108;
	selp.b64 	%rd343, %rd212, %rd343, %p8;
$L__BB7_123:
	setp.le.u64 	%p9, %rd198, %rd5;
	@%p9 bra 	$L__BB7_164;
	setp.ne.s32 	%p10, %r20, 0;
	@%p10 bra 	$L__BB7_126;
	atom.global.add.u64 	%rd213, [%rd1+8], 1280;
	add.s64 	%rd214, %rd213, %rd5;
	st.shared.u64 	[_ZN6thrust24THRUST_300001_SM_1000_NS8cuda_cub4core6detail5shmemE+152], %rd214;
$L__BB7_126:
	bar.sync 	0;
	ld.shared.u64 	%rd331, [_ZN6thrust24THRUST_300001_SM_1000_NS8cuda_cub4core6detail5shmemE+152];
	add.s64 	%rd215, %rd331, 1280;
	setp.gt.s64 	%p11, %rd215, %rd198;
	@%p11 bra 	$L__BB7_141;
	mov.f64 	%fd323, %fd339;
	mov.u64 	%rd324, %rd343;
$L__BB7_128:
	add.s64 	%rd216, %rd331, %rd105;
	cvta.to.global.u64 	%rd217, %rd195;
	shl.b64 	%rd218, %rd216, 3;
	add.s64 	%rd219, %rd217, %rd218;
	add.s64 	%rd325, %rd216, %rd196;
	ld.global.f64 	%fd324, [%rd219];
	add.s64 	%rd326, %rd325, 256;
	ld.global.f64 	%fd325, [%rd219+2048];
	add.s64 	%rd327, %rd325, 512;
	ld.global.f64 	%fd326, [%rd219+4096];
	add.s64 	%rd328, %rd325, 768;
	ld.global.f64 	%fd327, [%rd219+6144];
	add.s64 	%rd343, %rd325, 1024;
	ld.global.f64 	%fd339, [%rd219+8192];
	abs.f64 	%fd163, %fd323;
	abs.f64 	%fd164, %fd324;
	setp.lt.f64 	%p12, %fd163, %fd164;
	@%p12 bra 	$L__BB7_130;
	setp.lt.f64 	%p13, %fd164, %fd163;
	setp.lt.s64 	%p14, %rd324, %rd325;
	or.pred  	%p15, %p13, %p14;
	selp.f64 	%fd324, %fd323, %fd324, %p15;
	selp.b64 	%rd325, %rd324, %rd325, %p15;
$L__BB7_130:
	abs.f64 	%fd167, %fd324;
	abs.f64 	%fd168, %fd325;
	setp.lt.f64 	%p16, %fd167, %fd168;
	@%p16 bra 	$L__BB7_132;
	setp.lt.f64 	%p17, %fd168, %fd167;
	setp.lt.s64 	%p18, %rd325, %rd326;
	or.pred  	%p19, %p17, %p18;
	selp.f64 	%fd325, %fd324, %fd325, %p19;
	selp.b64 	%rd326, %rd325, %rd326, %p19;
$L__BB7_132:
	abs.f64 	%fd171, %fd325;
	abs.f64 	%fd172, %fd326;
	setp.lt.f64 	%p20, %fd171, %fd172;
	@%p20 bra 	$L__BB7_134;
	setp.lt.f64 	%p21, %fd172, %fd171;
	setp.lt.s64 	%p22, %rd326, %rd327;
	or.pred  	%p23, %p21, %p22;
	selp.f64 	%fd326, %fd325, %fd326, %p23;
	selp.b64 	%rd327, %rd326, %rd327, %p23;
$L__BB7_134:
	abs.f64 	%fd175, %fd326;
	abs.f64 	%fd176, %fd327;
	setp.lt.f64 	%p24, %fd175, %fd176;
	@%p24 bra 	$L__BB7_136;
	setp.lt.f64 	%p25, %fd176, %fd175;
	setp.lt.s64 	%p26, %rd327, %rd328;
	or.pred  	%p27, %p25, %p26;
	selp.f64 	%fd327, %fd326, %fd327, %p27;
	selp.b64 	%rd328, %rd327, %rd328, %p27;
$L__BB7_136:
	abs.f64 	%fd179, %fd327;
	abs.f64 	%fd180, %fd339;
	setp.lt.f64 	%p28, %fd179, %fd180;
	@%p28 bra 	$L__BB7_138;
	setp.lt.f64 	%p29, %fd180, %fd179;
	setp.lt.s64 	%p30, %rd328, %rd343;
	or.pred  	%p31, %p29, %p30;
	selp.f64 	%fd339, %fd327, %fd339, %p31;
	selp.b64 	%rd343, %rd328, %rd343, %p31;
$L__BB7_138:
	setp.ne.s32 	%p32, %r20, 0;
	bar.sync 	0;
	@%p32 bra 	$L__BB7_140;
	atom.global.add.u64 	%rd220, [%rd1+8], 1280;
	add.s64 	%rd221, %rd220, %rd5;
	st.shared.u64 	[_ZN6thrust24THRUST_300001_SM_1000_NS8cuda_cub4core6detail5shmemE+152], %rd221;
$L__BB7_140:
	bar.sync 	0;
	ld.shared.u64 	%rd331, [_ZN6thrust24THRUST_300001_SM_1000_NS8cuda_cub4core6detail5shmemE+152];
	add.s64 	%rd222, %rd331, 1280;
	setp.le.s64 	%p33, %rd222, %rd198;
	mov.f64 	%fd323, %fd339;
	mov.u64 	%rd324, %rd343;
	@%p33 bra 	$L__BB7_128;
$L__BB7_141:
	setp.le.s64 	%p34, %rd198, %rd331;
	@%p34 bra 	$L__BB7_164;
	cvt.u32.u64 	%r40, %rd331;
	cvt.u32.u64 	%r41, %rd198;
	sub.s32 	%r21, %r41, %r40;
	setp.ge.s32 	%p35, %r20, %r21;
	@%p35 bra 	$L__BB7_164;
	cvta.to.global.u64 	%rd132, %rd195;
	not.b32 	%r43, %r20;
	add.s32 	%r44, %r43, %r41;
	sub.s32 	%r22, %r44, %r40;
	and.b32  	%r46, %r22, 768;
	setp.eq.s32 	%p36, %r46, 768;
	mov.u32 	%r397, %r20;
	@%p36 bra 	$L__BB7_149;
	add.s64 	%rd224, %rd331, %rd105;
	add.s64 	%rd333, %rd224, %rd196;
	shl.b64 	%rd225, %rd224, 3;
	add.s64 	%rd332, %rd132, %rd225;
	shr.u32 	%r47, %r22, 8;
	add.s32 	%r48, %r47, 1;
	and.b32  	%r49, %r48, 3;
	neg.s32 	%r395, %r49;
	mov.u32 	%r397, %r20;
$L__BB7_145:
	.pragma "nounroll";
	mov.u64 	%rd137, %rd343;
	mov.f64 	%fd184, %fd339;
	ld.global.f64 	%fd185, [%rd332];
	abs.f64 	%fd186, %fd184;
	abs.f64 	%fd187, %fd185;
	setp.lt.f64 	%p37, %fd186, %fd187;
	mov.f64 	%fd339, %fd185;
	mov.u64 	%rd343, %rd333;
	@%p37 bra 	$L__BB7_148;
	setp.lt.f64 	%p38, %fd187, %fd186;
	mov.f64 	%fd339, %fd184;
	mov.u64 	%rd343, %rd137;
	@%p38 bra 	$L__BB7_148;
	setp.lt.s64 	%p39, %rd137, %rd333;
	selp.f64 	%fd339, %fd184, %fd185, %p39;
	min.s64 	%rd343, %rd137, %rd333;
$L__BB7_148:
	add.s32 	%r397, %r397, 256;
	add.s64 	%rd333, %rd333, 256;
	add.s64 	%rd332, %rd332, 2048;
	add.s32 	%r395, %r395, 1;
	setp.ne.s32 	%p40, %r395, 0;
	@%p40 bra 	$L__BB7_145;
$L__BB7_149:
	setp.lt.u32 	%p41, %r22, 768;
	@%p41 bra 	$L__BB7_164;
	add.s32 	%r398, %r397, 512;
$L__BB7_151:
	mov.u32 	%r30, %r398;
	add.s32 	%r50, %r30, -512;
	cvt.u64.u32 	%rd226, %r50;
	add.s64 	%rd227, %rd331, %rd226;
	shl.b64 	%rd228, %rd227, 3;
	add.s64 	%rd145, %rd132, %rd228;
	add.s64 	%rd146, %rd227, %rd196;
	ld.global.f64 	%fd193, [%rd145];
	abs.f64 	%fd194, %fd339;
	abs.f64 	%fd195, %fd193;
	setp.lt.f64 	%p42, %fd194, %fd195;
	mov.f64 	%fd335, %fd193;
	mov.u64 	%rd339, %rd146;
	@%p42 bra 	$L__BB7_154;
	setp.lt.f64 	%p43, %fd195, %fd194;
	mov.f64 	%fd335, %fd339;
	mov.u64 	%rd339, %rd343;
	@%p43 bra 	$L__BB7_154;
	setp.lt.s64 	%p44, %rd343, %rd146;
	selp.f64 	%fd335, %fd339, %fd193, %p44;
	min.s64 	%rd339, %rd343, %rd146;
$L__BB7_154:
	add.s32 	%r51, %r30, -256;
	cvt.u64.u32 	%rd229, %r51;
	add.s64 	%rd230, %rd331, %rd229;
	add.s64 	%rd149, %rd230, %rd196;
	ld.global.f64 	%fd198, [%rd145+2048];
	abs.f64 	%fd199, %fd335;
	abs.f64 	%fd200, %fd198;
	setp.lt.f64 	%p45, %fd199, %fd200;
	mov.f64 	%fd336, %fd198;
	mov.u64 	%rd340, %rd149;
	@%p45 bra 	$L__BB7_157;
	setp.lt.f64 	%p46, %fd200, %fd199;
	mov.f64 	%fd336, %fd335;
	mov.u64 	%rd340, %rd339;
	@%p46 bra 	$L__BB7_157;
	setp.lt.s64 	%p47, %rd339, %rd149;
	selp.f64 	%fd336, %fd335, %fd198, %p47;
	min.s64 	%rd340, %rd339, %rd149;
$L__BB7_157:
	cvt.u64.u32 	%rd231, %r30;
	add.s64 	%rd232, %rd331, %rd231;
	add.s64 	%rd152, %rd232, %rd196;
	ld.global.f64 	%fd203, [%rd145+4096];
	abs.f64 	%fd204, %fd336;
	abs.f64 	%fd205, %fd203;
	setp.lt.f64 	%p48, %fd204, %fd205;
	mov.f64 	%fd337, %fd203;
	mov.u64 	%rd341, %rd152;
	@%p48 bra 	$L__BB7_160;
	setp.lt.f64 	%p49, %fd205, %fd204;
	mov.f64 	%fd337, %fd336;
	mov.u64 	%rd341, %rd340;
	@%p49 bra 	$L__BB7_160;
	setp.lt.s64 	%p50, %rd340, %rd152;
	selp.f64 	%fd337, %fd336, %fd203, %p50;
	min.s64 	%rd341, %rd340, %rd152;
$L__BB7_160:
	add.s32 	%r52, %r30, 256;
	cvt.u64.u32 	%rd233, %r52;
	add.s64 	%rd234, %rd331, %rd233;
	add.s64 	%rd155, %rd234, %rd196;
	ld.global.f64 	%fd208, [%rd145+6144];
	abs.f64 	%fd209, %fd337;
	abs.f64 	%fd210, %fd208;
	setp.lt.f64 	%p51, %fd209, %fd210;
	mov.f64 	%fd339, %fd208;
	mov.u64 	%rd343, %rd155;
	@%p51 bra 	$L__BB7_163;
	setp.lt.f64 	%p52, %fd210, %fd209;
	mov.f64 	%fd339, %fd337;
	mov.u64 	%rd343, %rd341;
	@%p52 bra 	$L__BB7_163;
	setp.lt.s64 	%p53, %rd341, %rd155;
	selp.f64 	%fd339, %fd337, %fd208, %p53;
	min.s64 	%rd343, %rd341, %rd155;
$L__BB7_163:
	add.s32 	%r398, %r30, 1024;
	add.s32 	%r53, %r30, 512;
	setp.lt.s32 	%p54, %r53, %r21;
	@%p54 bra 	$L__BB7_151;
$L__BB7_164:
	// begin inline asm
	mov.u32 %r54, %laneid;
	// end inline asm
	mov.b64 	%rd235, %fd339;
	mov.b64 	{%r56, %r61}, %rd235;
	mov.b32 	%r72, 1;
	mov.b32 	%r73, 31;
	mov.b32 	%r74, -1;
	// begin inline asm
	shfl.sync.down.b32 %r55, %r56, %r72, %r73, %r74;
	// end inline asm
	// begin inline asm
	shfl.sync.down.b32 %r60, %r61, %r72, %r73, %r74;
	// end inline asm
	mov.b64 	%rd236, {%r55, %r60};
	mov.b64 	%fd214, %rd236;
	mov.b64 	{%r66, %r71}, %rd343;
	// begin inline asm
	shfl.sync.down.b32 %r65, %r66, %r72, %r73, %r74;
	// end inline asm
	// begin inline asm
	shfl.sync.down.b32 %r70, %r71, %r72, %r73, %r74;
	// end inline asm
	mov.b64 	%rd159, {%r65, %r70};
	setp.gt.s32 	%p55, %r54, 30;
	mov.f64 	%fd340, %fd339;
	mov.u64 	%rd344, %rd343;
	@%p55 bra 	$L__BB7_168;
	abs.f64 	%fd215, %fd339;
	abs.f64 	%fd216, %fd214;
	setp.lt.f64 	%p56, %fd215, %fd216;
	mov.f64 	%fd340, %fd214;
	mov.u64 	%rd344, %rd159;
	@%p56 bra 	$L__BB7_168;
	setp.lt.f64 	%p57, %fd216, %fd215;
	mov.f64 	%fd340, %fd339;
	mov.u64 	%rd344, %rd343;
	@%p57 bra 	$L__BB7_168;
	setp.lt.s64 	%p58, %rd343, %rd159;
	selp.f64 	%fd340, %fd339, %fd214, %p58;
	min.s64 	%rd344, %rd343, %rd159;
$L__BB7_168:
	mov.b64 	%rd237, %fd340;
	mov.b64 	{%r76, %r81}, %rd237;
	mov.b32 	%r92, 2;
	mov.b32 	%r93, 31;
	mov.b32 	%r94, -1;
	// begin inline asm
	shfl.sync.down.b32 %r75, %r76, %r92, %r93, %r94;
	// end inline asm
	// begin inline asm
	shfl.sync.down.b32 %r80, %r81, %r92, %r93, %r94;
	// end inline asm
	mov.b64 	%rd238, {%r75, %r80};
	mov.b64 	%fd219, %rd238;
	mov.b64 	{%r86, %r91}, %rd344;
	// begin inline asm
	shfl.sync.down.b32 %r85, %r86, %r92, %r93, %r94;
	// end inline asm
	// begin inline asm
	shfl.sync.down.b32 %r90, %r91, %r92, %r93, %r94;
	// end inline asm
	mov.b64 	%rd162, {%r85, %r90};
	setp.gt.s32 	%p59, %r54, 29;
	mov.f64 	%fd341, %fd340;
	mov.u64 	%rd345, %rd344;
	@%p59 bra 	$L__BB7_172;
	abs.f64 	%fd220, %fd340;
	abs.f64 	%fd221, %fd219;
	setp.lt.f64 	%p60, %fd220, %fd221;
	mov.f64 	%fd341, %fd219;
	mov.u64 	%rd345, %rd162;
	@%p60 bra 	$L__BB7_172;
	setp.lt.f64 	%p61, %fd221, %fd220;
	mov.f64 	%fd341, %fd340;
	mov.u64 	%rd345, %rd344;
	@%p61 bra 	$L__BB7_172;
	setp.lt.s64 	%p62, %rd344, %rd162;
	selp.f64 	%fd341, %fd340, %fd219, %p62;
	min.s64 	%rd345, %rd344, %rd162;
$L__BB7_172:
	mov.b64 	%rd239, %fd341;
	mov.b64 	{%r96, %r101}, %rd239;
	mov.b32 	%r112, 4;
	mov.b32 	%r113, 31;
	mov.b32 	%r114, -1;
	// begin inline asm
	shfl.sync.down.b32 %r95, %r96, %r112, %r113, %r114;
	// end inline asm
	// begin inline asm
	shfl.sync.down.b32 %r100, %r101, %r112, %r113, %r114;
	// end inline asm
	mov.b64 	%rd240, {%r95, %r100};
	mov.b64 	%fd224, %rd240;
	mov.b64 	{%r106, %r111}, %rd345;
	// begin inline asm
	shfl.sync.down.b32 %r105, %r106, %r112, %r113, %r114;
	// end inline asm
	// begin inline asm
	shfl.sync.down.b32 %r110, %r111, %r112, %r113, %r114;
	// end inline asm
	mov.b64 	%rd165, {%r105, %r110};
	setp.gt.s32 	%p63, %r54, 27;
	mov.f64 	%fd342, %fd341;
	mov.u64 	%rd346, %rd345;
	@%p63 bra 	$L__BB7_176;
	abs.f64 	%fd225, %fd341;
	abs.f64 	%fd226, %fd224;
	setp.lt.f64 	%p64, %fd225, %fd226;
	mov.f64 	%fd342, %fd224;
	mov.u64 	%rd346, %rd165;
	@%p64 bra 	$L__BB7_176;
	setp.lt.f64 	%p65, %fd226, %fd225;
	mov.f64 	%fd342, %fd341;
	mov.u64 	%rd346, %rd345;
	@%p65 bra 	$L__BB7_176;
	setp.lt.s64 	%p66, %rd345, %rd165;
	selp.f64 	%fd342, %fd341, %fd224, %p66;
	min.s64 	%rd346, %rd345, %rd165;
$L__BB7_176:
	mov.b64 	%rd241, %fd342;
	mov.b64 	{%r116, %r121}, %rd241;
	mov.b32 	%r132, 8;
	mov.b32 	%r133, 31;
	mov.b32 	%r134, -1;
	// begin inline asm
	shfl.sync.down.b32 %r115, %r116, %r132, %r133, %r134;
	// end inline asm
	// begin inline asm
	shfl.sync.down.b32 %r120, %r121, %r132, %r133, %r134;
	// end inline asm
	mov.b64 	%rd242, {%r115, %r120};
	mov.b64 	%fd229, %rd242;
	mov.b64 	{%r126, %r131}, %rd346;
	// begin inline asm
	shfl.sync.down.b32 %r125, %r126, %r132, %r133, %r134;
	// end inline asm
	// begin inline asm
	shfl.sync.down.b32 %r130, %r131, %r132, %r133, %r134;
	// end inline asm
	mov.b64 	%rd168, {%r125, %r130};
	setp.gt.s32 	%p67, %r54, 23;
	mov.f64 	%fd343, %fd342;
	mov.u64 	%rd347, %rd346;
	@%p67 bra 	$L__BB7_180;
	abs.f64 	%fd230, %fd342;
	abs.f64 	%fd231, %fd229;
	setp.lt.f64 	%p68, %fd230, %fd231;
	mov.f64 	%fd343, %fd229;
	mov.u64 	%rd347, %rd168;
	@%p68 bra 	$L__BB7_180;
	setp.lt.f64 	%p69, %fd231, %fd230;
	mov.f64 	%fd343, %fd342;
	mov.u64 	%rd347, %rd346;
	@%p69 bra 	$L__BB7_180;
	setp.lt.s64 	%p70, %rd346, %rd168;
	selp.f64 	%fd343, %fd342, %fd229, %p70;
	min.s64 	%rd347, %rd346, %rd168;
$L__BB7_180:
	mov.b64 	%rd243, %fd343;
	mov.b64 	{%r136, %r141}, %rd243;
	mov.b32 	%r152, 16;
	mov.b32 	%r153, 31;
	mov.b32 	%r154, -1;
	// begin inline asm
	shfl.sync.down.b32 %r135, %r136, %r152, %r153, %r154;
	// end inline asm
	// begin inline asm
	shfl.sync.down.b32 %r140, %r141, %r152, %r153, %r154;
	// end inline asm
	mov.b64 	%rd244, {%r135, %r140};
	mov.b64 	%fd234, %rd244;
	mov.b64 	{%r146, %r151}, %rd347;
	// begin inline asm
	shfl.sync.down.b32 %r145, %r146, %r152, %r153, %r154;
	// end inline asm
	// begin inline asm
	shfl.sync.down.b32 %r150, %r151, %r152, %r153, %r154;
	// end inline asm
	mov.b64 	%rd171, {%r145, %r150};
	setp.gt.s32 	%p71, %r54, 15;
	mov.f64 	%fd351, %fd343;
	mov.u64 	%rd355, %rd347;
	@%p71 bra 	$L__BB7_184;
	abs.f64 	%fd235, %fd343;
	abs.f64 	%fd236, %fd234;
	setp.lt.f64 	%p72, %fd235, %fd236;
	mov.f64 	%fd351, %fd234;
	mov.u64 	%rd355, %rd171;
	@%p72 bra 	$L__BB7_184;
	setp.lt.f64 	%p73, %fd236, %fd235;
	mov.f64 	%fd351, %fd343;
	mov.u64 	%rd355, %rd347;
	@%p73 bra 	$L__BB7_184;
	setp.lt.s64 	%p74, %rd347, %rd171;
	selp.f64 	%fd351, %fd343, %fd234, %p74;
	min.s64 	%rd355, %rd347, %rd171;
$L__BB7_184:
	setp.ne.s32 	%p75, %r54, 0;
	@%p75 bra 	$L__BB7_186;
	shr.u32 	%r155, %r20, 1;
	and.b32  	%r156, %r155, 496;
	mov.u32 	%r157, _ZN6thrust24THRUST_300001_SM_1000_NS8cuda_cub4core6detail5shmemE;
	add.s32 	%r158, %r157, %r156;
	st.shared.f64 	[%r158+8], %fd351;
	st.shared.u64 	[%r158+16], %rd355;
$L__BB7_186:
	bar.sync 	0;
	setp.ne.s32 	%p76, %r20, 0;
	@%p76 bra 	$L__BB7_208;
	ld.shared.f64 	%fd239, [_ZN6thrust24THRUST_300001_SM_1000_NS8cuda_cub4core6detail5shmemE+24];
	ld.shared.u64 	%rd174, [_ZN6thrust24THRUST_300001_SM_1000_NS8cuda_cub4core6detail5shmemE+32];
	abs.f64 	%fd240, %fd351;
	abs.f64 	%fd241, %fd239;
	setp.lt.f64 	%p77, %fd240, %fd241;
	mov.f64 	%fd345, %fd239;
	mov.u64 	%rd349, %rd174;
	@%p77 bra 	$L__BB7_190;
	setp.lt.f64 	%p78, %fd241, %fd240;
	mov.f64 	%fd345, %fd351;
	mov.u64 	%rd349, %rd355;
	@%p78 bra 	$L__BB7_190;
	setp.lt.s64 	%p79, %rd355, %rd174;
	selp.f64 	%fd345, %fd351, %fd239, %p79;
	min.s64 	%rd349, %rd355, %rd174;
$L__BB7_190:
	ld.shared.f64 	%fd244, [_ZN6thrust24THRUST_300001_SM_1000_NS8cuda_cub4core6detail5shmemE+40];
	ld.shared.u64 	%rd177, [_ZN6thrust24THRUST_300001_SM_1000_NS8cuda_cub4core6detail5shmemE+48];
	abs.f64 	%fd245, %fd345;
	abs.f64 	%fd246, %fd244;
	setp.lt.f64 	%p80, %fd245, %fd246;
	mov.f64 	%fd346, %fd244;
	mov.u64 	%rd350, %rd177;
	@%p80 bra 	$L__BB7_193;
	setp.lt.f64 	%p81, %fd246, %fd245;
	mov.f64 	%fd346, %fd345;
	mov.u64 	%rd350, %rd349;
	@%p81 bra 	$L__BB7_193;
	setp.lt.s64 	%p82, %rd349, %rd177;
	selp.f64 	%fd346, %fd345, %fd244, %p82;
	min.s64 	%rd350, %rd349, %rd177;
$L__BB7_193:
	ld.shared.f64 	%fd249, [_ZN6thrust24THRUST_300001_SM_1000_NS8cuda_cub4core6detail5shmemE+56];
	ld.shared.u64 	%rd180, [_ZN6thrust24THRUST_300001_SM_1000_NS8cuda_cub4core6detail5shmemE+64];
	abs.f64 	%fd250, %fd346;
	abs.f64 	%fd251, %fd249;
	setp.lt.f64 	%p83, %fd250, %fd251;
	mov.f64 	%fd347, %fd249;
	mov.u64 	%rd351, %rd180;
	@%p83 bra 	$L__BB7_196;
	setp.lt.f64 	%p84, %fd251, %fd250;
	mov.f64 	%fd347, %fd346;
	mov.u64 	%rd351, %rd350;
	@%p84 bra 	$L__BB7_196;
	setp.lt.s64 	%p85, %rd350, %rd180;
	selp.f64 	%fd347, %fd346, %fd249, %p85;
	min.s64 	%rd351, %rd350, %rd180;
$L__BB7_196:
	ld.shared.f64 	%fd254, [_ZN6thrust24THRUST_300001_SM_1000_NS8cuda_cub4core6detail5shmemE+72];
	ld.shared.u64 	%rd183, [_ZN6thrust24THRUST_300001_SM_1000_NS8cuda_cub4core6detail5shmemE+80];
	abs.f64 	%fd255, %fd347;
	abs.f64 	%fd256, %fd254;
	setp.lt.f64 	%p86, %fd255, %fd256;
	mov.f64 	%fd348, %fd254;
	mov.u64 	%rd352, %rd183;
	@%p86 bra 	$L__BB7_199;
	setp.lt.f64 	%p87, %fd256, %fd255;
	mov.f64 	%fd348, %fd347;
	mov.u64 	%rd352, %rd351;
	@%p87 bra 	$L__BB7_199;
	setp.lt.s64 	%p88, %rd351, %rd183;
	selp.f64 	%fd348, %fd347, %fd254, %p88;
	min.s64 	%rd352, %rd351, %rd183;
$L__BB7_199:
	ld.shared.f64 	%fd259, [_ZN6thrust24THRUST_300001_SM_1000_NS8cuda_cub4core6detail5shmemE+88];
	ld.shared.u64 	%rd186, [_ZN6thrust24THRUST_300001_SM_1000_NS8cuda_cub4core6detail5shmemE+96];
	abs.f64 	%fd260, %fd348;
	abs.f64 	%fd261, %fd259;
	setp.lt.f64 	%p89, %fd260, %fd261;
	mov.f64 	%fd349, %fd259;
	mov.u64 	%rd353, %rd186;
	@%p89 bra 	$L__BB7_202;
	setp.lt.f64 	%p90, %fd261, %fd260;
	mov.f64 	%fd349, %fd348;
	mov.u64 	%rd353, %rd352;
	@%p90 bra 	$L__BB7_202;
	setp.lt.s64 	%p91, %rd352, %rd186;
	selp.f64 	%fd349, %fd348, %fd259, %p91;
	min.s64 	%rd353, %rd352, %rd186;
$L__BB7_202:
	ld.shared.f64 	%fd264, [_ZN6thrust24THRUST_300001_SM_1000_NS8cuda_cub4core6detail5shmemE+104];
	ld.shared.u64 	%rd189, [_ZN6thrust24THRUST_300001_SM_1000_NS8cuda_cub4core6detail5shmemE+112];
	abs.f64 	%fd265, %fd349;
	abs.f64 	%fd266, %fd264;
	setp.lt.f64 	%p92, %fd265, %fd266;
	mov.f64 	%fd350, %fd264;
	mov.u64 	%rd354, %rd189;
	@%p92 bra 	$L__BB7_205;
	setp.lt.f64 	%p93, %fd266, %fd265;
	mov.f64 	%fd350, %fd349;
	mov.u64 	%rd354, %rd353;
	@%p93 bra 	$L__BB7_205;
	setp.lt.s64 	%p94, %rd353, %rd189;
	selp.f64 	%fd350, %fd349, %fd264, %p94;
	min.s64 	%rd354, %rd353, %rd189;
$L__BB7_205:
	ld.shared.f64 	%fd269, [_ZN6thrust24THRUST_300001_SM_1000_NS8cuda_cub4core6detail5shmemE+120];
	ld.shared.u64 	%rd192, [_ZN6thrust24THRUST_300001_SM_1000_NS8cuda_cub4core6detail5shmemE+128];
	abs.f64 	%fd270, %fd350;
	abs.f64 	%fd271, %fd269;
	setp.lt.f64 	%p95, %fd270, %fd271;
	mov.u64 	%rd355, %rd192;
	mov.f64 	%fd351, %fd269;
	@%p95 bra 	$L__BB7_208;
	setp.lt.f64 	%p96, %fd271, %fd270;
	mov.u64 	%rd355, %rd354;
	mov.f64 	%fd351, %fd350;
	@%p96 bra 	$L__BB7_208;
	setp.lt.s64 	%p97, %rd354, %rd192;
	selp.f64 	%fd351, %fd350, %fd269, %p97;
	min.s64 	%rd355, %rd354, %rd192;
$L__BB7_208:
	mov.u32 	%r389, %tid.x;
	setp.ne.s32 	%p214, %r389, 0;
	@%p214 bra 	$L__BB7_210;
	ld.param.u64 	%rd286, [_ZN6thrust24THRUST_300001_SM_1000_NS8cuda_cub4core6detail13_kernel_agentINS1_8__reduce11ReduceAgentINS0_12zip_iteratorIN4cuda3std3__45tupleIJNS0_10device_ptrIdEENS0_17counting_iteratorIlNS0_11use_defaultESF_SF_EEEEEEEPNSB_IJdlEEESJ_lNS1_9__extrema9arg_max_fIdl10comparatorEEEEJSI_SK_lN3cub18CUB_300001_SM_100013GridEvenShareIlEENSR_9GridQueueIyEESO_EEEvDpT0__param_1];
	cvta.to.global.u64 	%rd283, %rd286;
	mul.wide.u32 	%rd284, %r1, 16;
	add.s64 	%rd285, %rd283, %rd284;
	st.global.f64 	[%rd285], %fd351;
	st.global.u64 	[%rd285+8], %rd355;
$L__BB7_210:
	ret;

}
	// .globl	_ZN6thrust24THRUST_300001_SM_1000_NS8cuda_cub4core6detail13_kernel_agentINS1_8__reduce10DrainAgentIlEEJN3cub18CUB_300001_SM_10009GridQueueIyEElEEEvDpT0_
.visible .entry _ZN6thrust24THRUST_300001_SM_1000_NS8cuda_cub4core6detail13_kernel_agentINS1_8__reduce10DrainAgentIlEEJN3cub18CUB_300001_SM_10009GridQueueIyEElEEEvDpT0_(
	.param .align 8 .b8 _ZN6thrust24THRUST_300001_SM_1000_NS8cuda_cub4core6detail13_kernel_agentINS1_8__reduce10DrainAgentIlEEJN3cub18CUB_300001_SM_10009GridQueueIyEElEEEvDpT0__param_0[8],
	.param .u64 _ZN6thrust24THRUST_300001_SM_1000_NS8cuda_cub4core6detail13_kernel_agentINS1_8__reduce10DrainAgentIlEEJN3cub18CUB_300001_SM_10009GridQueueIyEElEEEvDpT0__param_1
)
.maxntid 1
{
	.reg .b64 	%rd<5>;

	ld.param.u64 	%rd1, [_ZN6thrust24THRUST_300001_SM_1000_NS8cuda_cub4core6detail13_kernel_agentINS1_8__reduce10DrainAgentIlEEJN3cub18CUB_300001_SM_10009GridQueueIyEElEEEvDpT0__param_0];
	ld.param.u64 	%rd2, [_ZN6thrust24THRUST_300001_SM_1000_NS8cuda_cub4core6detail13_kernel_agentINS1_8__reduce10DrainAgentIlEEJN3cub18CUB_300001_SM_10009GridQueueIyEElEEEvDpT0__param_1];
	cvta.to.global.u64 	%rd3, %rd1;
	st.global.u64 	[%rd3], %rd2;
	mov.b64 	%rd4, 0;
	st.global.u64 	[%rd3+8], %rd4;
	ret;

}
	// .globl	_ZN6thrust24THRUST_300001_SM_1000_NS8cuda_cub4core6detail13_kernel_agentINS1_8__reduce11ReduceAgentIPN4cuda3std3__45tupleIJdlEEESC_SB_lNS1_9__extrema9arg_max_fIdl10comparatorEEEEJSC_SC_iSG_EEEvDpT0_
.visible .entry _ZN6thrust24THRUST_300001_SM_1000_NS8cuda_cub4core6detail13_kernel_agentINS1_8__reduce11ReduceAgentIPN4cuda3std3__45tupleIJdlEEESC_SB_lNS1_9__extrema9arg_max_fIdl10comparatorEEEEJSC_SC_iSG_EEEvDpT0_(
	.param .u64 .ptr .align 1 _ZN6thrust24THRUST_300001_SM_1000_NS8cuda_cub4core6detail13_kernel_agentINS1_8__reduce11ReduceAgentIPN4cuda3std3__45tupleIJdlEEESC_SB_lNS1_9__extrema9arg_max_fIdl10comparatorEEEEJSC_SC_iSG_EEEvDpT0__param_0,
	.param .u64 .ptr .align 1 _ZN6thrust24THRUST_300001_SM_1000_NS8cuda_cub4core6detail13_kernel_agentINS1_8__reduce11ReduceAgentIPN4cuda3std3__45tupleIJdlEEESC_SB_lNS1_9__extrema9arg_max_fIdl10comparatorEEEEJSC_SC_iSG_EEEvDpT0__param_1,
	.param .u32 _ZN6thrust24THRUST_300001_SM_1000_NS8cuda_cub4core6detail13_kernel_agentINS1_8__reduce11ReduceAgentIPN4cuda3std3__45tupleIJdlEEESC_SB_lNS1_9__extrema9arg_max_fIdl10comparatorEEEEJSC_SC_iSG_EEEvDpT0__param_2,
	.param .align 1 .b8 _ZN6thrust24THRUST_300001_SM_1000_NS8cuda_cub4core6detail13_kernel_agentINS1_8__reduce11ReduceAgentIPN4cuda3std3__45tupleIJdlEEESC_SB_lNS1_9__extrema9arg_max_fIdl10comparatorEEEEJSC_SC_iSG_EEEvDpT0__param_3[1]
)
.maxntid 256
{
	.reg .pred 	%p<264>;
	.reg .b32 	%r<374>;
	.reg .b64 	%rd<509>;
	.reg .b64 	%fd<423>;

	ld.param.u64 	%rd236, [_ZN6thrust24THRUST_300001_SM_1000_NS8cuda_cub4core6detail13_kernel_agentINS1_8__reduce11ReduceAgentIPN4cuda3std3__45tupleIJdlEEESC_SB_lNS1_9__extrema9arg_max_fIdl10comparatorEEEEJSC_SC_iSG_EEEvDpT0__param_0];
	ld.param.u32 	%r29, [_ZN6thrust24THRUST_300001_SM_1000_NS8cuda_cub4core6detail13_kernel_agentINS1_8__reduce11ReduceAgentIPN4cuda3std3__45tupleIJdlEEESC_SB_lNS1_9__extrema9arg_max_fIdl10comparatorEEEEJSC_SC_iSG_EEEvDpT0__param_2];
	cvt.s64.s32 	%rd1, %r29;
	setp.eq.s32 	%p1, %r29, 0;
	@%p1 bra 	$L__BB9_234;
	setp.gt.s32 	%p2, %r29, 1279;
	@%p2 bra 	$L__BB9_121;
	mov.u32 	%r1, %tid.x;
	setp.ge.s32 	%p147, %r1, %r29;
	mov.f64 	%fd354, 0d0000000000000000;
	mov.b64 	%rd432, 0;
	mov.u32 	%r368, %r1;
	@%p147 bra 	$L__BB9_4;
	mul.wide.u32 	%rd376, %r1, 16;
	add.s64 	%rd373, %rd236, %rd376;
	// begin inline asm
	ld.global.nc.u64 %rd372, [%rd373];
	// end inline asm
	add.s64 	%rd375, %rd373, 8;
	// begin inline asm
	ld.global.nc.u64 %rd432, [%rd375];
	// end inline asm
	mov.b64 	%fd354, %rd372;
	add.s32 	%r368, %r1, 256;
$L__BB9_4:
	setp.ge.s32 	%p148, %r368, %r29;
	@%p148 bra 	$L__BB9_25;
	not.b32 	%r141, %r368;
	add.s32 	%r4, %r29, %r141;
	and.b32  	%r142, %r4, 768;
	setp.eq.s32 	%p149, %r142, 768;
	@%p149 bra 	$L__BB9_11;
	mul.wide.u32 	%rd378, %r368, 16;
	add.s64 	%rd423, %rd236, %rd378;
	shr.u32 	%r143, %r4, 8;
	add.s32 	%r144, %r143, 1;
	and.b32  	%r145, %r144, 3;
	neg.s32 	%r366, %r145;
$L__BB9_7:
	.pragma "nounroll";
	mov.u64 	%rd6, %rd432;
	mov.f64 	%fd3, %fd354;
	// begin inline asm
	ld.global.nc.u64 %rd379, [%rd423];
	// end inline asm
	add.s64 	%rd382, %rd423, 8;
	// begin inline asm
	ld.global.nc.u64 %rd381, [%rd382];
	// end inline asm
	mov.b64 	%fd4, %rd379;
	abs.f64 	%fd5, %fd3;
	abs.f64 	%fd6, %fd4;
	setp.lt.f64 	%p150, %fd5, %fd6;
	mov.u64 	%rd432, %rd381;
	mov.f64 	%fd354, %fd4;
	@%p150 bra 	$L__BB9_10;
	setp.lt.f64 	%p151, %fd6, %fd5;
	mov.u64 	%rd432, %rd6;
	mov.f64 	%fd354, %fd3;
	@%p151 bra 	$L__BB9_10;
	setp.lt.s64 	%p152, %rd6, %rd381;
	min.s64 	%rd432, %rd6, %rd381;
	selp.f64 	%fd354, %fd3, %fd4, %p152;
$L__BB9_10:
	add.s32 	%r368, %r368, 256;
	add.s64 	%rd423, %rd423, 4096;
	add.s32 	%r366, %r366, 1;
	setp.ne.s32 	%p153, %r366, 0;
	@%p153 bra 	$L__BB9_7;
$L__BB9_11:
	setp.lt.u32 	%p154, %r4, 768;
	@%p154 bra 	$L__BB9_25;
$L__BB9_12:
	mul.wide.s32 	%rd387, %r368, 16;
	add.s64 	%rd384, %rd236, %rd387;
	// begin inline asm
	ld.global.nc.u64 %rd383, [%rd384];
	// end inline asm
	add.s64 	%rd386, %rd384, 8;
	// begin inline asm
	ld.global.nc.u64 %rd385, [%rd386];
	// end inline asm
	mov.b64 	%fd12, %rd383;
	abs.f64 	%fd13, %fd354;
	abs.f64 	%fd14, %fd12;
	setp.lt.f64 	%p155, %fd13, %fd14;
	mov.u64 	%rd429, %rd385;
	mov.f64 	%fd351, %fd12;
	@%p155 bra 	$L__BB9_15;
	setp.lt.f64 	%p156, %fd14, %fd13;
	mov.u64 	%rd429, %rd432;
	mov.f64 	%fd351, %fd354;
	@%p156 bra 	$L__BB9_15;
	setp.lt.s64 	%p157, %rd432, %rd385;
	min.s64 	%rd429, %rd432, %rd385;
	selp.f64 	%fd351, %fd354, %fd12, %p157;
$L__BB9_15:
	add.s64 	%rd389, %rd384, 4096;
	// begin inline asm
	ld.global.nc.u64 %rd388, [%rd389];
	// end inline asm
	add.s64 	%rd391, %rd384, 4104;
	// begin inline asm
	ld.global.nc.u64 %rd390, [%rd391];
	// end inline asm
	mov.b64 	%fd17, %rd388;
	abs.f64 	%fd18, %fd351;
	abs.f64 	%fd19, %fd17;
	setp.lt.f64 	%p158, %fd18, %fd19;
	mov.u64 	%rd430, %rd390;
	mov.f64 	%fd352, %fd17;
	@%p158 bra 	$L__BB9_18;
	setp.lt.f64 	%p159, %fd19, %fd18;
	mov.u64 	%rd430, %rd429;
	mov.f64 	%fd352, %fd351;
	@%p159 bra 	$L__BB9_18;
	setp.lt.s64 	%p160, %rd429, %rd390;
	min.s64 	%rd430, %rd429, %rd390;
	selp.f64 	%fd352, %fd351, %fd17, %p160;
$L__BB9_18:
	add.s64 	%rd393, %rd384, 8192;
	// begin inline asm
	ld.global.nc.u64 %rd392, [%rd393];
	// end inline asm
	add.s64 	%rd395, %rd384, 8200;
	// begin inline asm
	ld.global.nc.u64 %rd394, [%rd395];
	// end inline asm
	mov.b64 	%fd22, %rd392;
	abs.f64 	%fd23, %fd352;
	abs.f64 	%fd24, %fd22;
	setp.lt.f64 	%p161, %fd23, %fd24;
	mov.u64 	%rd431, %rd394;
	mov.f64 	%fd353, %fd22;
	@%p161 bra 	$L__BB9_21;
	setp.lt.f64 	%p162, %fd24, %fd23;
	mov.u64 	%rd431, %rd430;
	mov.f64 	%fd353, %fd352;
	@%p162 bra 	$L__BB9_21;
	setp.lt.s64 	%p163, %rd430, %rd394;
	min.s64 	%rd431, %rd430, %rd394;
	selp.f64 	%fd353, %fd352, %fd22, %p163;
$L__BB9_21:
	add.s64 	%rd397, %rd384, 12288;
	// begin inline asm
	ld.global.nc.u64 %rd396, [%rd397];
	// end inline asm
	add.s64 	%rd399, %rd384, 12296;
	// begin inline asm
	ld.global.nc.u64 %rd398, [%rd399];
	// end inline asm
	mov.b64 	%fd27, %rd396;
	abs.f64 	%fd28, %fd353;
	abs.f64 	%fd29, %fd27;
	setp.lt.f64 	%p164, %fd28, %fd29;
	mov.u64 	%rd432, %rd398;
	mov.f64 	%fd354, %fd27;
	@%p164 bra 	$L__BB9_24;
	setp.lt.f64 	%p165, %fd29, %fd28;
	mov.u64 	%rd432, %rd431;
	mov.f64 	%fd354, %fd353;
	@%p165 bra 	$L__BB9_24;
	setp.lt.s64 	%p166, %rd431, %rd398;
	min.s64 	%rd432, %rd431, %rd398;
	selp.f64 	%fd354, %fd353, %fd27, %p166;
$L__BB9_24:
	add.s32 	%r368, %r368, 1024;
	setp.lt.s32 	%p167, %r368, %r29;
	@%p167 bra 	$L__BB9_12;
$L__BB9_25:
	setp.lt.s32 	%p168, %r29, 256;
	@%p168 bra 	$L__BB9_70;
	// begin inline asm
	mov.u32 %r259, %laneid;
	// end inline asm
	mov.b64 	%rd410, %fd354;
	mov.b64 	{%r261, %r266}, %rd410;
	mov.b32 	%r277, 1;
	mov.b32 	%r278, 31;
	mov.b32 	%r279, -1;
	// begin inline asm
	shfl.sync.down.b32 %r260, %r261, %r277, %r278, %r279;
	// end inline asm
	// begin inline asm
	shfl.sync.down.b32 %r265, %r266, %r277, %r278, %r279;
	// end inline asm
	mov.b64 	%rd411, {%r260, %r265};
	mov.b64 	%fd33, %rd411;
	mov.b64 	{%r271, %r276}, %rd432;
	// begin inline asm
	shfl.sync.down.b32 %r270, %r271, %r277, %r278, %r279;
	// end inline asm
	// begin inline asm
	shfl.sync.down.b32 %r275, %r276, %r277, %r278, %r279;
	// end inline asm
	mov.b64 	%rd28, {%r270, %r275};
	setp.gt.s32 	%p220, %r259, 30;
	mov.u64 	%rd434, %rd432;
	mov.f64 	%fd356, %fd354;
	@%p220 bra 	$L__BB9_30;
	abs.f64 	%fd34, %fd354;
	abs.f64 	%fd35, %fd33;
	setp.lt.f64 	%p221, %fd34, %fd35;
	mov.u64 	%rd434, %rd28;
	mov.f64 	%fd356, %fd33;
	@%p221 bra 	$L__BB9_30;
	setp.lt.f64 	%p222, %fd35, %fd34;
	mov.u64 	%rd434, %rd432;
	mov.f64 	%fd356, %fd354;
	@%p222 bra 	$L__BB9_30;
	setp.lt.s64 	%p223, %rd432, %rd28;
	min.s64 	%rd434, %rd432, %rd28;
	selp.f64 	%fd356, %fd354, %fd33, %p223;
$L__BB9_30:
	mov.b64 	%rd412, %fd356;
	mov.b64 	{%r281, %r286}, %rd412;
	mov.b32 	%r297, 2;
	mov.b32 	%r298, 31;
	mov.b32 	%r299, -1;
	// begin inline asm
	shfl.sync.down.b32 %r280, %r281, %r297, %r298, %r299;
	// end inline asm
	// begin inline asm
	shfl.sync.down.b32 %r285, %r286, %r297, %r298, %r299;
	// end inline asm
	mov.b64 	%rd413, {%r280, %r285};
	mov.b64 	%fd38, %rd413;
	mov.b64 	{%r291, %r296}, %rd434;
	// begin inline asm
	shfl.sync.down.b32 %r290, %r291, %r297, %r298, %r299;
	// end inline asm
	// begin inline asm
	shfl.sync.down.b32 %r295, %r296, %r297, %r298, %r299;
	// end inline asm
	mov.b64 	%rd31, {%r290, %r295};
	setp.gt.s32 	%p224, %r259, 29;
	mov.u64 	%rd435, %rd434;
	mov.f64 	%fd357, %fd356;
	@%p224 bra 	$L__BB9_34;
	abs.f64 	%fd39, %fd356;
	abs.f64 	%fd40, %fd38;
	setp.lt.f64 	%p225, %fd39, %fd40;
	mov.u64 	%rd435, %rd31;
	mov.f64 	%fd357, %fd38;
	@%p225 bra 	$L__BB9_34;
	setp.lt.f64 	%p226, %fd40, %fd39;
	mov.u64 	%rd435, %rd434;
	mov.f64 	%fd357, %fd356;
	@%p226 bra 	$L__BB9_34;
	setp.lt.s64 	%p227, %rd434, %rd31;
	min.s64 	%rd435, %rd434, %rd31;
	selp.f64 	%fd357, %fd356, %fd38, %p227;
$L__BB9_34:
	mov.b64 	%rd414, %fd357;
	mov.b64 	{%r301, %r306}, %rd414;
	mov.b32 	%r317, 4;
	mov.b32 	%r318, 31;
	mov.b32 	%r319, -1;
	// begin inline asm
	shfl.sync.down.b32 %r300, %r301, %r317, %r318, %r319;
	// end inline asm
	// begin inline asm
	shfl.sync.down.b32 %r305, %r306, %r317, %r318, %r319;
	// end inline asm
	mov.b64 	%rd415, {%r300, %r305};
	mov.b64 	%fd43, %rd415;
	mov.b64 	{%r311, %r316}, %rd435;
	// begin inline asm
	shfl.sync.down.b32 %r310, %r311, %r317, %r318, %r319;
	// end inline asm
	// begin inline asm
	shfl.sync.down.b32 %r315, %r316, %r317, %r318, %r319;
	// end inline asm
	mov.b64 	%rd34, {%r310, %r315};
	setp.gt.s32 	%p228, %r259, 27;
	mov.u64 	%rd436, %rd435;
	mov.f64 	%fd358, %fd357;
	@%p228 bra 	$L__BB9_38;
	abs.f64 	%fd44, %fd357;
	abs.f64 	%fd45, %fd43;
	setp.lt.f64 	%p229, %fd44, %fd45;
	mov.u64 	%rd436, %rd34;
	mov.f64 	%fd358, %fd43;
	@%p229 bra 	$L__BB9_38;
	setp.lt.f64 	%p230, %fd45, %fd44;
	mov.u64 	%rd436, %rd435;
	mov.f64 	%fd358, %fd357;
	@%p230 bra 	$L__BB9_38;
	setp.lt.s64 	%p231, %rd435, %rd34;
	min.s64 	%rd436, %rd435, %rd34;
	selp.f64 	%fd358, %fd357, %fd43, %p231;
$L__BB9_38:
	mov.b64 	%rd416, %fd358;
	mov.b64 	{%r321, %r326}, %rd416;
	mov.b32 	%r337, 8;
	mov.b32 	%r338, 31;
	mov.b32 	%r339, -1;
	// begin inline asm
	shfl.sync.down.b32 %r320, %r321, %r337, %r338, %r339;
	// end inline asm
	// begin inline asm
	shfl.sync.down.b32 %r325, %r326, %r337, %r338, %r339;
	// end inline asm
	mov.b64 	%rd417, {%r320, %r325};
	mov.b64 	%fd48, %rd417;
	mov.b64 	{%r331, %r336}, %rd436;
	// begin inline asm
	shfl.sync.down.b32 %r330, %r331, %r337, %r338, %r339;
	// end inline asm
	// begin inline asm
	shfl.sync.down.b32 %r335, %r336, %r337, %r338, %r339;
	// end inline asm
	mov.b64 	%rd37, {%r330, %r335};
	setp.gt.s32 	%p232, %r259, 23;
	mov.u64 	%rd437, %rd436;
	mov.f64 	%fd359, %fd358;
	@%p232 bra 	$L__BB9_42;
	abs.f64 	%fd49, %fd358;
	abs.f64 	%fd50, %fd48;
	setp.lt.f64 	%p233, %fd49, %fd50;
	mov.u64 	%rd437, %rd37;
	mov.f64 	%fd359, %fd48;
	@%p233 bra 	$L__BB9_42;
	setp.lt.f64 	%p234, %fd50, %fd49;
	mov.u64 	%rd437, %rd436;
	mov.f64 	%fd359, %fd358;
	@%p234 bra 	$L__BB9_42;
	setp.lt.s64 	%p235, %rd436, %rd37;
	min.s64 	%rd437, %rd436, %rd37;
	selp.f64 	%fd359, %fd358, %fd48, %p235;
$L__BB9_42:
	mov.b64 	%rd418, %fd359;
	mov.b64 	{%r341, %r346}, %rd418;
	mov.b32 	%r357, 16;
	mov.b32 	%r358, 31;
	mov.b32 	%r359, -1;
	// begin inline asm
	shfl.sync.down.b32 %r340, %r341, %r357, %r358, %r359;
	// end inline asm
	// begin inline asm
	shfl.sync.down.b32 %r345, %r346, %r357, %r358, %r359;
	// end inline asm
	mov.b64 	%rd419, {%r340, %r345};
	mov.b64 	%fd53, %rd419;
	mov.b64 	{%r351, %r356}, %rd437;
	// begin inline asm
	shfl.sync.down.b32 %r350, %r351, %r357, %r358, %r359;
	// end inline asm
	// begin inline asm
	shfl.sync.down.b32 %r355, %r356, %r357, %r358, %r359;
	// end inline asm
	mov.b64 	%rd40, {%r350, %r355};
	setp.gt.s32 	%p236, %r259, 15;
	mov.u64 	%rd508, %rd437;
	mov.f64 	%fd422, %fd359;
	@%p236 bra 	$L__BB9_46;
	abs.f64 	%fd54, %fd359;
	abs.f64 	%fd55, %fd53;
	setp.lt.f64 	%p237, %fd54, %fd55;
	mov.u64 	%rd508, %rd40;
	mov.f64 	%fd422, %fd53;
	@%p237 bra 	$L__BB9_46;
	setp.lt.f64 	%p238, %fd55, %fd54;
	mov.u64 	%rd508, %rd437;
	mov.f64 	%fd422, %fd359;
	@%p238 bra 	$L__BB9_46;
	setp.lt.s64 	%p239, %rd437, %rd40;
	min.s64 	%rd508, %rd437, %rd40;
	selp.f64 	%fd422, %fd359, %fd53, %p239;
$L__BB9_46:
	setp.ne.s32 	%p240, %r259, 0;
	@%p240 bra 	$L__BB9_48;
	shr.u32 	%r360, %r1, 1;
	and.b32  	%r361, %r360, 496;
	mov.u32 	%r362, _ZN6thrust24THRUST_300001_SM_1000_NS8cuda_cub4core6detail5shmemE;
	add.s32 	%r363, %r362, %r361;
	st.shared.f64 	[%r363+8], %fd422;
	st.shared.u64 	[%r363+16], %rd508;
$L__BB9_48:
	bar.sync 	0;
	setp.ne.s32 	%p241, %r1, 0;
	@%p241 bra 	$L__BB9_232;
	ld.shared.f64 	%fd58, [_ZN6thrust24THRUST_300001_SM_1000_NS8cuda_cub4core6detail5shmemE+24];
	ld.shared.u64 	%rd43, [_ZN6thrust24THRUST_300001_SM_1000_NS8cuda_cub4core6detail5shmemE+32];
	abs.f64 	%fd59, %fd422;
	abs.f64 	%fd60, %fd58;
	setp.lt.f64 	%p242, %fd59, %fd60;
	mov.u64 	%rd439, %rd43;
	mov.f64 	%fd361, %fd58;
	@%p242 bra 	$L__BB9_52;
	setp.lt.f64 	%p243, %fd60, %fd59;
	mov.u64 	%rd439, %rd508;
	mov.f64 	%fd361, %fd422;
	@%p243 bra 	$L__BB9_52;
	setp.lt.s64 	%p244, %rd508, %rd43;
	min.s64 	%rd439, %rd508, %rd43;
	selp.f64 	%fd361, %fd422, %fd58, %p244;
$L__BB9_52:
	ld.shared.f64 	%fd63, [_ZN6thrust24THRUST_300001_SM_1000_NS8cuda_cub4core6detail5shmemE+40];
	ld.shared.u64 	%rd46, [_ZN6thrust24THRUST_300001_SM_1000_NS8cuda_cub4core6detail5shmemE+48];
	abs.f64 	%fd64, %fd361;
	abs.f64 	%fd65, %fd63;
	setp.lt.f64 	%p245, %fd64, %fd65;
	mov.u64 	%rd440, %rd46;
	mov.f64 	%fd362, %fd63;
	@%p245 bra 	$L__BB9_55;
	setp.lt.f64 	%p246, %fd65, %fd64;
	mov.u64 	%rd440, %rd439;
	mov.f64 	%fd362, %fd361;
	@%p246 bra 	$L__BB9_55;
	setp.lt.s64 	%p247, %rd439, %rd46;
	min.s64 	%rd440, %rd439, %rd46;
	selp.f64 	%fd362, %fd361, %fd63, %p247;
$L__BB9_55:
	ld.shared.f64 	%fd68, [_ZN6thrust24THRUST_300001_SM_1000_NS8cuda_cub4core6detail5shmemE+56];
	ld.shared.u64 	%rd49, [_ZN6thrust24THRUST_300001_SM_1000_NS8cuda_cub4core6detail5shmemE+64];
	abs.f64 	%fd69, %fd362;
	abs.f64 	%fd70, %fd68;
	setp.lt.f64 	%p248, %fd69, %fd70;
	mov.u64 	%rd441, %rd49;
	mov.f64 	%fd363, %fd68;
	@%p248 bra 	$L__BB9_58;
	setp.lt.f64 	%p249, %fd70, %fd69;
	mov.u64 	%rd441, %rd440;
	mov.f64 	%fd363, %fd362;
	@%p249 bra 	$L__BB9_58;
	setp.lt.s64 	%p250, %rd440, %rd49;
	min.s64 	%rd441, %rd440, %rd49;
	selp.f64 	%fd363, %fd362, %fd68, %p250;
$L__BB9_58:
	ld.shared.f64 	%fd73, [_ZN6thrust24THRUST_300001_SM_1000_NS8cuda_cub4core6detail5shmemE+72];
	ld.shared.u64 	%rd52, [_ZN6thrust24THRUST_300001_SM_1000_NS8cuda_cub4core6detail5shmemE+80];
	abs.f64 	%fd74, %fd363;
	abs.f64 	%fd75, %fd73;
	setp.lt.f64 	%p251, %fd74, %fd75;
	mov.u64 	%rd442, %rd52;
	mov.f64 	%fd364, %fd73;
	@%p251 bra 	$L__BB9_61;
	setp.lt.f64 	%p252, %fd75, %fd74;
	mov.u64 	%rd442, %rd441;
	mov.f64 	%fd364, %fd363;
	@%p252 bra 	$L__BB9_61;
	setp.lt.s64 	%p253, %rd441, %rd52;
	min.s64 	%rd442, %rd441, %rd52;
	selp.f64 	%fd364, %fd363, %fd73, %p253;
$L__BB9_61:
	ld.shared.f64 	%fd78, [_ZN6thrust24THRUST_300001_SM_1000_NS8cuda_cub4core6detail5shmemE+88];
	ld.shared.u64 	%rd55, [_ZN6thrust24THRUST_300001_SM_1000_NS8cuda_cub4core6detail5shmemE+96];
	abs.f64 	%fd79, %fd364;
	abs.f64 	%fd80, %fd78;
	setp.lt.f64 	%p254, %fd79, %fd80;
	mov.u64 	%rd443, %rd55;
	mov.f64 	%fd365, %fd78;
	@%p254 bra 	$L__BB9_64;
	setp.lt.f64 	%p255, %fd80, %fd79;
	mov.u64 	%rd443, %rd442;
	mov.f64 	%fd365, %fd364;
	@%p255 bra 	$L__BB9_64;
	setp.lt.s64 	%p256, %rd442, %rd55;
	min.s64 	%rd443, %rd442, %rd55;
	selp.f64 	%fd365, %fd364, %fd78, %p256;
$L__BB9_64:
	ld.shared.f64 	%fd83, [_ZN6thrust24THRUST_300001_SM_1000_NS8cuda_cub4core6detail5shmemE+104];
	ld.shared.u64 	%rd58, [_ZN6thrust24THRUST_300001_SM_1000_NS8cuda_cub4core6detail5shmemE+112];
	abs.f64 	%fd84, %fd365;
	abs.f64 	%fd85, %fd83;
	setp.lt.f64 	%p257, %fd84, %fd85;
	mov.u64 	%rd444, %rd58;
	mov.f64 	%fd366, %fd83;
	@%p257 bra 	$L__BB9_67;
	setp.lt.f64 	%p258, %fd85, %fd84;
	mov.u64 	%rd444, %rd443;
	mov.f64 	%fd366, %fd365;
	@%p258 bra 	$L__BB9_67;
	setp.lt.s64 	%p259, %rd443, %rd58;
	min.s64 	%rd444, %rd443, %rd58;
	selp.f64 	%fd366, %fd365, %fd83, %p259;
$L__BB9_67:
	ld.shared.f64 	%fd88, [_ZN6thrust24THRUST_300001_SM_1000_NS8cuda_cub4core6detail5shmemE+120];
	ld.shared.u64 	%rd61, [_ZN6thrust24THRUST_300001_SM_1000_NS8cuda_cub4core6detail5shmemE+128];
	abs.f64 	%fd89, %fd366;
	abs.f64 	%fd90, %fd88;
	setp.lt.f64 	%p260, %fd89, %fd90;
	mov.u64 	%rd508, %rd61;
	mov.f64 	%fd422, %fd88;
	@%p260 bra 	$L__BB9_232;
	setp.lt.f64 	%p261, %fd90, %fd89;
	mov.u64 	%rd508, %rd444;
	mov.f64 	%fd422, %fd366;
	@%p261 bra 	$L__BB9_232;
	setp.lt.s64 	%p262, %rd444, %rd61;
	min.s64 	%rd508, %rd444, %rd61;
	selp.f64 	%fd422, %fd366, %fd88, %p262;
	bra.uni 	$L__BB9_232;
$L__BB9_70:
	// begin inline asm
	mov.u32 %r146, %laneid;
	// end inline asm
	and.b32  	%r167, %r1, 992;
	add.s32 	%r168, %r167, 32;
	setp.gt.s32 	%p169, %r168, %r29;
	not.b32 	%r169, %r167;
	add.s32 	%r170, %r29, %r169;
	selp.b32 	%r165, %r170, 31, %p169;
	mov.b64 	%rd400, %fd354;
	mov.b64 	{%r148, %r153}, %rd400;
	mov.b32 	%r164, 1;
	mov.b32 	%r166, -1;
	// begin inline asm
	shfl.sync.down.b32 %r147, %r148, %r164, %r165, %r166;
	// end inline asm
	// begin inline asm
	shfl.sync.down.b32 %r152, %r153, %r164, %r165, %r166;
	// end inline asm
	mov.b64 	%rd401, {%r147, %r152};
	mov.b64 	%fd92, %rd401;
	mov.b64 	{%r158, %r163}, %rd432;
	// begin inline asm
	shfl.sync.down.b32 %r157, %r158, %r164, %r165, %r166;
	// end inline asm
	// begin inline asm
	shfl.sync.down.b32 %r162, %r163, %r164, %r165, %r166;
	// end inline asm
	mov.b64 	%rd63, {%r157, %r162};
	setp.ge.s32 	%p170, %r146, %r165;
	mov.u64 	%rd445, %rd432;
	mov.f64 	%fd367, %fd354;
	@%p170 bra 	$L__BB9_74;
	abs.f64 	%fd93, %fd354;
	abs.f64 	%fd94, %fd92;
	setp.lt.f64 	%p171, %fd93, %fd94;
	mov.u64 	%rd445, %rd63;
	mov.f64 	%fd367, %fd92;
	@%p171 bra 	$L__BB9_74;
	setp.lt.f64 	%p172, %fd94, %fd93;
	mov.u64 	%rd445, %rd432;
	mov.f64 	%fd367, %fd354;
	@%p172 bra 	$L__BB9_74;
	setp.lt.s64 	%p173, %rd432, %rd63;
	min.s64 	%rd445, %rd432, %rd63;
	selp.f64 	%fd367, %fd354, %fd92, %p173;
$L__BB9_74:
	mov.b64 	%rd402, %fd367;
	mov.b64 	{%r172, %r177}, %rd402;
	mov.b32 	%r188, 2;
	mov.b32 	%r190, -1;
	// begin inline asm
	shfl.sync.down.b32 %r171, %r172, %r188, %r165, %r190;
	// end inline asm
	// begin inline asm
	shfl.sync.down.b32 %r176, %r177, %r188, %r165, %r190;
	// end inline asm
	mov.b64 	%rd403, {%r171, %r176};
	mov.b64 	%fd97, %rd403;
	mov.b64 	{%r182, %r187}, %rd445;
	// begin inline asm
	shfl.sync.down.b32 %r181, %r182, %r188, %r165, %r190;
	// end inline asm
	// begin inline asm
	shfl.sync.down.b32 %r186, %r187, %r188, %r165, %r190;
	// end inline asm
	mov.b64 	%rd66, {%r181, %r186};
	add.s32 	%r191, %r146, 2;
	setp.gt.s32 	%p174, %r191, %r165;
	mov.u64 	%rd446, %rd445;
	mov.f64 	%fd368, %fd367;
	@%p174 bra 	$L__BB9_78;
	abs.f64 	%fd98, %fd367;
	abs.f64 	%fd99, %fd97;
	setp.lt.f64 	%p175, %fd98, %fd99;
	mov.u64 	%rd446, %rd66;
	mov.f64 	%fd368, %fd97;
	@%p175 bra 	$L__BB9_78;
	setp.lt.f64 	%p176, %fd99, %fd98;
	mov.u64 	%rd446, %rd445;
	mov.f64 	%fd368, %fd367;
	@%p176 bra 	$L__BB9_78;
	setp.lt.s64 	%p177, %rd445, %rd66;
	min.s64 	%rd446, %rd445, %rd66;
	selp.f64 	%fd368, %fd367, %fd97, %p177;
$L__BB9_78:
	mov.b64 	%rd404, %fd368;
	mov.b64 	{%r193, %r198}, %rd404;
	mov.b32 	%r209, 4;
	mov.b32 	%r211, -1;
	// begin inline asm
	shfl.sync.down.b32 %r192, %r193, %r209, %r165, %r211;
	// end inline asm
	// begin inline asm
	shfl.sync.down.b32 %r197, %r198, %r209, %r165, %r211;
	// end inline asm
	mov.b64 	%rd405, {%r192, %r197};
	mov.b64 	%fd102, %rd405;
	mov.b64 	{%r203, %r208}, %rd446;
	// begin inline asm
	shfl.sync.down.b32 %r202, %r203, %r209, %r165, %r211;
	// end inline asm
	// begin inline asm
	shfl.sync.down.b32 %r207, %r208, %r209, %r165, %r211;
	// end inline asm
	mov.b64 	%rd69, {%r202, %r207};
	add.s32 	%r212, %r146, 4;
	setp.gt.s32 	%p178, %r212, %r165;
	mov.u64 	%rd447, %rd446;
	mov.f64 	%fd369, %fd368;
	@%p178 bra 	$L__BB9_82;
	abs.f64 	%fd103, %fd368;
	abs.f64 	%fd104, %fd102;
	setp.lt.f64 	%p179, %fd103, %fd104;
	mov.u64 	%rd447, %rd69;
	mov.f64 	%fd369, %fd102;
	@%p179 bra 	$L__BB9_82;
	setp.lt.f64 	%p180, %fd104, %fd103;
	mov.u64 	%rd447, %rd446;
	mov.f64 	%fd369, %fd368;
	@%p180 bra 	$L__BB9_82;
	setp.lt.s64 	%p181, %rd446, %rd69;
	min.s64 	%rd447, %rd446, %rd69;
	selp.f64 	%fd369, %fd368, %fd102, %p181;
$L__BB9_82:
	mov.b64 	%rd406, %fd369;
	mov.b64 	{%r214, %r219}, %rd406;
	mov.b32 	%r230, 8;
	mov.b32 	%r232, -1;
	// begin inline asm
	shfl.sync.down.b32 %r213, %r214, %r230, %r165, %r232;
	// end inline asm
	// begin inline asm
	shfl.sync.down.b32 %r218, %r219, %r230, %r165, %r232;
	// end inline asm
	mov.b64 	%rd407, {%r213, %r218};
	mov.b64 	%fd107, %rd407;
	mov.b64 	{%r224, %r229}, %rd447;
	// begin inline asm
	shfl.sync.down.b32 %r223, %r224, %r230, %r165, %r232;
	// end inline asm
	// begin inline asm
	shfl.sync.down.b32 %r228, %r229, %r230, %r165, %r232;
	// end inline asm
	mov.b64 	%rd72, {%r223, %r228};
	add.s32 	%r233, %r146, 8;
	setp.gt.s32 	%p182, %r233, %r165;
	mov.u64 	%rd448, %rd447;
	mov.f64 	%fd370, %fd369;
	@%p182 bra 	$L__BB9_86;
	abs.f64 	%fd108, %fd369;
	abs.f64 	%fd109, %fd107;
	setp.lt.f64 	%p183, %fd108, %fd109;
	mov.u64 	%rd448, %rd72;
	mov.f64 	%fd370, %fd107;
	@%p183 bra 	$L__BB9_86;
	setp.lt.f64 	%p184, %fd109, %fd108;
	mov.u64 	%rd448, %rd447;
	mov.f64 	%fd370, %fd369;
	@%p184 bra 	$L__BB9_86;
	setp.lt.s64 	%p185, %rd447, %rd72;
	min.s64 	%rd448, %rd447, %rd72;
	selp.f64 	%fd370, %fd369, %fd107, %p185;
$L__BB9_86:
	mov.b64 	%rd408, %fd370;
	mov.b64 	{%r235, %r240}, %rd408;
	mov.b32 	%r251, 16;
	mov.b32 	%r253, -1;
	// begin inline asm
	shfl.sync.down.b32 %r234, %r235, %r251, %r165, %r253;
	// end inline asm
	// begin inline asm
	shfl.sync.down.b32 %r239, %r240, %r251, %r165, %r253;
	// end inline asm
	mov.b64 	%rd409, {%r234, %r239};
	mov.b64 	%fd112, %rd409;
	mov.b64 	{%r245, %r250}, %rd448;
	// begin inline asm
	shfl.sync.down.b32 %r244, %r245, %r251, %r165, %r253;
	// end inline asm
	// begin inline asm
	shfl.sync.down.b32 %r249, %r250, %r251, %r165, %r253;
	// end inline asm
	mov.b64 	%rd75, {%r244, %r249};
	add.s32 	%r254, %r146, 16;
	setp.gt.s32 	%p186, %r254, %r165;
	mov.u64 	%rd508, %rd448;
	mov.f64 	%fd422, %fd370;
	@%p186 bra 	$L__BB9_90;
	abs.f64 	%fd113, %fd370;
	abs.f64 	%fd114, %fd112;
	setp.lt.f64 	%p187, %fd113, %fd114;
	mov.u64 	%rd508, %rd75;
	mov.f64 	%fd422, %fd112;
	@%p187 bra 	$L__BB9_90;
	setp.lt.f64 	%p188, %fd114, %fd113;
	mov.u64 	%rd508, %rd448;
	mov.f64 	%fd422, %fd370;
	@%p188 bra 	$L__BB9_90;
	setp.lt.s64 	%p189, %rd448, %rd75;
	min.s64 	%rd508, %rd448, %rd75;
	selp.f64 	%fd422, %fd370, %fd112, %p189;
$L__BB9_90:
	setp.ne.s32 	%p190, %r146, 0;
	@%p190 bra 	$L__BB9_92;
	shr.u32 	%r255, %r1, 1;
	and.b32  	%r256, %r255, 496;
	mov.u32 	%r257, _ZN6thrust24THRUST_300001_SM_1000_NS8cuda_cub4core6detail5shmemE;
	add.s32 	%r258, %r257, %r256;
	st.shared.f64 	[%r258+8], %fd422;
	st.shared.u64 	[%r258+16], %rd508;
$L__BB9_92:
	bar.sync 	0;
	setp.ne.s32 	%p191, %r1, 0;
	@%p191 bra 	$L__BB9_232;
	setp.lt.s32 	%p192, %r29, 33;
	mov.f64 	%fd372, %fd422;
	mov.u64 	%rd450, %rd508;
	@%p192 bra 	$L__BB9_97;
	ld.shared.f64 	%fd117, [_ZN6thrust24THRUST_300001_SM_1000_NS8cuda_cub4core6detail5shmemE+24];
	ld.shared.u64 	%rd78, [_ZN6thrust24THRUST_300001_SM_1000_NS8cuda_cub4core6detail5shmemE+32];
	abs.f64 	%fd118, %fd422;
	abs.f64 	%fd119, %fd117;
	setp.lt.f64 	%p193, %fd118, %fd119;
	mov.f64 	%fd372, %fd117;
	mov.u64 	%rd450, %rd78;
	@%p193 bra 	$L__BB9_97;
	setp.lt.f64 	%p194, %fd119, %fd118;
	mov.f64 	%fd372, %fd422;
	mov.u64 	%rd450, %rd508;
	@%p194 bra 	$L__BB9_97;
	setp.lt.s64 	%p195, %rd508, %rd78;
	min.s64 	%rd450, %rd508, %rd78;
	selp.f64 	%fd372, %fd422, %fd117, %p195;
$L__BB9_97:
	setp.lt.s32 	%p196, %r29, 65;
	mov.f64 	%fd373, %fd372;
	mov.u64 	%rd451, %rd450;
	@%p196 bra 	$L__BB9_101;
	ld.shared.f64 	%fd122, [_ZN6thrust24THRUST_300001_SM_1000_NS8cuda_cub4core6detail5shmemE+40];
	ld.shared.u64 	%rd81, [_ZN6thrust24THRUST_300001_SM_1000_NS8cuda_cub4core6detail5shmemE+48];
	abs.f64 	%fd123, %fd372;
	abs.f64 	%fd124, %fd122;
	setp.lt.f64 	%p197, %fd123, %fd124;
	mov.f64 	%fd373, %fd122;
	mov.u64 	%rd451, %rd81;
	@%p197 bra 	$L__BB9_101;
	setp.lt.f64 	%p198, %fd124, %fd123;
	mov.f64 	%fd373, %fd372;
	mov.u64 	%rd451, %rd450;
	@%p198 bra 	$L__BB9_101;
	setp.lt.s64 	%p199, %rd450, %rd81;
	min.s64 	%rd451, %rd450, %rd81;
	selp.f64 	%fd373, %fd372, %fd122, %p199;
$L__BB9_101:
	setp.lt.s32 	%p200, %r29, 97;
	mov.f64 	%fd374, %fd373;
	mov.u64 	%rd452, %rd451;
	@%p200 bra 	$L__BB9_105;
	ld.shared.f64 	%fd127, [_ZN6thrust24THRUST_300001_SM_1000_NS8cuda_cub4core6detail5shmemE+56];
	ld.shared.u64 	%rd84, [_ZN6thrust24THRUST_300001_SM_1000_NS8cuda_cub4core6detail5shmemE+64];
	abs.f64 	%fd128, %fd373;
	abs.f64 	%fd129, %fd127;
	setp.lt.f64 	%p201, %fd128, %fd129;
	mov.f64 	%fd374, %fd127;
	mov.u64 	%rd452, %rd84;
	@%p201 bra 	$L__BB9_105;
	setp.lt.f64 	%p202, %fd129, %fd128;
	mov.f64 	%fd374, %fd373;
	mov.u64 	%rd452, %rd451;
	@%p202 bra 	$L__BB9_105;
	setp.lt.s64 	%p203, %rd451, %rd84;
	min.s64 	%rd452, %rd451, %rd84;
	selp.f64 	%fd374, %fd373, %fd127, %p203;
$L__BB9_105:
	setp.lt.s32 	%p204, %r29, 129;
	mov.f64 	%fd375, %fd374;
	mov.u64 	%rd453, %rd452;
	@%p204 bra 	$L__BB9_109;
	ld.shared.f64 	%fd132, [_ZN6thrust24THRUST_300001_SM_1000_NS8cuda_cub4core6detail5shmemE+72];
	ld.shared.u64 	%rd87, [_ZN6thrust24THRUST_300001_SM_1000_NS8cuda_cub4core6detail5shmemE+80];
	abs.f64 	%fd133, %fd374;
	abs.f64 	%fd134, %fd132;
	setp.lt.f64 	%p205, %fd133, %fd134;
	mov.f64 	%fd375, %fd132;
	mov.u64 	%rd453, %rd87;
	@%p205 bra 	$L__BB9_109;
	setp.lt.f64 	%p206, %fd134, %fd133;
	mov.f64 	%fd375, %fd374;
	mov.u64 	%rd453, %rd452;
	@%p206 bra 	$L__BB9_109;
	setp.lt.s64 	%p207, %rd452, %rd87;
	min.s64 	%rd453, %rd452, %rd87;
	selp.f64 	%fd375, %fd374, %fd132, %p207;
$L__BB9_109:
	setp.lt.s32 	%p208, %r29, 161;
	mov.f64 	%fd376, %fd375;
	mov.u64 	%rd454, %rd453;
	@%p208 bra 	$L__BB9_113;
	ld.shared.f64 	%fd137, [_ZN6thrust24THRUST_300001_SM_1000_NS8cuda_cub4core6detail5shmemE+88];
	ld.shared.u64 	%rd90, [_ZN6thrust24THRUST_300001_SM_1000_NS8cuda_cub4core6detail5shmemE+96];
	abs.f64 	%fd138, %fd375;
	abs.f64 	%fd139, %fd137;
	setp.lt.f64 	%p209, %fd138, %fd139;
	mov.f64 	%fd376, %fd137;
	mov.u64 	%rd454, %rd90;
	@%p209 bra 	$L__BB9_113;
	setp.lt.f64 	%p210, %fd139, %fd138;
	mov.f64 	%fd376, %fd375;
	mov.u64 	%rd454, %rd453;
	@%p210 bra 	$L__BB9_113;
	setp.lt.s64 	%p211, %rd453, %rd90;
	min.s64 	%rd454, %rd453, %rd90;
	selp.f64 	%fd376, %fd375, %fd137, %p211;
$L__BB9_113:
	setp.lt.s32 	%p212, %r29, 193;
	mov.f64 	%fd377, %fd376;
	mov.u64 	%rd455, %rd454;
	@%p212 bra 	$L__BB9_117;
	ld.shared.f64 	%fd142, [_ZN6thrust24THRUST_300001_SM_1000_NS8cuda_cub4core6detail5shmemE+104];
	ld.shared.u64 	%rd93, [_ZN6thrust24THRUST_300001_SM_1000_NS8cuda_cub4core6detail5shmemE+112];
	abs.f64 	%fd143, %fd376;
	abs.f64 	%fd144, %fd142;
	setp.lt.f64 	%p213, %fd143, %fd144;
	mov.f64 	%fd377, %fd142;
	mov.u64 	%rd455, %rd93;
	@%p213 bra 	$L__BB9_117;
	setp.lt.f64 	%p214, %fd144, %fd143;
	mov.f64 	%fd377, %fd376;
	mov.u64 	%rd455, %rd454;
	@%p214 bra 	$L__BB9_117;
	setp.lt.s64 	%p215, %rd454, %rd93;
	min.s64 	%rd455, %rd454, %rd93;
	selp.f64 	%fd377, %fd376, %fd142, %p215;
$L__BB9_117:
	setp.lt.s32 	%p216, %r29, 225;
	mov.u64 	%rd508, %rd455;
	mov.f64 	%fd422, %fd377;
	@%p216 bra 	$L__BB9_232;
	ld.shared.f64 	%fd147, [_ZN6thrust24THRUST_300001_SM_1000_NS8cuda_cub4core6detail5shmemE+120];
	ld.shared.u64 	%rd96, [_ZN6thrust24THRUST_300001_SM_1000_NS8cuda_cub4core6detail5shmemE+128];
	abs.f64 	%fd148, %fd377;
	abs.f64 	%fd149, %fd147;
	setp.lt.f64 	%p217, %fd148, %fd149;
	mov.u64 	%rd508, %rd96;
	mov.f64 	%fd422, %fd147;
	@%p217 bra 	$L__BB9_232;
	setp.lt.f64 	%p218, %fd149, %fd148;
	mov.u64 	%rd508, %rd455;
	mov.f64 	%fd422, %fd377;
	@%p218 bra 	$L__BB9_232;
	setp.lt.s64 	%p219, %rd455, %rd96;
	min.s64 	%rd508, %rd455, %rd96;
	selp.f64 	%fd422, %fd377, %fd147, %p219;
	bra.uni 	$L__BB9_232;
$L__BB9_121:
	mov.u32 	%r16, %tid.x;
	cvt.u64.u32 	%rd98, %r16;
	mul.wide.u32 	%rd258, %r16, 16;
	add.s64 	%rd239, %rd236, %rd258;
	// begin inline asm
	ld.global.nc.u64 %rd238, [%rd239];
	// end inline asm
	add.s64 	%rd241, %rd239, 8;
	// begin inline asm
	ld.global.nc.u64 %rd240, [%rd241];
	// end inline asm
	mov.b64 	%fd151, %rd238;
	add.s64 	%rd243, %rd239, 4096;
	// begin inline asm
	ld.global.nc.u64 %rd242, [%rd243];
	// end inline asm
	add.s64 	%rd245, %rd239, 4104;
	// begin inline asm
	ld.global.nc.u64 %rd456, [%rd245];
	// end inline asm
	mov.b64 	%fd378, %rd242;
	add.s64 	%rd247, %rd239, 8192;
	// begin inline asm
	ld.global.nc.u64 %rd246, [%rd247];
	// end inline asm
	add.s64 	%rd249, %rd239, 8200;
	// begin inline asm
	ld.global.nc.u64 %rd457, [%rd249];
	// end inline asm
	mov.b64 	%fd379, %rd246;
	add.s64 	%rd251, %rd239, 12288;
	// begin inline asm
	ld.global.nc.u64 %rd250, [%rd251];
	// end inline asm
	add.s64 	%rd253, %rd239, 12296;
	// begin inline asm
	ld.global.nc.u64 %rd458, [%rd253];
	// end inline asm
	mov.b64 	%fd380, %rd250;
	add.s64 	%rd255, %rd239, 16384;
	// begin inline asm
	ld.global.nc.u64 %rd254, [%rd255];
	// end inline asm
	add.s64 	%rd257, %rd239, 16392;
	// begin inline asm
	ld.global.nc.u64 %rd495, [%rd257];
	// end inline asm
	mov.b64 	%fd409, %rd254;
	abs.f64 	%fd156, %fd151;
	abs.f64 	%fd157, %fd378;
	setp.lt.f64 	%p3, %fd156, %fd157;
	@%p3 bra 	$L__BB9_123;
	setp.lt.f64 	%p4, %fd157, %fd156;
	setp.lt.s64 	%p5, %rd240, %rd456;
	or.pred  	%p6, %p4, %p5;
	selp.b64 	%rd456, %rd240, %rd456, %p6;
	selp.f64 	%fd378, %fd151, %fd378, %p6;
$L__BB9_123:
	abs.f64 	%fd160, %fd378;
	abs.f64 	%fd161, %fd379;
	setp.lt.f64 	%p7, %fd160, %fd161;
	@%p7 bra 	$L__BB9_125;
	setp.lt.f64 	%p8, %fd161, %fd160;
	setp.lt.s64 	%p9, %rd456, %rd457;
	or.pred  	%p10, %p8, %p9;
	selp.b64 	%rd457, %rd456, %rd457, %p10;
	selp.f64 	%fd379, %fd378, %fd379, %p10;
$L__BB9_125:
	abs.f64 	%fd164, %fd379;
	abs.f64 	%fd165, %fd380;
	setp.lt.f64 	%p11, %fd164, %fd165;
	@%p11 bra 	$L__BB9_127;
	setp.lt.f64 	%p12, %fd165, %fd164;
	setp.lt.s64 	%p13, %rd457, %rd458;
	or.pred  	%p14, %p12, %p13;
	selp.b64 	%rd458, %rd457, %rd458, %p14;
	selp.f64 	%fd380, %fd379, %fd380, %p14;
$L__BB9_127:
	abs.f64 	%fd168, %fd380;
	abs.f64 	%fd169, %fd409;
	setp.lt.f64 	%p15, %fd168, %fd169;
	@%p15 bra 	$L__BB9_129;
	setp.lt.f64 	%p16, %fd169, %fd168;
	setp.lt.s64 	%p17, %rd458, %rd495;
	or.pred  	%p18, %p16, %p17;
	selp.b64 	%rd495, %rd458, %rd495, %p18;
	selp.f64 	%fd409, %fd380, %fd409, %p18;
$L__BB9_129:
	setp.lt.u32 	%p19, %r29, 2560;
	mov.b64 	%rd474, 1280;
	@%p19 bra 	$L__BB9_165;
	add.s64 	%rd262, %rd1, -2560;
	mul.hi.u64 	%rd263, %rd262, -3689348814741910323;
	shr.u64 	%rd112, %rd263, 10;
	setp.lt.u64 	%p20, %rd262, 1280;
	mov.b64 	%rd474, 1280;
	@%p20 bra 	$L__BB9_153;
	add.s64 	%rd265, %rd112, 1;
	and.b64  	%rd460, %rd265, 36028797018963966;
	shl.b64 	%rd266, %rd98, 4;
	add.s64 	%rd267, %rd266, %rd236;
	add.s64 	%rd461, %rd267, 57352;
	mov.b64 	%rd474, 1280;
$L__BB9_132:
	add.s64 	%rd269, %rd461, -36872;
	// begin inline asm
	ld.global.nc.u64 %rd268, [%rd269];
	// end inline asm
	add.s64 	%rd271, %rd461, -36864;
	// begin inline asm
	ld.global.nc.u64 %rd464, [%rd271];
	// end inline asm
	mov.b64 	%fd383, %rd268;
	add.s64 	%rd273, %rd461, -32776;
	// begin inline asm
	ld.global.nc.u64 %rd272, [%rd273];
	// end inline asm
	add.s64 	%rd275, %rd461, -32768;
	// begin inline asm
	ld.global.nc.u64 %rd465, [%rd275];
	// end inline asm
	mov.b64 	%fd384, %rd272;
	add.s64 	%rd277, %rd461, -28680;
	// begin inline asm
	ld.global.nc.u64 %rd276, [%rd277];
	// end inline asm
	add.s64 	%rd279, %rd461, -28672;
	// begin inline asm
	ld.global.nc.u64 %rd466, [%rd279];
	// end inline asm
	mov.b64 	%fd385, %rd276;
	add.s64 	%rd281, %rd461, -24584;
	// begin inline asm
	ld.global.nc.u64 %rd280, [%rd281];
	// end inline asm
	add.s64 	%rd283, %rd461, -24576;
	// begin inline asm
	ld.global.nc.u64 %rd467, [%rd283];
	// end inline asm
	mov.b64 	%fd386, %rd280;
	add.s64 	%rd285, %rd461, -20488;
	// begin inline asm
	ld.global.nc.u64 %rd284, [%rd285];
	// end inline asm
	add.s64 	%rd287, %rd461, -20480;
	// begin inline asm
	ld.global.nc.u64 %rd468, [%rd287];
	// end inline asm
	mov.b64 	%fd387, %rd284;
	abs.f64 	%fd178, %fd409;
	abs.f64 	%fd179, %fd383;
	setp.lt.f64 	%p21, %fd178, %fd179;
	@%p21 bra 	$L__BB9_134;
	setp.lt.f64 	%p22, %fd179, %fd178;
	setp.lt.s64 	%p23, %rd495, %rd464;
	or.pred  	%p24, %p22, %p23;
	selp.b64 	%rd464, %rd495, %rd464, %p24;
	selp.f64 	%fd383, %fd409, %fd383, %p24;
$L__BB9_134:
	abs.f64 	%fd182, %fd383;
	abs.f64 	%fd183, %fd384;
	setp.lt.f64 	%p25, %fd182, %fd183;
	@%p25 bra 	$L__BB9_136;
	setp.lt.f64 	%p26, %fd183, %fd182;
	setp.lt.s64 	%p27, %rd464, %rd465;
	or.pred  	%p28, %p26, %p27;
	selp.b64 	%rd465, %rd464, %rd465, %p28;
	selp.f64 	%fd384, %fd383, %fd384, %p28;
$L__BB9_136:
	abs.f64 	%fd186, %fd384;
	abs.f64 	%fd187, %fd385;
	setp.lt.f64 	%p29, %fd186, %fd187;
	@%p29 bra 	$L__BB9_138;
	setp.lt.f64 	%p30, %fd187, %fd186;
	setp.lt.s64 	%p31, %rd465, %rd466;
	or.pred  	%p32, %p30, %p31;
	selp.b64 	%rd466, %rd465, %rd466, %p32;
	selp.f64 	%fd385, %fd384, %fd385, %p32;
$L__BB9_138:
	abs.f64 	%fd190, %fd385;
	abs.f64 	%fd191, %fd386;
	setp.lt.f64 	%p33, %fd190, %fd191;
	@%p33 bra 	$L__BB9_140;
	setp.lt.f64 	%p34, %fd191, %fd190;
	setp.lt.s64 	%p35, %rd466, %rd467;
	or.pred  	%p36, %p34, %p35;
	selp.b64 	%rd467, %rd466, %rd467, %p36;
	selp.f64 	%fd386, %fd385, %fd386, %p36;
$L__BB9_140:
	abs.f64 	%fd194, %fd386;
	abs.f64 	%fd195, %fd387;
	setp.lt.f64 	%p37, %fd194, %fd195;
	@%p37 bra 	$L__BB9_142;
	setp.lt.f64 	%p38, %fd195, %fd194;
	setp.lt.s64 	%p39, %rd467, %rd468;
	or.pred  	%p40, %p38, %p39;
	selp.b64 	%rd468, %rd467, %rd468, %p40;
	selp.f64 	%fd387, %fd386, %fd387, %p40;
$L__BB9_142:
	add.s64 	%rd289, %rd461, -16392;
	// begin inline asm
	ld.global.nc.u64 %rd288, [%rd289];
	// end inline asm
	add.s64 	%rd291, %rd461, -16384;
	// begin inline asm
	ld.global.nc.u64 %rd469, [%rd291];
	// end inline asm
	mov.b64 	%fd388, %rd288;
	add.s64 	%rd293, %rd461, -12296;
	// begin inline asm
	ld.global.nc.u64 %rd292, [%rd293];
	// end inline asm
	add.s64 	%rd295, %rd461, -12288;
	// begin inline asm
	ld.global.nc.u64 %rd470, [%rd295];
	// end inline asm
	mov.b64 	%fd389, %rd292;
	add.s64 	%rd297, %rd461, -8200;
	// begin inline asm
	ld.global.nc.u64 %rd296, [%rd297];
	// end inline asm
	add.s64 	%rd299, %rd461, -8192;
	// begin inline asm
	ld.global.nc.u64 %rd471, [%rd299];
	// end inline asm
	mov.b64 	%fd390, %rd296;
	add.s64 	%rd301, %rd461, -4104;
	// begin inline asm
	ld.global.nc.u64 %rd300, [%rd301];
	// end inline asm
	add.s64 	%rd303, %rd461, -4096;
	// begin inline asm
	ld.global.nc.u64 %rd472, [%rd303];
	// end inline asm
	mov.b64 	%fd391, %rd300;
	add.s64 	%rd305, %rd461, -8;
	// begin inline asm
	ld.global.nc.u64 %rd304, [%rd305];
	// end inline asm
	// begin inline asm
	ld.global.nc.u64 %rd495, [%rd461];
	// end inline asm
	mov.b64 	%fd409, %rd304;
	abs.f64 	%fd203, %fd387;
	abs.f64 	%fd204, %fd388;
	setp.lt.f64 	%p41, %fd203, %fd204;
	@%p41 bra 	$L__BB9_144;
	setp.lt.f64 	%p42, %fd204, %fd203;
	setp.lt.s64 	%p43, %rd468, %rd469;
	or.pred  	%p44, %p42, %p43;
	selp.b64 	%rd469, %rd468, %rd469, %p44;
	selp.f64 	%fd388, %fd387, %fd388, %p44;
$L__BB9_144:
	abs.f64 	%fd207, %fd388;
	abs.f64 	%fd208, %fd389;
	setp.lt.f64 	%p45, %fd207, %fd208;
	@%p45 bra 	$L__BB9_146;
	setp.lt.f64 	%p46, %fd208, %fd207;
	setp.lt.s64 	%p47, %rd469, %rd470;
	or.pred  	%p48, %p46, %p47;
	selp.b64 	%rd470, %rd469, %rd470, %p48;
	selp.f64 	%fd389, %fd388, %fd389, %p48;
$L__BB9_146:
	abs.f64 	%fd211, %fd389;
	abs.f64 	%fd212, %fd390;
	setp.lt.f64 	%p49, %fd211, %fd212;
	@%p49 bra 	$L__BB9_148;
	setp.lt.f64 	%p50, %fd212, %fd211;
	setp.lt.s64 	%p51, %rd470, %rd471;
	or.pred  	%p52, %p50, %p51;
	selp.b64 	%rd471, %rd470, %rd471, %p52;
	selp.f64 	%fd390, %fd389, %fd390, %p52;
$L__BB9_148:
	abs.f64 	%fd215, %fd390;
	abs.f64 	%fd216, %fd391;
	setp.lt.f64 	%p53, %fd215, %fd216;
	@%p53 bra 	$L__BB9_150;
	setp.lt.f64 	%p54, %fd216, %fd215;
	setp.lt.s64 	%p55, %rd471, %rd472;
	or.pred  	%p56, %p54, %p55;
	selp.b64 	%rd472, %rd471, %rd472, %p56;
	selp.f64 	%fd391, %fd390, %fd391, %p56;
$L__BB9_150:
	abs.f64 	%fd219, %fd391;
	abs.f64 	%fd220, %fd409;
	setp.lt.f64 	%p57, %fd219, %fd220;
	@%p57 bra 	$L__BB9_152;
	setp.lt.f64 	%p58, %fd220, %fd219;
	setp.lt.s64 	%p59, %rd472, %rd495;
	or.pred  	%p60, %p58, %p59;
	selp.b64 	%rd495, %rd472, %rd495, %p60;
	selp.f64 	%fd409, %fd391, %fd409, %p60;
$L__BB9_152:
	add.s64 	%rd474, %rd474, 2560;
	add.s64 	%rd461, %rd461, 40960;
	add.s64 	%rd460, %rd460, -2;
	setp.ne.s64 	%p61, %rd460, 0;
	@%p61 bra 	$L__BB9_132;
$L__BB9_153:
	and.b64  	%rd308, %rd112, 1;
	setp.eq.b64 	%p62, %rd308, 1;
	@%p62 bra 	$L__BB9_165;
	shl.b64 	%rd329, %rd474, 4;
	mul.wide.u32 	%rd330, %r16, 16;
	add.s64 	%rd331, %rd236, %rd330;
	add.s64 	%rd310, %rd331, %rd329;
	// begin inline asm
	ld.global.nc.u64 %rd309, [%rd310];
	// end inline asm
	add.s64 	%rd312, %rd310, 8;
	// begin inline asm
	ld.global.nc.u64 %rd478, [%rd312];
	// end inline asm
	mov.b64 	%fd395, %rd309;
	add.s64 	%rd314, %rd310, 4096;
	// begin inline asm
	ld.global.nc.u64 %rd313, [%rd314];
	// end inline asm
	add.s64 	%rd316, %rd310, 4104;
	// begin inline asm
	ld.global.nc.u64 %rd479, [%rd316];
	// end inline asm
	mov.b64 	%fd396, %rd313;
	add.s64 	%rd318, %rd310, 8192;
	// begin inline asm
	ld.global.nc.u64 %rd317, [%rd318];
	// end inline asm
	add.s64 	%rd320, %rd310, 8200;
	// begin inline asm
	ld.global.nc.u64 %rd480, [%rd320];
	// end inline asm
	mov.b64 	%fd397, %rd317;
	add.s64 	%rd322, %rd310, 12288;
	// begin inline asm
	ld.global.nc.u64 %rd321, [%rd322];
	// end inline asm
	add.s64 	%rd324, %rd310, 12296;
	// begin inline asm
	ld.global.nc.u64 %rd481, [%rd324];
	// end inline asm
	mov.b64 	%fd398, %rd321;
	add.s64 	%rd326, %rd310, 16384;
	// begin inline asm
	ld.global.nc.u64 %rd325, [%rd326];
	// end inline asm
	add.s64 	%rd328, %rd310, 16392;
	// begin inline asm
	ld.global.nc.u64 %rd482, [%rd328];
	// end inline asm
	mov.b64 	%fd399, %rd325;
	abs.f64 	%fd230, %fd409;
	abs.f64 	%fd231, %fd395;
	setp.lt.f64 	%p63, %fd230, %fd231;
	@%p63 bra 	$L__BB9_156;
	setp.lt.f64 	%p64, %fd231, %fd230;
	setp.lt.s64 	%p65, %rd495, %rd478;
	or.pred  	%p66, %p64, %p65;
	selp.b64 	%rd478, %rd495, %rd478, %p66;
	selp.f64 	%fd395, %fd409, %fd395, %p66;
$L__BB9_156:
	abs.f64 	%fd234, %fd395;
	abs.f64 	%fd235, %fd396;
	setp.lt.f64 	%p67, %fd234, %fd235;
	@%p67 bra 	$L__BB9_158;
	setp.lt.f64 	%p68, %fd235, %fd234;
	setp.lt.s64 	%p69, %rd478, %rd479;
	or.pred  	%p70, %p68, %p69;
	selp.b64 	%rd479, %rd478, %rd479, %p70;
	selp.f64 	%fd396, %fd395, %fd396, %p70;
$L__BB9_158:
	abs.f64 	%fd238, %fd396;
	abs.f64 	%fd239, %fd397;
	setp.lt.f64 	%p71, %fd238, %fd239;
	@%p71 bra 	$L__BB9_160;
	setp.lt.f64 	%p72, %fd239, %fd238;
	setp.lt.s64 	%p73, %rd479, %rd480;
	or.pred  	%p74, %p72, %p73;
	selp.b64 	%rd480, %rd479, %rd480, %p74;
	selp.f64 	%fd397, %fd396, %fd397, %p74;
$L__BB9_160:
	abs.f64 	%fd242, %fd397;
	abs.f64 	%fd243, %fd398;
	setp.lt.f64 	%p75, %fd242, %fd243;
	@%p75 bra 	$L__BB9_162;
	setp.lt.f64 	%p76, %fd243, %fd242;
	setp.lt.s64 	%p77, %rd480, %rd481;
	or.pred  	%p78, %p76, %p77;
	selp.b64 	%rd481, %rd480, %rd481, %p78;
	selp.f64 	%fd398, %fd397, %fd398, %p78;
$L__BB9_162:
	abs.f64 	%fd246, %fd398;
	abs.f64 	%fd247, %fd399;
	setp.lt.f64 	%p79, %fd246, %fd247;
	@%p79 bra 	$L__BB9_164;
	setp.lt.f64 	%p80, %fd247, %fd246;
	setp.lt.s64 	%p81, %rd481, %rd482;
	or.pred  	%p82, %p80, %p81;
	selp.b64 	%rd482, %rd481, %rd482, %p82;
	selp.f64 	%fd399, %fd398, %fd399, %p82;
$L__BB9_164:
	add.s64 	%rd474, %rd474, 1280;
	mov.u64 	%rd495, %rd482;
	mov.f64 	%fd409, %fd399;
$L__BB9_165:
	cvt.s64.s32 	%rd332, %r29;
	setp.ge.s64 	%p83, %rd474, %rd332;
	@%p83 bra 	$L__BB9_188;
	cvt.u32.u64 	%r17, %rd474;
	sub.s32 	%r18, %r29, %r17;
	setp.ge.s32 	%p84, %r16, %r18;
	@%p84 bra 	$L__BB9_188;
	not.b32 	%r30, %r16;
	add.s32 	%r31, %r29, %r30;
	sub.s32 	%r19, %r31, %r17;
	and.b32  	%r32, %r19, 768;
	setp.eq.s32 	%p85, %r32, 768;
	mov.u32 	%r372, %r16;
	@%p85 bra 	$L__BB9_173;
	cvt.u64.u32 	%rd334, %r16;
	add.s64 	%rd335, %rd474, %rd334;
	shl.b64 	%rd336, %rd335, 4;
	add.s64 	%rd485, %rd236, %rd336;
	shr.u32 	%r33, %r19, 8;
	add.s32 	%r34, %r33, 1;
	and.b32  	%r35, %r34, 3;
	neg.s32 	%r370, %r35;
	mov.u32 	%r372, %r16;
$L__BB9_169:
	.pragma "nounroll";
	mov.u64 	%rd176, %rd495;
	mov.f64 	%fd251, %fd409;
	// begin inline asm
	ld.global.nc.u64 %rd337, [%rd485];
	// end inline asm
	add.s64 	%rd340, %rd485, 8;
	// begin inline asm
	ld.global.nc.u64 %rd339, [%rd340];
	// end inline asm
	mov.b64 	%fd252, %rd337;
	abs.f64 	%fd253, %fd251;
	abs.f64 	%fd254, %fd252;
	setp.lt.f64 	%p86, %fd253, %fd254;
	mov.f64 	%fd409, %fd252;
	mov.u64 	%rd495, %rd339;
	@%p86 bra 	$L__BB9_172;
	setp.lt.f64 	%p87, %fd254, %fd253;
	mov.f64 	%fd409, %fd251;
	mov.u64 	%rd495, %rd176;
	@%p87 bra 	$L__BB9_172;
	setp.lt.s64 	%p88, %rd176, %rd339;
	selp.f64 	%fd409, %fd251, %fd252, %p88;
	min.s64 	%rd495, %rd176, %rd339;
$L__BB9_172:
	add.s32 	%r372, %r372, 256;
	add.s64 	%rd485, %rd485, 4096;
	add.s32 	%r370, %r370, 1;
	setp.ne.s32 	%p89, %r370, 0;
	@%p89 bra 	$L__BB9_169;
$L__BB9_173:
	setp.lt.u32 	%p90, %r19, 768;
	@%p90 bra 	$L__BB9_188;
	cvt.u64.u32 	%rd341, %r372;
	add.s64 	%rd342, %rd474, %rd341;
	shl.b64 	%rd343, %rd342, 4;
	add.s64 	%rd344, %rd343, %rd236;
	add.s64 	%rd490, %rd344, 12296;
$L__BB9_175:
	add.s64 	%rd346, %rd490, -12296;
	// begin inline asm
	ld.global.nc.u64 %rd345, [%rd346];
	// end inline asm
	add.s64 	%rd348, %rd490, -12288;
	// begin inline asm
	ld.global.nc.u64 %rd347, [%rd348];
	// end inline asm
	mov.b64 	%fd260, %rd345;
	abs.f64 	%fd261, %fd409;
	abs.f64 	%fd262, %fd260;
	setp.lt.f64 	%p91, %fd261, %fd262;
	mov.f64 	%fd406, %fd260;
	mov.u64 	%rd492, %rd347;
	@%p91 bra 	$L__BB9_178;
	setp.lt.f64 	%p92, %fd262, %fd261;
	mov.f64 	%fd406, %fd409;
	mov.u64 	%rd492, %rd495;
	@%p92 bra 	$L__BB9_178;
	setp.lt.s64 	%p93, %rd495, %rd347;
	selp.f64 	%fd406, %fd409, %fd260, %p93;
	min.s64 	%rd492, %rd495, %rd347;
$L__BB9_178:
	add.s64 	%rd350, %rd490, -8200;
	// begin inline asm
	ld.global.nc.u64 %rd349, [%rd350];
	// end inline asm
	add.s64 	%rd352, %rd490, -8192;
	// begin inline asm
	ld.global.nc.u64 %rd351, [%rd352];
	// end inline asm
	mov.b64 	%fd265, %rd349;
	abs.f64 	%fd266, %fd406;
	abs.f64 	%fd267, %fd265;
	setp.lt.f64 	%p94, %fd266, %fd267;
	mov.f64 	%fd407, %fd265;
	mov.u64 	%rd493, %rd351;
	@%p94 bra 	$L__BB9_181;
	setp.lt.f64 	%p95, %fd267, %fd266;
	mov.f64 	%fd407, %fd406;
	mov.u64 	%rd493, %rd492;
	@%p95 bra 	$L__BB9_181;
	setp.lt.s64 	%p96, %rd492, %rd351;
	selp.f64 	%fd407, %fd406, %fd265, %p96;
	min.s64 	%rd493, %rd492, %rd351;
$L__BB9_181:
	add.s64 	%rd354, %rd490, -4104;
	// begin inline asm
	ld.global.nc.u64 %rd353, [%rd354];
	// end inline asm
	add.s64 	%rd356, %rd490, -4096;
	// begin inline asm
	ld.global.nc.u64 %rd355, [%rd356];
	// end inline asm
	mov.b64 	%fd270, %rd353;
	abs.f64 	%fd271, %fd407;
	abs.f64 	%fd272, %fd270;
	setp.lt.f64 	%p97, %fd271, %fd272;
	mov.f64 	%fd408, %fd270;
	mov.u64 	%rd494, %rd355;
	@%p97 bra 	$L__BB9_184;
	setp.lt.f64 	%p98, %fd272, %fd271;
	mov.f64 	%fd408, %fd407;
	mov.u64 	%rd494, %rd493;
	@%p98 bra 	$L__BB9_184;
	setp.lt.s64 	%p99, %rd493, %rd355;
	selp.f64 	%fd408, %fd407, %fd270, %p99;
	min.s64 	%rd494, %rd493, %rd355;
$L__BB9_184:
	add.s64 	%rd358, %rd490, -8;
	// begin inline asm
	ld.global.nc.u64 %rd357, [%rd358];
	// end inline asm
	// begin inline asm
	ld.global.nc.u64 %rd359, [%rd490];
	// end inline asm
	mov.b64 	%fd275, %rd357;
	abs.f64 	%fd276, %fd408;
	abs.f64 	%fd277, %fd275;
	setp.lt.f64 	%p100, %fd276, %fd277;
	mov.f64 	%fd409, %fd275;
	mov.u64 	%rd495, %rd359;
	@%p100 bra 	$L__BB9_187;
	setp.lt.f64 	%p101, %fd277, %fd276;
	mov.f64 	%fd409, %fd408;
	mov.u64 	%rd495, %rd494;
	@%p101 bra 	$L__BB9_187;
	setp.lt.s64 	%p102, %rd494, %rd359;
	selp.f64 	%fd409, %fd408, %fd275, %p102;
	min.s64 	%rd495, %rd494, %rd359;
$L__BB9_187:
	add.s32 	%r372, %r372, 1024;
	add.s64 	%rd490, %rd490, 16384;
	setp.lt.s32 	%p103, %r372, %r18;
	@%p103 bra 	$L__BB9_175;
$L__BB9_188:
	// begin inline asm
	mov.u32 %r36, %laneid;
	// end inline asm
	mov.b64 	%rd361, %fd409;
	mov.b64 	{%r38, %r43}, %rd361;
	mov.b32 	%r54, 1;
	mov.b32 	%r55, 31;
	mov.b32 	%r56, -1;
	// begin inline asm
	shfl.sync.down.b32 %r37, %r38, %r54, %r55, %r56;
	// end inline asm
	// begin inline asm
	shfl.sync.down.b32 %r42, %r43, %r54, %r55, %r56;
	// end inline asm
	mov.b64 	%rd362, {%r37, %r42};
	mov.b64 	%fd281, %rd362;
	mov.b64 	{%r48, %r53}, %rd495;
	// begin inline asm
	shfl.sync.down.b32 %r47, %r48, %r54, %r55, %r56;
	// end inline asm
	// begin inline asm
	shfl.sync.down.b32 %r52, %r53, %r54, %r55, %r56;
	// end inline asm
	mov.b64 	%rd200, {%r47, %r52};
	setp.gt.s32 	%p104, %r36, 30;
	mov.f64 	%fd411, %fd409;
	mov.u64 	%rd497, %rd495;
	@%p104 bra 	$L__BB9_192;
	abs.f64 	%fd282, %fd409;
	abs.f64 	%fd283, %fd281;
	setp.lt.f64 	%p105, %fd282, %fd283;
	mov.f64 	%fd411, %fd281;
	mov.u64 	%rd497, %rd200;
	@%p105 bra 	$L__BB9_192;
	setp.lt.f64 	%p106, %fd283, %fd282;
	mov.f64 	%fd411, %fd409;
	mov.u64 	%rd497, %rd495;
	@%p106 bra 	$L__BB9_192;
	setp.lt.s64 	%p107, %rd495, %rd200;
	selp.f64 	%fd411, %fd409, %fd281, %p107;
	min.s64 	%rd497, %rd495, %rd200;
$L__BB9_192:
	mov.b64 	%rd363, %fd411;
	mov.b64 	{%r58, %r63}, %rd363;
	mov.b32 	%r74, 2;
	mov.b32 	%r75, 31;
	mov.b32 	%r76, -1;
	// begin inline asm
	shfl.sync.down.b32 %r57, %r58, %r74, %r75, %r76;
	// end inline asm
	// begin inline asm
	shfl.sync.down.b32 %r62, %r63, %r74, %r75, %r76;
	// end inline asm
	mov.b64 	%rd364, {%r57, %r62};
	mov.b64 	%fd286, %rd364;
	mov.b64 	{%r68, %r73}, %rd497;
	// begin inline asm
	shfl.sync.down.b32 %r67, %r68, %r74, %r75, %r76;
	// end inline asm
	// begin inline asm
	shfl.sync.down.b32 %r72, %r73, %r74, %r75, %r76;
	// end inline asm
	mov.b64 	%rd203, {%r67, %r72};
	setp.gt.s32 	%p108, %r36, 29;
	mov.f64 	%fd412, %fd411;
	mov.u64 	%rd498, %rd497;
	@%p108 bra 	$L__BB9_196;
	abs.f64 	%fd287, %fd411;
	abs.f64 	%fd288, %fd286;
	setp.lt.f64 	%p109, %fd287, %fd288;
	mov.f64 	%fd412, %fd286;
	mov.u64 	%rd498, %rd203;
	@%p109 bra 	$L__BB9_196;
	setp.lt.f64 	%p110, %fd288, %fd287;
	mov.f64 	%fd412, %fd411;
	mov.u64 	%rd498, %rd497;
	@%p110 bra 	$L__BB9_196;
	setp.lt.s64 	%p111, %rd497, %rd203;
	selp.f64 	%fd412, %fd411, %fd286, %p111;
	min.s64 	%rd498, %rd497, %rd203;
$L__BB9_196:
	mov.b64 	%rd365, %fd412;
	mov.b64 	{%r78, %r83}, %rd365;
	mov.b32 	%r94, 4;
	mov.b32 	%r95, 31;
	mov.b32 	%r96, -1;
	// begin inline asm
	shfl.sync.down.b32 %r77, %r78, %r94, %r95, %r96;
	// end inline asm
	// begin inline asm
	shfl.sync.down.b32 %r82, %r83, %r94, %r95, %r96;
	// end inline asm
	mov.b64 	%rd366, {%r77, %r82};
	mov.b64 	%fd291, %rd366;
	mov.b64 	{%r88, %r93}, %rd498;
	// begin inline asm
	shfl.sync.down.b32 %r87, %r88, %r94, %r95, %r96;
	// end inline asm
	// begin inline asm
	shfl.sync.down.b32 %r92, %r93, %r94, %r95, %r96;
	// end inline asm
	mov.b64 	%rd206, {%r87, %r92};
	setp.gt.s32 	%p112, %r36, 27;
	mov.f64 	%fd413, %fd412;
	mov.u64 	%rd499, %rd498;
	@%p112 bra 	$L__BB9_200;
	abs.f64 	%fd292, %fd412;
	abs.f64 	%fd293, %fd291;
	setp.lt.f64 	%p113, %fd292, %fd293;
	mov.f64 	%fd413, %fd291;
	mov.u64 	%rd499, %rd206;
	@%p113 bra 	$L__BB9_200;
	setp.lt.f64 	%p114, %fd293, %fd292;
	mov.f64 	%fd413, %fd412;
	mov.u64 	%rd499, %rd498;
	@%p114 bra 	$L__BB9_200;
	setp.lt.s64 	%p115, %rd498, %rd206;
	selp.f64 	%fd413, %fd412, %fd291, %p115;
	min.s64 	%rd499, %rd498, %rd206;
$L__BB9_200:
	mov.b64 	%rd367, %fd413;
	mov.b64 	{%r98, %r103}, %rd367;
	mov.b32 	%r114, 8;
	mov.b32 	%r115, 31;
	mov.b32 	%r116, -1;
	// begin inline asm
	shfl.sync.down.b32 %r97, %r98, %r114, %r115, %r116;
	// end inline asm
	// begin inline asm
	shfl.sync.down.b32 %r102, %r103, %r114, %r115, %r116;
	// end inline asm
	mov.b64 	%rd368, {%r97, %r102};
	mov.b64 	%fd296, %rd368;
	mov.b64 	{%r108, %r113}, %rd499;
	// begin inline asm
	shfl.sync.down.b32 %r107, %r108, %r114, %r115, %r116;
	// end inline asm
	// begin inline asm
	shfl.sync.down.b32 %r112, %r113, %r114, %r115, %r116;
	// end inline asm
	mov.b64 	%rd209, {%r107, %r112};
	setp.gt.s32 	%p116, %r36, 23;
	mov.f64 	%fd414, %fd413;
	mov.u64 	%rd500, %rd499;
	@%p116 bra 	$L__BB9_204;
	abs.f64 	%fd297, %fd413;
	abs.f64 	%fd298, %fd296;
	setp.lt.f64 	%p117, %fd297, %fd298;
	mov.f64 	%fd414, %fd296;
	mov.u64 	%rd500, %rd209;
	@%p117 bra 	$L__BB9_204;
	setp.lt.f64 	%p118, %fd298, %fd297;
	mov.f64 	%fd414, %fd413;
	mov.u64 	%rd500, %rd499;
	@%p118 bra 	$L__BB9_204;
	setp.lt.s64 	%p119, %rd499, %rd209;
	selp.f64 	%fd414, %fd413, %fd296, %p119;
	min.s64 	%rd500, %rd499, %rd209;
$L__BB9_204:
	mov.b64 	%rd369, %fd414;
	mov.b64 	{%r118, %r123}, %rd369;
	mov.b32 	%r134, 16;
	mov.b32 	%r135, 31;
	mov.b32 	%r136, -1;
	// begin inline asm
	shfl.sync.down.b32 %r117, %r118, %r134, %r135, %r136;
	// end inline asm
	// begin inline asm
	shfl.sync.down.b32 %r122, %r123, %r134, %r135, %r136;
	// end inline asm
	mov.b64 	%rd370, {%r117, %r122};
	mov.b64 	%fd301, %rd370;
	mov.b64 	{%r128, %r133}, %rd500;
	// begin inline asm
	shfl.sync.down.b32 %r127, %r128, %r134, %r135, %r136;
	// end inline asm
	// begin inline asm
	shfl.sync.down.b32 %r132, %r133, %r134, %r135, %r136;
	// end inline asm
	mov.b64 	%rd212, {%r127, %r132};
	setp.gt.s32 	%p120, %r36, 15;
	mov.f64 	%fd422, %fd414;
	mov.u64 	%rd508, %rd500;
	@%p120 bra 	$L__BB9_208;
	abs.f64 	%fd302, %fd414;
	abs.f64 	%fd303, %fd301;
	setp.lt.f64 	%p121, %fd302, %fd303;
	mov.f64 	%fd422, %fd301;
	mov.u64 	%rd508, %rd212;
	@%p121 bra 	$L__BB9_208;
	setp.lt.f64 	%p122, %fd303, %fd302;
	mov.f64 	%fd422, %fd414;
	mov.u64 	%rd508, %rd500;
	@%p122 bra 	$L__BB9_208;
	setp.lt.s64 	%p123, %rd500, %rd212;
	selp.f64 	%fd422, %fd414, %fd301, %p123;
	min.s64 	%rd508, %rd500, %rd212;
$L__BB9_208:
	setp.ne.s32 	%p124, %r36, 0;
	@%p124 bra 	$L__BB9_210;
	shr.u32 	%r137, %r16, 1;
	and.b32  	%r138, %r137, 496;
	mov.u32 	%r139, _ZN6thrust24THRUST_300001_SM_1000_NS8cuda_cub4core6detail5shmemE;
	add.s32 	%r140, %r139, %r138;
	st.shared.f64 	[%r140+8], %fd422;
	st.shared.u64 	[%r140+16], %rd508;
$L__BB9_210:
	bar.sync 	0;
	setp.ne.s32 	%p125, %r16, 0;
	@%p125 bra 	$L__BB9_232;
	ld.shared.f64 	%fd306, [_ZN6thrust24THRUST_300001_SM_1000_NS8cuda_cub4core6detail5shmemE+24];
	ld.shared.u64 	%rd215, [_ZN6thrust24THRUST_300001_SM_1000_NS8cuda_cub4core6detail5shmemE+32];
	abs.f64 	%fd307, %fd422;
	abs.f64 	%fd308, %fd306;
	setp.lt.f64 	%p126, %fd307, %fd308;
	mov.f64 	%fd416, %fd306;
	mov.u64 	%rd502, %rd215;
	@%p126 bra 	$L__BB9_214;
	setp.lt.f64 	%p127, %fd308, %fd307;
	mov.f64 	%fd416, %fd422;
	mov.u64 	%rd502, %rd508;
	@%p127 bra 	$L__BB9_214;
	setp.lt.s64 	%p128, %rd508, %rd215;
	selp.f64 	%fd416, %fd422, %fd306, %p128;
	min.s64 	%rd502, %rd508, %rd215;
$L__BB9_214:
	ld.shared.f64 	%fd311, [_ZN6thrust24THRUST_300001_SM_1000_NS8cuda_cub4core6detail5shmemE+40];
	ld.shared.u64 	%rd218, [_ZN6thrust24THRUST_300001_SM_1000_NS8cuda_cub4core6detail5shmemE+48];
	abs.f64 	%fd312, %fd416;
	abs.f64 	%fd313, %fd311;
	setp.lt.f64 	%p129, %fd312, %fd313;
	mov.f64 	%fd417, %fd311;
	mov.u64 	%rd503, %rd218;
	@%p129 bra 	$L__BB9_217;
	setp.lt.f64 	%p130, %fd313, %fd312;
	mov.f64 	%fd417, %fd416;
	mov.u64 	%rd503, %rd502;
	@%p130 bra 	$L__BB9_217;
	setp.lt.s64 	%p131, %rd502, %rd218;
	selp.f64 	%fd417, %fd416, %fd311, %p131;
	min.s64 	%rd503, %rd502, %rd218;
$L__BB9_217:
	ld.shared.f64 	%fd316, [_ZN6thrust24THRUST_300001_SM_1000_NS8cuda_cub4core6detail5shmemE+56];
	ld.shared.u64 	%rd221, [_ZN6thrust24THRUST_300001_SM_1000_NS8cuda_cub4core6detail5shmemE+64];
	abs.f64 	%fd317, %fd417;
	abs.f64 	%fd318, %fd316;
	setp.lt.f64 	%p132, %fd317, %fd318;
	mov.f64 	%fd418, %fd316;
	mov.u64 	%rd504, %rd221;
	@%p132 bra 	$L__BB9_220;
	setp.lt.f64 	%p133, %fd318, %fd317;
	mov.f64 	%fd418, %fd417;
	mov.u64 	%rd504, %rd503;
	@%p133 bra 	$L__BB9_220;
	setp.lt.s64 	%p134, %rd503, %rd221;
	selp.f64 	%fd418, %fd417, %fd316, %p134;
	min.s64 	%rd504, %rd503, %rd221;
$L__BB9_220:
	ld.shared.f64 	%fd321, [_ZN6thrust24THRUST_300001_SM_1000_NS8cuda_cub4core6detail5shmemE+72];
	ld.shared.u64 	%rd224, [_ZN6thrust24THRUST_300001_SM_1000_NS8cuda_cub4core6detail5shmemE+80];
	abs.f64 	%fd322, %fd418;
	abs.f64 	%fd323, %fd321;
	setp.lt.f64 	%p135, %fd322, %fd323;
	mov.f64 	%fd419, %fd321;
	mov.u64 	%rd505, %rd224;
	@%p135 bra 	$L__BB9_223;
	setp.lt.f64 	%p136, %fd323, %fd322;
	mov.f64 	%fd419, %fd418;
	mov.u64 	%rd505, %rd504;
	@%p136 bra 	$L__BB9_223;
	setp.lt.s64 	%p137, %rd504, %rd224;
	selp.f64 	%fd419, %fd418, %fd321, %p137;
	min.s64 	%rd505, %rd504, %rd224;
$L__BB9_223:
	ld.shared.f64 	%fd326, [_ZN6thrust24THRUST_300001_SM_1000_NS8cuda_cub4core6detail5shmemE+88];
	ld.shared.u64 	%rd227, [_ZN6thrust24THRUST_300001_SM_1000_NS8cuda_cub4core6detail5shmemE+96];
	abs.f64 	%fd327, %fd419;
	abs.f64 	%fd328, %fd326;
	setp.lt.f64 	%p138, %fd327, %fd328;
	mov.f64 	%fd420, %fd326;
	mov.u64 	%rd506, %rd227;
	@%p138 bra 	$L__BB9_226;
	setp.lt.f64 	%p139, %fd328, %fd327;
	mov.f64 	%fd420, %fd419;
	mov.u64 	%rd506, %rd505;
	@%p139 bra 	$L__BB9_226;
	setp.lt.s64 	%p140, %rd505, %rd227;
	selp.f64 	%fd420, %fd419, %fd326, %p140;
	min.s64 	%rd506, %rd505, %rd227;
$L__BB9_226:
	ld.shared.f64 	%fd331, [_ZN6thrust24THRUST_300001_SM_1000_NS8cuda_cub4core6detail5shmemE+104];
	ld.shared.u64 	%rd230, [_ZN6thrust24THRUST_300001_SM_1000_NS8cuda_cub4core6detail5shmemE+112];
	abs.f64 	%fd332, %fd420;
	abs.f64 	%fd333, %fd331;
	setp.lt.f64 	%p141, %fd332, %fd333;
	mov.f64 	%fd421, %fd331;
	mov.u64 	%rd507, %rd230;
	@%p141 bra 	$L__BB9_229;
	setp.lt.f64 	%p142, %fd333, %fd332;
	mov.f64 	%fd421, %fd420;
	mov.u64 	%rd507, %rd506;
	@%p142 bra 	$L__BB9_229;
	setp.lt.s64 	%p143, %rd506, %rd230;
	selp.f64 	%fd421, %fd420, %fd331, %p143;
	min.s64 	%rd507, %rd506, %rd230;
$L__BB9_229:
	ld.shared.f64 	%fd336, [_ZN6thrust24THRUST_300001_SM_1000_NS8cuda_cub4core6detail5shmemE+120];
	ld.shared.u64 	%rd233, [_ZN6thrust24THRUST_300001_SM_1000_NS8cuda_cub4core6detail5shmemE+128];
	abs.f64 	%fd337, %fd421;
	abs.f64 	%fd338, %fd336;
	setp.lt.f64 	%p144, %fd337, %fd338;
	mov.u64 	%rd508, %rd233;
	mov.f64 	%fd422, %fd336;
	@%p144 bra 	$L__BB9_232;
	setp.lt.f64 	%p145, %fd338, %fd337;
	mov.u64 	%rd508, %rd507;
	mov.f64 	%fd422, %fd421;
	@%p145 bra 	$L__BB9_232;
	setp.lt.s64 	%p146, %rd507, %rd233;
	selp.f64 	%fd422, %fd421, %fd336, %p146;
	min.s64 	%rd508, %rd507, %rd233;
$L__BB9_232:
	mov.u32 	%r364, %tid.x;
	setp.ne.s32 	%p263, %r364, 0;
	@%p263 bra 	$L__BB9_234;
	ld.param.u64 	%rd421, [_ZN6thrust24THRUST_300001_SM_1000_NS8cuda_cub4core6detail13_kernel_agentINS1_8__reduce11ReduceAgentIPN4cuda3std3__45tupleIJdlEEESC_SB_lNS1_9__extrema9arg_max_fIdl10comparatorEEEEJSC_SC_iSG_EEEvDpT0__param_1];
	cvta.to.global.u64 	%rd420, %rd421;
	st.global.f64 	[%rd420], %fd422;
	st.global.u64 	[%rd420+8], %rd508;
$L__BB9_234:
	ret;

}
	// .globl	_ZN3cub18CUB_300001_SM_10006detail11EmptyKernelIvEEvv
.visible .entry _ZN3cub18CUB_300001_SM_10006detail11EmptyKernelIvEEvv()
{


	ret;

}


// ===== COMPILED SASS (sm_100) =====

	.target	sm_100

	.elftype	@"ET_EXEC"


//--------------------- .note.nv.tkinfo           --------------------------
	.section	.note.nv.tkinfo,"",@"SHT_NOTE"
	.sectionflags	@"SHF_NOTE_NV_TKINFO"
	.tkinfo
        /*0018*/ 	.word	0x00000002
        /*0030*/ 	.string	""
        /*0030*/ 	.string	"ptxas"
        /*0030*/ 	.string	"Cuda compilation tools, release 13.0, V13.0.88"
        /*0030*/ 	.string	"Build cuda_13.0.r13.0/compiler.36424714_0"
        /*0030*/ 	.string	"-arch sm_100 -m 64 "



//--------------------- .note.nv.cuinfo           --------------------------
	.section	.note.nv.cuinfo,"",@"SHT_NOTE"
	.sectionflags	@"SHF_NOTE_NV_CUINFO"
        /*0018*/ 	.short	0x0002
        /*001a*/ 	.short	0x0064
        /*001c*/ 	.short	0x0082
	.zero		2


//--------------------- .nv.info                  --------------------------
	.section	.nv.info,"",@"SHT_CUDA_INFO"
	.align	4


	//----- nvinfo : EIATTR_REGCOUNT
	.align		4
        /*0000*/ 	.byte	0x04, 0x2f
        /*0002*/ 	.short	(.L_46 - .L_45)
	.align		4
.L_45:
        /*0004*/ 	.word	index@(_Z7swapRowPdiii)
        /*0008*/ 	.word	0x00000020


	//----- nvinfo : EIATTR_FRAME_SIZE
	.align		4
.L_46:
        /*000c*/ 	.byte	0x04, 0x11
        /*000e*/ 	.short	(.L_48 - .L_47)
	.align		4
.L_47:
        /*0010*/ 	.word	index@(_Z7swapRowPdiii)
        /*0014*/ 	.word	0x00000000


	//----- nvinfo : EIATTR_REGCOUNT
	.align		4
.L_48:
        /*0018*/ 	.byte	0x04, 0x2f
        /*001a*/ 	.short	(.L_50 - .L_49)
	.align		4
.L_49:
        /*001c*/ 	.word	index@(_Z6kernelPdiiiid)
        /*0020*/ 	.word	0x0000001b


	//----- nvinfo : EIATTR_FRAME_SIZE
	.align		4
.L_50:
        /*0024*/ 	.byte	0x04, 0x11
        /*0026*/ 	.short	(.L_52 - .L_51)
	.align		4
.L_51:
        /*0028*/ 	.word	index@($__internal_0_$__cuda_sm20_div_rn_f64_full)
        /*002c*/ 	.word	0x00000000


	//----- nvinfo : EIATTR_FRAME_SIZE
	.align		4
.L_52:
        /*0030*/ 	.byte	0x04, 0x11
        /*0032*/ 	.short	(.L_54 - .L_53)
	.align		4
.L_53:
        /*0034*/ 	.word	index@(_Z6kernelPdiiiid)
        /*0038*/ 	.word	0x00000000


	//----- nvinfo : EIATTR_REGCOUNT
	.align		4
.L_54:
        /*003c*/ 	.byte	0x04, 0x2f
        /*003e*/ 	.short	(.L_56 - .L_55)
	.align		4
.L_55:
        /*0040*/ 	.word	index@(_ZN6thrust24THRUST_300001_SM_1000_NS8cuda_cub4core6detail13_kernel_agentINS1_8__reduce11ReduceAgentINS0_12zip_iteratorIN4cuda3std3__45tupleIJNS0_10device_ptrIdEENS0_17counting_iteratorIlNS0_11use_defaultESF_SF_EEEEEEEPNSB_IJdlEEESJ_iNS1_9__extrema9arg_max_fIdl10comparatorEEEEJSI_SK_iSO_EEEvDpT0_)
        /*0044*/ 	.word	0x00000020


	//----- nvinfo : EIATTR_FRAME_SIZE
	.align		4
.L_56:
        /*0048*/ 	.byte	0x04, 0x11
        /*004a*/ 	.short	(.L_58 - .L_57)
	.align		4
.L_57:
        /*004c*/ 	.word	index@(_ZN6thrust24THRUST_300001_SM_1000_NS8cuda_cub4core6detail13_kernel_agentINS1_8__reduce11ReduceAgentINS0_12zip_iteratorIN4cuda3std3__45tupleIJNS0_10device_ptrIdEENS0_17counting_iteratorIlNS0_11use_defaultESF_SF_EEEEEEEPNSB_IJdlEEESJ_iNS1_9__extrema9arg_max_fIdl10comparatorEEEEJSI_SK_iSO_EEEvDpT0_)
        /*0050*/ 	.word	0x00000000


	//----- nvinfo : EIATTR_REGCOUNT
	.align		4
.L_58:
        /*0054*/ 	.byte	0x04, 0x2f
        /*0056*/ 	.short	(.L_60 - .L_59)
	.align		4
.L_59:
        /*0058*/ 	.word	index@(_ZN6thrust24THRUST_300001_SM_1000_NS8cuda_cub4core6detail13_kernel_agentINS1_8__reduce11ReduceAgentINS0_12zip_iteratorIN4cuda3std3__45tupleIJNS0_10device_ptrIdEENS0_17counting_iteratorIlNS0_11use_defaultESF_SF_EEEEEEEPNSB_IJdlEEESJ_iNS1_9__extrema9arg_max_fIdl10comparatorEEEEJSI_SK_iN3cub18CUB_300001_SM_100013GridEvenShareIiEENSR_9GridQueueIjEESO_EEEvDpT0_)
        /*005c*/ 	.word	0x00000028


	//----- nvinfo : EIATTR_FRAME_SIZE
	.align		4
.L_60:
        /*0060*/ 	.byte	0x04, 0x11
        /*0062*/ 	.short	(.L_62 - .L_61)
	.align		4
.L_61:
        /*0064*/ 	.word	index@(_ZN6thrust24THRUST_300001_SM_1000_NS8cuda_cub4core6detail13_kernel_agentINS1_8__reduce11ReduceAgentINS0_12zip_iteratorIN4cuda3std3__45tupleIJNS0_10device_ptrIdEENS0_17counting_iteratorIlNS0_11use_defaultESF_SF_EEEEEEEPNSB_IJdlEEESJ_iNS1_9__extrema9arg_max_fIdl10comparatorEEEEJSI_SK_iN3cub18CUB_300001_SM_100013GridEvenShareIiEENSR_9GridQueueIjEESO_EEEvDpT0_)
        /*0068*/ 	.word	0x00000000


	//----- nvinfo : EIATTR_REGCOUNT
	.align		4
.L_62:
        /*006c*/ 	.byte	0x04, 0x2f
        /*006e*/ 	.short	(.L_64 - .L_63)
	.align		4
.L_63:
        /*0070*/ 	.word	index@(_ZN6thrust24THRUST_300001_SM_1000_NS8cuda_cub4core6detail13_kernel_agentINS1_8__reduce10DrainAgentIiEEJN3cub18CUB_300001_SM_10009GridQueueIjEEiEEEvDpT0_)
        /*0074*/ 	.word	0x00000008


	//----- nvinfo : EIATTR_FRAME_SIZE
	.align		4
.L_64:
        /*0078*/ 	.byte	0x04, 0x11
        /*007a*/ 	.short	(.L_66 - .L_65)
	.align		4
.L_65:
        /*007c*/ 	.word	index@(_ZN6thrust24THRUST_300001_SM_1000_NS8cuda_cub4core6detail13_kernel_agentINS1_8__reduce10DrainAgentIiEEJN3cub18CUB_300001_SM_10009GridQueueIjEEiEEEvDpT0_)
        /*0080*/ 	.word	0x00000000


	//----- nvinfo : EIATTR_REGCOUNT
	.align		4
.L_66:
        /*0084*/ 	.byte	0x04, 0x2f
        /*0086*/ 	.short	(.L_68 - .L_67)
	.align		4
.L_67:
        /*0088*/ 	.word	index@(_ZN6thrust24THRUST_300001_SM_1000_NS8cuda_cub4core6detail13_kernel_agentINS1_8__reduce11ReduceAgentIPN4cuda3std3__45tupleIJdlEEESC_SB_iNS1_9__extrema9arg_max_fIdl10comparatorEEEEJSC_SC_iSG_EEEvDpT0_)
        /*008c*/ 	.word	0x00000020


	//----- nvinfo : EIATTR_FRAME_SIZE
	.align		4
.L_68:
        /*0090*/ 	.byte	0x04, 0x11
        /*0092*/ 	.short	(.L_70 - .L_69)
	.align		4
.L_69:
        /*0094*/ 	.word	index@(_ZN6thrust24THRUST_300001_SM_1000_NS8cuda_cub4core6detail13_kernel_agentINS1_8__reduce11ReduceAgentIPN4cuda3std3__45tupleIJdlEEESC_SB_iNS1_9__extrema9arg_max_fIdl10comparatorEEEEJSC_SC_iSG_EEEvDpT0_)
        /*0098*/ 	.word	0x00000000


	//----- nvinfo : EIATTR_REGCOUNT
	.align		4
.L_70:
        /*009c*/ 	.byte	0x04, 0x2f
        /*009e*/ 	.short	(.L_72 - .L_71)
	.align		4
.L_71:
        /*00a0*/ 	.word	index@(_ZN6thrust24THRUST_300001_SM_1000_NS8cuda_cub4core6detail13_kernel_agentINS1_8__reduce11ReduceAgentINS0_12zip_iteratorIN4cuda3std3__45tupleIJNS0_10device_ptrIdEENS0_17counting_iteratorIlNS0_11use_defaultESF_SF_EEEEEEEPNSB_IJdlEEESJ_lNS1_9__extrema9arg_max_fIdl10comparatorEEEEJSI_SK_lSO_EEEvDpT0_)
        /*00a4*/ 	.word	0x00000020


	//----- nvinfo : EIATTR_FRAME_SIZE
	.align		4
.L_72:
        /*00a8*/ 	.byte	0x04, 0x11
        /*00aa*/ 	.short	(.L_74 - .L_73)
	.align		4
.L_73:
        /*00ac*/ 	.word	index@(_ZN6thrust24THRUST_300001_SM_1000_NS8cuda_cub4core6detail13_kernel_agentINS1_8__reduce11ReduceAgentINS0_12zip_iteratorIN4cuda3std3__45tupleIJNS0_10device_ptrIdEENS0_17counting_iteratorIlNS0_11use_defaultESF_SF_EEEEEEEPNSB_IJdlEEESJ_lNS1_9__extrema9arg_max_fIdl10comparatorEEEEJSI_SK_lSO_EEEvDpT0_)
        /*00b0*/ 	.word	0x00000000


	//----- nvinfo : EIATTR_REGCOUNT
	.align		4
.L_74:
        /*00b4*/ 	.byte	0x04, 0x2f
        /*00b6*/ 	.short	(.L_76 - .L_75)
	.align		4
.L_75:
        /*00b8*/ 	.word	index@(_ZN6thrust24THRUST_300001_SM_1000_NS8cuda_cub4core6detail13_kernel_agentINS1_8__reduce11ReduceAgentINS0_12zip_iteratorIN4cuda3std3__45tupleIJNS0_10device_ptrIdEENS0_17counting_iteratorIlNS0_11use_defaultESF_SF_EEEEEEEPNSB_IJdlEEESJ_lNS1_9__extrema9arg_max_fIdl10comparatorEEEEJSI_SK_lN3cub18CUB_300001_SM_100013GridEvenShareIlEENSR_9GridQueueIyEESO_EEEvDpT0_)
        /*00bc*/ 	.word	0x00000020


	//----- nvinfo : EIATTR_FRAME_SIZE
	.align		4
.L_76:
        /*00c0*/ 	.byte	0x04, 0x11
        /*00c2*/ 	.short	(.L_78 - .L_77)
	.align		4
.L_77:
        /*00c4*/ 	.word	index@(_ZN6thrust24THRUST_300001_SM_1000_NS8cuda_cub4core6detail13_kernel_agentINS1_8__reduce11ReduceAgentINS0_12zip_iteratorIN4cuda3std3__45tupleIJNS0_10device_ptrIdEENS0_17counting_iteratorIlNS0_11use_defaultESF_SF_EEEEEEEPNSB_IJdlEEESJ_lNS1_9__extrema9arg_max_fIdl10comparatorEEEEJSI_SK_lN3cub18CUB_300001_SM_100013GridEvenShareIlEENSR_9GridQueueIyEESO_EEEvDpT0_)
        /*00c8*/ 	.word	0x00000000


	//----- nvinfo : EIATTR_REGCOUNT
	.align		4
.L_78:
        /*00cc*/ 	.byte	0x04, 0x2f
        /*00ce*/ 	.short	(.L_80 - .L_79)
	.align		4
.L_79:
        /*00d0*/ 	.word	index@(_ZN6thrust24THRUST_300001_SM_1000_NS8cuda_cub4core6detail13_kernel_agentINS1_8__reduce10DrainAgentIlEEJN3cub18CUB_300001_SM_10009GridQueueIyEElEEEvDpT0_)
        /*00d4*/ 	.word	0x00000008


	//----- nvinfo : EIATTR_FRAME_SIZE
	.align		4
.L_80:
        /*00d8*/ 	.byte	0x04, 0x11
        /*00da*/ 	.short	(.L_82 - .L_81)
	.align		4
.L_81:
        /*00dc*/ 	.word	index@(_ZN6thrust24THRUST_300001_SM_1000_NS8cuda_cub4core6detail13_kernel_agentINS1_8__reduce10DrainAgentIlEEJN3cub18CUB_300001_SM_10009GridQueueIyEElEEEvDpT0_)
        /*00e0*/ 	.word	0x00000000


	//----- nvinfo : EIATTR_REGCOUNT
	.align		4
.L_82:
        /*00e4*/ 	.byte	0x04, 0x2f
        /*00e6*/ 	.short	(.L_84 - .L_83)
	.align		4
.L_83:
        /*00e8*/ 	.word	index@(_ZN6thrust24THRUST_300001_SM_1000_NS8cuda_cub4core6detail13_kernel_agentINS1_8__reduce11ReduceAgentIPN4cuda3std3__45tupleIJdlEEESC_SB_lNS1_9__extrema9arg_max_fIdl10comparatorEEEEJSC_SC_iSG_EEEvDpT0_)
        /*00ec*/ 	.word	0x00000020


	//----- nvinfo : EIATTR_FRAME_SIZE
	.align		4
.L_84:
        /*00f0*/ 	.byte	0x04, 0x11
        /*00f2*/ 	.short	(.L_86 - .L_85)
	.align		4
.L_85:
        /*00f4*/ 	.word	index@(_ZN6thrust24THRUST_300001_SM_1000_NS8cuda_cub4core6detail13_kernel_agentINS1_8__reduce11ReduceAgentIPN4cuda3std3__45tupleIJdlEEESC_SB_lNS1_9__extrema9arg_max_fIdl10comparatorEEEEJSC_SC_iSG_EEEvDpT0_)
        /*00f8*/ 	.word	0x00000000


	//----- nvinfo : EIATTR_REGCOUNT
	.align		4
.L_86:
        /*00fc*/ 	.byte	0x04, 0x2f
        /*00fe*/ 	.short	(.L_88 - .L_87)
	.align		4
.L_87:
        /*0100*/ 	.word	index@(_ZN3cub18CUB_300001_SM_10006detail11EmptyKernelIvEEvv)
        /*0104*/ 	.word	0x00000004


	//----- nvinfo : EIATTR_FRAME_SIZE
	.align		4
.L_88:
        /*0108*/ 	.byte	0x04, 0x11
        /*010a*/ 	.short	(.L_90 - .L_89)
	.align		4
.L_89:
        /*010c*/ 	.word	index@(_ZN3cub18CUB_300001_SM_10006detail11EmptyKernelIvEEvv)
        /*0110*/ 	.word	0x00000000


	//----- nvinfo : EIATTR_MIN_STACK_SIZE
	.align		4
.L_90:
        /*0114*/ 	.byte	0x04, 0x12
        /*0116*/ 	.short	(.L_92 - .L_91)
	.align		4
.L_91:
        /*0118*/ 	.word	index@(_ZN3cub18CUB_300001_SM_10006detail11EmptyKernelIvEEvv)
        /*011c*/ 	.word	0x00000000


	//----- nvinfo : EIATTR_MIN_STACK_SIZE
	.align		4
.L_92:
        /*0120*/ 	.byte	0x04, 0x12
        /*0122*/ 	.short	(.L_94 - .L_93)
	.align		4
.L_93:
        /*0124*/ 	.word	index@(_ZN6thrust24THRUST_300001_SM_1000_NS8cuda_cub4core6detail13_kernel_agentINS1_8__reduce11ReduceAgentIPN4cuda3std3__45tupleIJdlEEESC_SB_lNS1_9__extrema9arg_max_fIdl10comparatorEEEEJSC_SC_iSG_EEEvDpT0_)
        /*0128*/ 	.word	0x00000000


	//----- nvinfo : EIATTR_MIN_STACK_SIZE
	.align		4
.L_94:
        /*012c*/ 	.byte	0x04, 0x12
        /*012e*/ 	.short	(.L_96 - .L_95)
	.align		4
.L_95:
        /*0130*/ 	.word	index@(_ZN6thrust24THRUST_300001_SM_1000_NS8cuda_cub4core6detail13_kernel_agentINS1_8__reduce10DrainAgentIlEEJN3cub18CUB_300001_SM_10009GridQueueIyEElEEEvDpT0_)
        /*0134*/ 	.word	0x00000000


	//----- nvinfo : EIATTR_MIN_STACK_SIZE
	.align		4
.L_96:
        /*0138*/ 	.byte	0x04, 0x12
        /*013a*/ 	.short	(.L_98 - .L_97)
	.align		4
.L_97:
        /*013c*/ 	.word	index@(_ZN6thrust24THRUST_300001_SM_1000_NS8cuda_cub4core6detail13_kernel_agentINS1_8__reduce11ReduceAgentINS0_12zip_iteratorIN4cuda3std3__45tupleIJNS0_10device_ptrIdEENS0_17counting_iteratorIlNS0_11use_defaultESF_SF_EEEEEEEPNSB_IJdlEEESJ_lNS1_9__extrema9arg_max_fIdl10comparatorEEEEJSI_SK_lN3cub18CUB_300001_SM_100013GridEvenShareIlEENSR_9GridQueueIyEESO_EEEvDpT0_)
        /*0140*/ 	.word	0x00000000


	//----- nvinfo : EIATTR_MIN_STACK_SIZE
	.align		4
.L_98:
        /*0144*/ 	.byte	0x04, 0x12
        /*0146*/ 	.short	(.L_100 - .L_99)
	.align		4
.L_99:
        /*0148*/ 	.word	index@(_ZN6thrust24THRUST_300001_SM_1000_NS8cuda_cub4core6detail13_kernel_agentINS1_8__reduce11ReduceAgentINS0_12zip_iteratorIN4cuda3std3__45tupleIJNS0_10device_ptrIdEENS0_17counting_iteratorIlNS0_11use_defaultESF_SF_EEEEEEEPNSB_IJdlEEESJ_lNS1_9__extrema9arg_max_fIdl10comparatorEEEEJSI_SK_lSO_EEEvDpT0_)
        /*014c*/ 	.word	0x00000000


	//----- nvinfo : EIATTR_MIN_STACK_SIZE
	.align		4
.L_100:
        /*0150*/ 	.byte	0x04, 0x12
        /*0152*/ 	.short	(.L_102 - .L_101)
	.align		4
.L_101:
        /*0154*/ 	.word	index@(_ZN6thrust24THRUST_300001_SM_1000_NS8cuda_cub4core6detail13_kernel_agentINS1_8__reduce11ReduceAgentIPN4cuda3std3__45tupleIJdlEEESC_SB_iNS1_9__extrema9arg_max_fIdl10comparatorEEEEJSC_SC_iSG_EEEvDpT0_)
        /*0158*/ 	.word	0x00000000


	//----- nvinfo : EIATTR_MIN_STACK_SIZE
	.align		4
.L_102:
        /*015c*/ 	.byte	0x04, 0x12
        /*015e*/ 	.short	(.L_104 - .L_103)
	.align		4
.L_103:
        /*0160*/ 	.word	index@(_ZN6thrust24THRUST_300001_SM_1000_NS8cuda_cub4core6detail13_kernel_agentINS1_8__reduce10DrainAgentIiEEJN3cub18CUB_300001_SM_10009GridQueueIjEEiEEEvDpT0_)
        /*0164*/ 	.word	0x00000000


	//----- nvinfo : EIATTR_MIN_STACK_SIZE
	.align		4
.L_104:
        /*0168*/ 	.byte	0x04, 0x12
        /*016a*/ 	.short	(.L_106 - .L_105)
	.align		4
.L_105:
        /*016c*/ 	.word	index@(_ZN6thrust24THRUST_300001_SM_1000_NS8cuda_cub4core6detail13_kernel_agentINS1_8__reduce11ReduceAgentINS0_12zip_iteratorIN4cuda3std3__45tupleIJNS0_10device_ptrIdEENS0_17counting_iteratorIlNS0_11use_defaultESF_SF_EEEEEEEPNSB_IJdlEEESJ_iNS1_9__extrema9arg_max_fIdl10comparatorEEEEJSI_SK_iN3cub18CUB_300001_SM_100013GridEvenShareIiEENSR_9GridQueueIjEESO_EEEvDpT0_)
        /*0170*/ 	.word	0x00000000


	//----- nvinfo : EIATTR_MIN_STACK_SIZE
	.align		4
.L_106:
        /*0174*/ 	.byte	0x04, 0x12
        /*0176*/ 	.short	(.L_108 - .L_107)
	.align		4
.L_107:
        /*0178*/ 	.word	index@(_ZN6thrust24THRUST_300001_SM_1000_NS8cuda_cub4core6detail13_kernel_agentINS1_8__reduce11ReduceAgentINS0_12zip_iteratorIN4cuda3std3__45tupleIJNS0_10device_ptrIdEENS0_17counting_iteratorIlNS0_11use_defaultESF_SF_EEEEEEEPNSB_IJdlEEESJ_iNS1_9__extrema9arg_max_fIdl10comparatorEEEEJSI_SK_iSO_EEEvDpT0_)
        /*017c*/ 	.word	0x00000000


	//----- nvinfo : EIATTR_MIN_STACK_SIZE
	.align		4
.L_108:
        /*0180*/ 	.byte	0x04, 0x12
        /*0182*/ 	.short	(.L_110 - .L_109)
	.align		4
.L_109:
        /*0184*/ 	.word	index@(_Z6kernelPdiiiid)
        /*0188*/ 	.word	0x00000000


	//----- nvinfo : EIATTR_MIN_STACK_SIZE
	.align		4
.L_110:
        /*018c*/ 	.byte	0x04, 0x12
        /*018e*/ 	.short	(.L_112 - .L_111)
	.align		4
.L_111:
        /*0190*/ 	.word	index@(_Z7swapRowPdiii)
        /*0194*/ 	.word	0x00000000
.L_112:


//--------------------- .nv.compat                --------------------------
	.section	.nv.compat,"",@"SHT_CUDA_COMPAT_INFO"
	.align	4
        /*0000*/ 	.byte	0x02, 0x09, 0x00, 0x00, 0x02, 0x02, 0x01, 0x00, 0x02, 0x05, 0x05, 0x00, 0x03, 0x07, 0x01, 0x01
        /*0010*/ 	.byte	0x02, 0x03, 0x00, 0x00, 0x02, 0x06, 0x01, 0x00, 0x04, 0x0b, 0x08, 0x00, 0x01, 0x00, 0x00, 0x00
        /*0020*/ 	.byte	0x00, 0x00, 0x00, 0x00


//--------------------- .nv.info._ZN3cub18CUB_300001_SM_10006detail11EmptyKernelIvEEvv --------------------------
	.section	.nv.info._ZN3cub18CUB_300001_SM_10006detail11EmptyKernelIvEEvv,"",@"SHT_CUDA_INFO"
	.sectionflags	@""
	.align	4


	//----- nvinfo : EIATTR_CUDA_API_VERSION
	.align		4
        /*0000*/ 	.byte	0x04, 0x37
        /*0002*/ 	.short	(.L_114 - .L_113)
.L_113:
        /*0004*/ 	.word	0x00000082


	//----- nvinfo : EIATTR_SPARSE_MMA_MASK
	.align		4
.L_114:
        /*0008*/ 	.byte	0x03, 0x50
        /*000a*/ 	.short	0x0000


	//----- nvinfo : EIATTR_MAXREG_COUNT
	.align		4
        /*000c*/ 	.byte	0x03, 0x1b
        /*000e*/ 	.short	0x00ff


	//----- nvinfo : EIATTR_MERCURY_ISA_VERSION
	.align		4
        /*0010*/ 	.byte	0x03, 0x5f
        /*0012*/ 	.short	0x0101


	//----- nvinfo : EIATTR_VRC_CTA_INIT_COUNT
	.align		4
        /*0014*/ 	.byte	0x02, 0x4a
	.zero		1
	.zero		1


	//----- nvinfo : EIATTR_EXIT_INSTR_OFFSETS
	.align		4
        /*0018*/ 	.byte	0x04, 0x1c
        /*001a*/ 	.short	(.L_116 - .L_115)


	//   ....[0]....
.L_115:
        /*001c*/ 	.word	0x00000010


	//----- nvinfo : EIATTR_SW_WAR
	.align		4
.L_116:
        /*0020*/ 	.byte	0x04, 0x36
        /*0022*/ 	.short	(.L_118 - .L_117)
.L_117:
        /*0024*/ 	.word	0x00000008
.L_118:


//--------------------- .nv.info._ZN6thrust24THRUST_300001_SM_1000_NS8cuda_cub4core6detail13_kernel_agentINS1_8__reduce11ReduceAgentIPN4cuda3std3__45tupleIJdlEEESC_SB_lNS1_9__extrema9arg_max_fIdl10comparatorEEEEJSC_SC_iSG_EEEvDpT0_ --------------------------
	.section	.nv.info._ZN6thrust24THRUST_300001_SM_1000_NS8cuda_cub4core6detail13_kernel_agentINS1_8__reduce11ReduceAgentIPN4cuda3std3__45tupleIJdlEEESC_SB_lNS1_9__extrema9arg_max_fIdl10comparatorEEEEJSC_SC_iSG_EEEvDpT0_,"",@"SHT_CUDA_INFO"
	.sectionflags	@""
	.align	4


	//----- nvinfo : EIATTR_CUDA_API_VERSION
	.align		4
        /*0000*/ 	.byte	0x04, 0x37
        /*0002*/ 	.short	(.L_120 - .L_119)
.L_119:
        /*0004*/ 	.word	0x00000082


	//----- nvinfo : EIATTR_KPARAM_INFO
	.align		4
.L_120:
        /*0008*/ 	.byte	0x04, 0x17
        /*000a*/ 	.short	(.L_122 - .L_121)
.L_121:
        /*000c*/ 	.word	0x00000000
        /*0010*/ 	.short	0x0003
        /*0012*/ 	.short	0x0014
        /*0014*/ 	.byte	0x00, 0xf0, 0x05, 0x00


	//----- nvinfo : EIATTR_KPARAM_INFO
	.align		4
.L_122:
        /*0018*/ 	.byte	0x04, 0x17
        /*001a*/ 	.short	(.L_124 - .L_123)
.L_123:
        /*001c*/ 	.word	0x00000000
        /*0020*/ 	.short	0x0002
        /*0022*/ 	.short	0x0010
        /*0024*/ 	.byte	0x00, 0xf0, 0x11, 0x00


	//----- nvinfo : EIATTR_KPARAM_INFO
	.align		4
.L_124:
        /*0028*/ 	.byte	0x04, 0x17
        /*002a*/ 	.short	(.L_126 - .L_125)
.L_125:
        /*002c*/ 	.word	0x00000000
        /*0030*/ 	.short	0x0001
        /*0032*/ 	.short	0x0008
        /*0034*/ 	.byte	0x00, 0xf5, 0x21, 0x00


	//----- nvinfo : EIATTR_KPARAM_INFO
	.align		4
.L_126:
        /*0038*/ 	.byte	0x04, 0x17
        /*003a*/ 	.short	(.L_128 - .L_127)
.L_127:
        /*003c*/ 	.word	0x00000000
        /*0040*/ 	.short	0x0000
        /*0042*/ 	.short	0x0000
        /*0044*/ 	.byte	0x00, 0xf5, 0x21, 0x00


	//----- nvinfo : EIATTR_SPARSE_MMA_MASK
	.align		4
.L_128:
        /*0048*/ 	.byte	0x03, 0x50
        /*004a*/ 	.short	0x0000


	//----- nvinfo : EIATTR_MAXREG_COUNT
	.align		4
        /*004c*/ 	.byte	0x03, 0x1b
        /*004e*/ 	.short	0x00ff


	//----- nvinfo : EIATTR_NUM_BARRIERS
	.align		4
        /*0050*/ 	.byte	0x02, 0x4c
        /*0052*/ 	.byte	0x01
	.zero		1


	//----- nvinfo : EIATTR_MERCURY_ISA_VERSION
	.align		4
        /*0054*/ 	.byte	0x03, 0x5f
        /*0056*/ 	.short	0x0101


	//----- nvinfo : EIATTR_COOP_GROUP_MASK_REGIDS
	.align		4
        /*0058*/ 	.byte	0x04, 0x29
        /*005a*/ 	.short	(.L_130 - .L_129)


	//   ....[0]....
.L_129:
        /*005c*/ 	.word	0xffffffff


	//   ....[1]....
        /*0060*/ 	.word	0xffffffff


	//   ....[2]....
        /*0064*/ 	.word	0xffffffff


	//   ....[3]....
        /*0068*/ 	.word	0xffffffff


	//   ....[4]....
        /*006c*/ 	.word	0xffffffff


	//   ....[5]....
        /*0070*/ 	.word	0xffffffff


	//   ....[6]....
        /*0074*/ 	.word	0xffffffff


	//   ....[7]....
        /*0078*/ 	.word	0xffffffff


	//   ....[8]....
        /*007c*/ 	.word	0xffffffff


	//   ....[9]....
        /*0080*/ 	.word	0xffffffff


	//   ....[10]....
        /*0084*/ 	.word	0xffffffff


	//   ....[11]....
        /*0088*/ 	.word	0xffffffff


	//   ....[12]....
        /*008c*/ 	.word	0xffffffff


	//   ....[13]....
        /*0090*/ 	.word	0xffffffff


	//   ....[14]....
        /*0094*/ 	.word	0xffffffff


	//   ....[15]....
        /*0098*/ 	.word	0xffffffff


	//   ....[16]....
        /*009c*/ 	.word	0xffffffff


	//   ....[17]....
        /*00a0*/ 	.word	0xffffffff


	//   ....[18]....
        /*00a4*/ 	.word	0xffffffff


	//   ....[19]....
        /*00a8*/ 	.word	0xffffffff


	//   ....[20]....
        /*00ac*/ 	.word	0xffffffff


	//   ....[21]....
        /*00b0*/ 	.word	0xffffffff


	//   ....[22]....
        /*00b4*/ 	.word	0xffffffff


	//   ....[23]....
        /*00b8*/ 	.word	0xffffffff


	//   ....[24]....
        /*00bc*/ 	.word	0xffffffff


	//   ....[25]....
        /*00c0*/ 	.word	0xffffffff


	//   ....[26]....
        /*00c4*/ 	.word	0xffffffff


	//   ....[27]....
        /*00c8*/ 	.word	0xffffffff


	//   ....[28]....
        /*00cc*/ 	.word	0xffffffff


	//   ....[29]....
        /*00d0*/ 	.word	0xffffffff


	//   ....[30]....
        /*00d4*/ 	.word	0xffffffff


	//   ....[31]....
        /*00d8*/ 	.word	0xffffffff


	//   ....[32]....
        /*00dc*/ 	.word	0xffffffff


	//   ....[33]....
        /*00e0*/ 	.word	0xffffffff


	//   ....[34]....
        /*00e4*/ 	.word	0xffffffff


	//   ....[35]....
        /*00e8*/ 	.word	0xffffffff


	//   ....[36]....
        /*00ec*/ 	.word	0xffffffff


	//   ....[37]....
        /*00f0*/ 	.word	0xffffffff


	//   ....[38]....
        /*00f4*/ 	.word	0xffffffff


	//   ....[39]....
        /*00f8*/ 	.word	0xffffffff


	//   ....[40]....
        /*00fc*/ 	.word	0xffffffff


	//   ....[41]....
        /*0100*/ 	.word	0xffffffff


	//   ....[42]....
        /*0104*/ 	.word	0xffffffff


	//   ....[43]....
        /*0108*/ 	.word	0xffffffff


	//   ....[44]....
        /*010c*/ 	.word	0xffffffff


	//   ....[45]....
        /*0110*/ 	.word	0xffffffff


	//   ....[46]....
        /*0114*/ 	.word	0xffffffff


	//   ....[47]....
        /*0118*/ 	.word	0xffffffff


	//   ....[48]....
        /*011c*/ 	.word	0xffffffff


	//   ....[49]....
        /*0120*/ 	.word	0xffffffff


	//   ....[50]....
        /*0124*/ 	.word	0xffffffff


	//   ....[51]....
        /*0128*/ 	.word	0xffffffff


	//   ....[52]....
        /*012c*/ 	.word	0xffffffff


	//   ....[53]....
        /*0130*/ 	.word	0xffffffff


	//   ....[54]....
        /*0134*/ 	.word	0xffffffff


	//   ....[55]....
        /*0138*/ 	.word	0xffffffff


	//   ....[56]....
        /*013c*/ 	.word	0xffffffff


	//   ....[57]....
        /*0140*/ 	.word	0xffffffff


	//   ....[58]....
        /*0144*/ 	.word	0xffffffff


	//   ....[59]....
        /*0148*/ 	.word	0xffffffff


	//----- nvinfo : EIATTR_COOP_GROUP_INSTR_OFFSETS
	.align		4
.L_130:
        /*014c*/ 	.byte	0x04, 0x28
        /*014e*/ 	.short	(.L_132 - .L_131)


	//   ....[0]....
.L_131:
        /*0150*/ 	.word	0x00000b70


	//   ....[1]....
        /*0154*/ 	.word	0x00000ba0


	//   ....[2]....
        /*0158*/ 	.word	0x00000bc0


	//   ....[3]....
        /*015c*/ 	.word	0x00000bd0


	//   ....[4]....
        /*0160*/ 	.word	0x00000d60


	//   ....[5]....
        /*0164*/ 	.word	0x00000d90


	//   ....[6]....
        /*0168*/ 	.word	0x00000dc0


	//   ....[7]....
        /*016c*/ 	.word	0x00000de0


	//   ....[8]....
        /*0170*/ 	.word	0x00000f60


	//   ....[9]....
        /*0174*/ 	.word	0x00000f90


	//   ....[10]....
        /*0178*/ 	.word	0x00000fc0


	//   ....[11]....
        /*017c*/ 	.word	0x00000fe0


	//   ....[12]....
        /*0180*/ 	.word	0x00001160


	//   ....[13]....
        /*0184*/ 	.word	0x00001190


	//   ....[14]....
        /*0188*/ 	.word	0x000011c0


	//   ....[15]....
        /*018c*/ 	.word	0x000011e0


	//   ....[16]....
        /*0190*/ 	.word	0x00001360


	//   ....[17]....
        /*0194*/ 	.word	0x00001390


	//   ....[18]....
        /*0198*/ 	.word	0x000013c0


	//   ....[19]....
        /*019c*/ 	.word	0x000013e0


	//   ....[20]....
        /*01a0*/ 	.word	0x00002140


	//   ....[21]....
        /*01a4*/ 	.word	0x00002150


	//   ....[22]....
        /*01a8*/ 	.word	0x00002160


	//   ....[23]....
        /*01ac*/ 	.word	0x00002180


	//   ....[24]....
        /*01b0*/ 	.word	0x00002300


	//   ....[25]....
        /*01b4*/ 	.word	0x00002340


	//   ....[26]....
        /*01b8*/ 	.word	0x00002370


	//   ....[27]....
        /*01bc*/ 	.word	0x00002390


	//   ....[28]....
        /*01c0*/ 	.word	0x00002510


	//   ....[29]....
        /*01c4*/ 	.word	0x00002550


	//   ....[30]....
        /*01c8*/ 	.word	0x00002580


	//   ....[31]....
        /*01cc*/ 	.word	0x000025a0


	//   ....[32]....
        /*01d0*/ 	.word	0x00002720


	//   ....[33]....
        /*01d4*/ 	.word	0x00002760


	//   ....[34]....
        /*01d8*/ 	.word	0x00002790


	//   ....[35]....
        /*01dc*/ 	.word	0x000027b0


	//   ....[36]....
        /*01e0*/ 	.word	0x00002930


	//   ....[37]....
        /*01e4*/ 	.word	0x00002970


	//   ....[38]....
        /*01e8*/ 	.word	0x000029a0


	//   ....[39]....
        /*01ec*/ 	.word	0x000029c0


	//   ....[40]....
        /*01f0*/ 	.word	0x00005760


	//   ....[41]....
        /*01f4*/ 	.word	0x00005790


	//   ....[42]....
        /*01f8*/ 	.word	0x000057b0


	//   ....[43]....
        /*01fc*/ 	.word	0x000057c0


	//   ....[44]....
        /*0200*/ 	.word	0x00005950


	//   ....[45]....
        /*0204*/ 	.word	0x00005980


	//   ....[46]....
        /*0208*/ 	.word	0x000059b0


	//   ....[47]....
        /*020c*/ 	.word	0x000059d0


	//   ....[48]....
        /*0210*/ 	.word	0x00005b50


	//   ....[49]....
        /*0214*/ 	.word	0x00005b80


	//   ....[50]....
        /*0218*/ 	.word	0x00005bb0


	//   ....[51]....
        /*021c*/ 	.word	0x00005bd0


	//   ....[52]....
        /*0220*/ 	.word	0x00005d50


	//   ....[53]....
        /*0224*/ 	.word	0x00005d80


	//   ....[54]....
        /*0228*/ 	.word	0x00005db0


	//   ....[55]....
        /*022c*/ 	.word	0x00005dd0


	//   ....[56]....
        /*0230*/ 	.word	0x00005f50


	//   ....[57]....
        /*0234*/ 	.word	0x00005f80


	//   ....[58]....
        /*0238*/ 	.word	0x00005fb0


	//   ....[59]....
        /*023c*/ 	.word	0x00005fd0


	//----- nvinfo : EIATTR_VRC_CTA_INIT_COUNT
	.align		4
.L_132:
        /*0240*/ 	.byte	0x02, 0x4a
	.zero		1
	.zero		1


	//----- nvinfo : EIATTR_EXIT_INSTR_OFFSETS
	.align		4
        /*0244*/ 	.byte	0x04, 0x1c
        /*0246*/ 	.short	(.L_134 - .L_133)


	//   ....[0]....
.L_133:
        /*0248*/ 	.word	0x00000030


	//   ....[1]....
        /*024c*/ 	.word	0x00006c70


	//   ....[2]....
        /*0250*/ 	.word	0x00006cb0


	//----- nvinfo : EIATTR_MAX_THREADS
	.align		4
.L_134:
        /*0254*/ 	.byte	0x04, 0x05
        /*0256*/ 	.short	(.L_136 - .L_135)
.L_135:
        /*0258*/ 	.word	0x00000100
        /*025c*/ 	.word	0x00000001
        /*0260*/ 	.word	0x00000001


	//----- nvinfo : EIATTR_CRS_STACK_SIZE
	.align		4
.L_136:
        /*0264*/ 	.byte	0x04, 0x1e
        /*0266*/ 	.short	(.L_138 - .L_137)
.L_137:
        /*0268*/ 	.word	0x00000000


	//----- nvinfo : EIATTR_CBANK_PARAM_SIZE
	.align		4
.L_138:
        /*026c*/ 	.byte	0x03, 0x19
        /*026e*/ 	.short	0x0015


	//----- nvinfo : EIATTR_PARAM_CBANK
	.align		4
        /*0270*/ 	.byte	0x04, 0x0a
        /*0272*/ 	.short	(.L_140 - .L_139)
	.align		4
.L_139:
        /*0274*/ 	.word	index@(.nv.constant0._ZN6thrust24THRUST_300001_SM_1000_NS8cuda_cub4core6detail13_kernel_agentINS1_8__reduce11ReduceAgentIPN4cuda3std3__45tupleIJdlEEESC_SB_lNS1_9__extrema9arg_max_fIdl10comparatorEEEEJSC_SC_iSG_EEEvDpT0_)
        /*0278*/ 	.short	0x0380
        /*027a*/ 	.short	0x0015


	//----- nvinfo : EIATTR_SW_WAR
	.align		4
.L_140:
        /*027c*/ 	.byte	0x04, 0x36
        /*027e*/ 	.short	(.L_142 - .L_141)
.L_141:
        /*0280*/ 	.word	0x00000008
.L_142:


//--------------------- .nv.info._ZN6thrust24THRUST_300001_SM_1000_NS8cuda_cub4core6detail13_kernel_agentINS1_8__reduce10DrainAgentIlEEJN3cub18CUB_300001_SM_10009GridQueueIyEElEEEvDpT0_ --------------------------
	.section	.nv.info._ZN6thrust24THRUST_300001_SM_1000_NS8cuda_cub4core6detail13_kernel_agentINS1_8__reduce10DrainAgentIlEEJN3cub18CUB_300001_SM_10009GridQueueIyEElEEEvDpT0_,"",@"SHT_CUDA_INFO"
	.sectionflags	@""
	.align	4


	//----- nvinfo : EIATTR_CUDA_API_VERSION
	.align		4
        /*0000*/ 	.byte	0x04, 0x37
        /*0002*/ 	.short	(.L_144 - .L_143)
.L_143:
        /*0004*/ 	.word	0x00000082


	//----- nvinfo : EIATTR_KPARAM_INFO
	.align		4
.L_144:
        /*0008*/ 	.byte	0x04, 0x17
        /*000a*/ 	.short	(.L_146 - .L_145)
.L_145:
        /*000c*/ 	.word	0x00000000
        /*0010*/ 	.short	0x0001
        /*0012*/ 	.short	0x0008
        /*0014*/ 	.byte	0x00, 0xf0, 0x21, 0x00


	//----- nvinfo : EIATTR_KPARAM_INFO
	.align		4
.L_146:
        /*0018*/ 	.byte	0x04, 0x17
        /*001a*/ 	.short	(.L_148 - .L_147)
.L_147:
        /*001c*/ 	.word	0x00000000
        /*0020*/ 	.short	0x0000
        /*0022*/ 	.short	0x0000
        /*0024*/ 	.byte	0x00, 0xf0, 0x21, 0x00


	//----- nvinfo : EIATTR_SPARSE_MMA_MASK
	.align		4
.L_148:
        /*0028*/ 	.byte	0x03, 0x50
        /*002a*/ 	.short	0x0000


	//----- nvinfo : EIATTR_MAXREG_COUNT
	.align		4
        /*002c*/ 	.byte	0x03, 0x1b
        /*002e*/ 	.short	0x00ff


	//----- nvinfo : EIATTR_MERCURY_ISA_VERSION
	.align		4
        /*0030*/ 	.byte	0x03, 0x5f
        /*0032*/ 	.short	0x0101


	//----- nvinfo : EIATTR_VRC_CTA_INIT_COUNT
	.align		4
        /*0034*/ 	.byte	0x02, 0x4a
	.zero		1
	.zero		1


	//----- nvinfo : EIATTR_EXIT_INSTR_OFFSETS
	.align		4
        /*0038*/ 	.byte	0x04, 0x1c
        /*003a*/ 	.short	(.L_150 - .L_149)


	//   ....[0]....
.L_149:
        /*003c*/ 	.word	0x00000060


	//----- nvinfo : EIATTR_MAX_THREADS
	.align		4
.L_150:
        /*0040*/ 	.byte	0x04, 0x05
        /*0042*/ 	.short	(.L_152 - .L_151)
.L_151:
        /*0044*/ 	.word	0x00000001
        /*0048*/ 	.word	0x00000001
        /*004c*/ 	.word	0x00000001


	//----- nvinfo : EIATTR_CBANK_PARAM_SIZE
	.align		4
.L_152:
        /*0050*/ 	.byte	0x03, 0x19
        /*0052*/ 	.short	0x0010


	//----- nvinfo : EIATTR_PARAM_CBANK
	.align		4
        /*0054*/ 	.byte	0x04, 0x0a
        /*0056*/ 	.short	(.L_154 - .L_153)
	.align		4
.L_153:
        /*0058*/ 	.word	index@(.nv.constant0._ZN6thrust24THRUST_300001_SM_1000_NS8cuda_cub4core6detail13_kernel_agentINS1_8__reduce10DrainAgentIlEEJN3cub18CUB_300001_SM_10009GridQueueIyEElEEEvDpT0_)
        /*005c*/ 	.short	0x0380
        /*005e*/ 	.short	0x0010


	//----- nvinfo : EIATTR_SW_WAR
	.align		4
.L_154:
        /*0060*/ 	.byte	0x04, 0x36
        /*0062*/ 	.short	(.L_156 - .L_155)
.L_155:
        /*0064*/ 	.word	0x00000008
.L_156:


//--------------------- .nv.info._ZN6thrust24THRUST_300001_SM_1000_NS8cuda_cub4core6detail13_kernel_agentINS1_8__reduce11ReduceAgentINS0_12zip_iteratorIN4cuda3std3__45tupleIJNS0_10device_ptrIdEENS0_17counting_iteratorIlNS0_11use_defaultESF_SF_EEEEEEEPNSB_IJdlEEESJ_lNS1_9__extrema9arg_max_fIdl10comparatorEEEEJSI_SK_lN3cub18CUB_300001_SM_100013GridEvenShareIlEENSR_9GridQueueIyEESO_EEEvDpT0_ --------------------------
	.section	.nv.info._ZN6thrust24THRUST_300001_SM_1000_NS8cuda_cub4core6detail13_kernel_agentINS1_8__reduce11ReduceAgentINS0_12zip_iteratorIN4cuda3std3__45tupleIJNS0_10device_ptrIdEENS0_17counting_iteratorIlNS0_11use_defaultESF_SF_EEEEEEEPNSB_IJdlEEESJ_lNS1_9__extrema9arg_max_fIdl10comparatorEEEEJSI_SK_lN3cub18CUB_300001_SM_100013GridEvenShareIlEENSR_9GridQueueIyEESO_EEEvDpT0_,"",@"SHT_CUDA_INFO"
	.sectionflags	@""
	.align	4


	//----- nvinfo : EIATTR_CUDA_API_VERSION
	.align		4
        /*0000*/ 	.byte	0x04, 0x37
        /*0002*/ 	.short	(.L_158 - .L_157)
.L_157:
        /*0004*/ 	.word	0x00000082


	//----- nvinfo : EIATTR_KPARAM_INFO
	.align		4
.L_158:
        /*0008*/ 	.byte	0x04, 0x17
        /*000a*/ 	.short	(.L_160 - .L_159)
.L_159:
        /*000c*/ 	.word	0x00000000
        /*0010*/ 	.short	0x0005
        /*0012*/ 	.short	0x0070
        /*0014*/ 	.byte	0x00, 0xf0, 0x05, 0x00


	//----- nvinfo : EIATTR_KPARAM_INFO
	.align		4
.L_160:
        /*0018*/ 	.byte	0x04, 0x17
        /*001a*/ 	.short	(.L_162 - .L_161)
.L_161:
        /*001c*/ 	.word	0x00000000
        /*0020*/ 	.short	0x0004
        /*0022*/ 	.short	0x0068
        /*0024*/ 	.byte	0x00, 0xf0, 0x21, 0x00


	//----- nvinfo : EIATTR_KPARAM_INFO
	.align		4
.L_162:
        /*0028*/ 	.byte	0x04, 0x17
        /*002a*/ 	.short	(.L_164 - .L_163)
.L_163:
        /*002c*/ 	.word	0x00000000
        /*0030*/ 	.short	0x0003
        /*0032*/ 	.short	0x0020
        /*0034*/ 	.byte	0x00, 0xf0, 0x21, 0x01


	//----- nvinfo : EIATTR_KPARAM_INFO
	.align		4
.L_164:
        /*0038*/ 	.byte	0x04, 0x17
        /*003a*/ 	.short	(.L_166 - .L_165)
.L_165:
        /*003c*/ 	.word	0x00000000
        /*0040*/ 	.short	0x0002
        /*0042*/ 	.short	0x0018
        /*0044*/ 	.byte	0x00, 0xf0, 0x21, 0x00


	//----- nvinfo : EIATTR_KPARAM_INFO
	.align		4
.L_166:
        /*0048*/ 	.byte	0x04, 0x17
        /*004a*/ 	.short	(.L_168 - .L_167)
.L_167:
        /*004c*/ 	.word	0x00000000
        /*0050*/ 	.short	0x0001
        /*0052*/ 	.short	0x0010
        /*0054*/ 	.byte	0x00, 0xf5, 0x21, 0x00


	//----- nvinfo : EIATTR_KPARAM_INFO
	.align		4
.L_168:
        /*0058*/ 	.byte	0x04, 0x17
        /*005a*/ 	.short	(.L_170 - .L_169)
.L_169:
        /*005c*/ 	.word	0x00000000
        /*0060*/ 	.short	0x0000
        /*0062*/ 	.short	0x0000
        /*0064*/ 	.byte	0x00, 0xf0, 0x41, 0x00


	//----- nvinfo : EIATTR_SPARSE_MMA_MASK
	.align		4
.L_170:
        /*0068*/ 	.byte	0x03, 0x50
        /*006a*/ 	.short	0x0000


	//----- nvinfo : EIATTR_MAXREG_COUNT
	.align		4
        /*006c*/ 	.byte	0x03, 0x1b
        /*006e*/ 	.short	0x00ff


	//----- nvinfo : EIATTR_NUM_BARRIERS
	.align		4
        /*0070*/ 	.byte	0x02, 0x4c
        /*0072*/ 	.byte	0x01
	.zero		1


	//----- nvinfo : EIATTR_MERCURY_ISA_VERSION
	.align		4
        /*0074*/ 	.byte	0x03, 0x5f
        /*0076*/ 	.short	0x0101


	//----- nvinfo : EIATTR_COOP_GROUP_MASK_REGIDS
	.align		4
        /*0078*/ 	.byte	0x04, 0x29
        /*007a*/ 	.short	(.L_172 - .L_171)


	//   ....[0]....
.L_171:
        /*007c*/ 	.word	0xffffffff


	//   ....[1]....
        /*0080*/ 	.word	0xffffffff


	//   ....[2]....
        /*0084*/ 	.word	0xffffffff


	//   ....[3]....
        /*0088*/ 	.word	0xffffffff


	//   ....[4]....
        /*008c*/ 	.word	0xffffffff


	//   ....[5]....
        /*0090*/ 	.word	0xffffffff


	//   ....[6]....
        /*0094*/ 	.word	0xffffffff


	//   ....[7]....
        /*0098*/ 	.word	0xffffffff


	//   ....[8]....
        /*009c*/ 	.word	0xffffffff


	//   ....[9]....
        /*00a0*/ 	.word	0xffffffff


	//   ....[10]....
        /*00a4*/ 	.word	0xffffffff


	//   ....[11]....
        /*00a8*/ 	.word	0xffffffff


	//   ....[12]....
        /*00ac*/ 	.word	0xffffffff


	//   ....[13]....
        /*00b0*/ 	.word	0xffffffff


	//   ....[14]....
        /*00b4*/ 	.word	0xffffffff


	//   ....[15]....
        /*00b8*/ 	.word	0xffffffff


	//   ....[16]....
        /*00bc*/ 	.word	0xffffffff


	//   ....[17]....
        /*00c0*/ 	.word	0xffffffff


	//   ....[18]....
        /*00c4*/ 	.word	0xffffffff


	//   ....[19]....
        /*00c8*/ 	.word	0xffffffff


	//   ....[20]....
        /*00cc*/ 	.word	0xffffffff


	//   ....[21]....
        /*00d0*/ 	.word	0xffffffff


	//   ....[22]....
        /*00d4*/ 	.word	0xffffffff


	//   ....[23]....
        /*00d8*/ 	.word	0xffffffff


	//   ....[24]....
        /*00dc*/ 	.word	0xffffffff


	//   ....[25]....
        /*00e0*/ 	.word	0xffffffff


	//   ....[26]....
        /*00e4*/ 	.word	0xffffffff


	//   ....[27]....
        /*00e8*/ 	.word	0xffffffff


	//   ....[28]....
        /*00ec*/ 	.word	0xffffffff


	//   ....[29]....
        /*00f0*/ 	.word	0xffffffff


	//   ....[30]....
        /*00f4*/ 	.word	0xffffffff


	//   ....[31]....
        /*00f8*/ 	.word	0xffffffff


	//   ....[32]....
        /*00fc*/ 	.word	0xffffffff


	//   ....[33]....
        /*0100*/ 	.word	0xffffffff


	//   ....[34]....
        /*0104*/ 	.word	0xffffffff


	//   ....[35]....
        /*0108*/ 	.word	0xffffffff


	//   ....[36]....
        /*010c*/ 	.word	0xffffffff


	//   ....[37]....
        /*0110*/ 	.word	0xffffffff


	//   ....[38]....
        /*0114*/ 	.word	0xffffffff


	//   ....[39]....
        /*0118*/ 	.word	0xffffffff


	//   ....[40]....
        /*011c*/ 	.word	0xffffffff


	//   ....[41]....
        /*0120*/ 	.word	0xffffffff


	//   ....[42]....
        /*0124*/ 	.word	0xffffffff


	//   ....[43]....
        /*0128*/ 	.word	0xffffffff


	//   ....[44]....
        /*012c*/ 	.word	0xffffffff


	//   ....[45]....
        /*0130*/ 	.word	0xffffffff


	//   ....[46]....
        /*0134*/ 	.word	0xffffffff


	//   ....[47]....
        /*0138*/ 	.word	0xffffffff


	//   ....[48]....
        /*013c*/ 	.word	0xffffffff


	//   ....[49]....
        /*0140*/ 	.word	0xffffffff


	//   ....[50]....
        /*0144*/ 	.word	0xffffffff


	//   ....[51]....
        /*0148*/ 	.word	0xffffffff


	//   ....[52]....
        /*014c*/ 	.word	0xffffffff


	//   ....[53]....
        /*0150*/ 	.word	0xffffffff


	//   ....[54]....
        /*0154*/ 	.word	0xffffffff


	//   ....[55]....
        /*0158*/ 	.word	0xffffffff


	//   ....[56]....
        /*015c*/ 	.word	0xffffffff


	//   ....[57]....
        /*0160*/ 	.word	0xffffffff


	//   ....[58]....
        /*0164*/ 	.word	0xffffffff


	//   ....[59]....
        /*0168*/ 	.word	0xffffffff


	//----- nvinfo : EIATTR_COOP_GROUP_INSTR_OFFSETS
	.align		4
.L_172:
        /*016c*/ 	.byte	0x04, 0x28
        /*016e*/ 	.short	(.L_174 - .L_173)


	//   ....[0]....
.L_173:
        /*0170*/ 	.word	0x00000d70


	//   ....[1]....
        /*0174*/ 	.word	0x00000da0


	//   ....[2]....
        /*0178*/ 	.word	0x00000dc0


	//   ....[3]....
        /*017c*/ 	.word	0x00000dd0


	//   ....[4]....
        /*0180*/ 	.word	0x00000f60


	//   ....[5]....
        /*0184*/ 	.word	0x00000f90


	//   ....[6]....
        /*0188*/ 	.word	0x00000fc0


	//   ....[7]....
        /*018c*/ 	.word	0x00000fe0


	//   ....[8]....
        /*0190*/ 	.word	0x00001160


	//   ....[9]....
        /*0194*/ 	.word	0x00001190


	//   ....[10]....
        /*0198*/ 	.word	0x000011c0


	//   ....[11]....
        /*019c*/ 	.word	0x000011e0


	//   ....[12]....
        /*01a0*/ 	.word	0x00001360


	//   ....[13]....
        /*01a4*/ 	.word	0x00001390


	//   ....[14]....
        /*01a8*/ 	.word	0x000013c0


	//   ....[15]....
        /*01ac*/ 	.word	0x000013e0


	//   ....[16]....
        /*01b0*/ 	.word	0x00001560


	//   ....[17]....
        /*01b4*/ 	.word	0x00001590


	//   ....[18]....
        /*01b8*/ 	.word	0x000015c0


	//   ....[19]....
        /*01bc*/ 	.word	0x000015e0


	//   ....[20]....
        /*01c0*/ 	.word	0x00002340


	//   ....[21]....
        /*01c4*/ 	.word	0x00002350


	//   ....[22]....
        /*01c8*/ 	.word	0x00002360


	//   ....[23]....
        /*01cc*/ 	.word	0x00002380


	//   ....[24]....
        /*01d0*/ 	.word	0x00002500


	//   ....[25]....
        /*01d4*/ 	.word	0x00002540


	//   ....[26]....
        /*01d8*/ 	.word	0x00002570


	//   ....[27]....
        /*01dc*/ 	.word	0x00002590


	//   ....[28]....
        /*01e0*/ 	.word	0x00002710


	//   ....[29]....
        /*01e4*/ 	.word	0x00002750


	//   ....[30]....
        /*01e8*/ 	.word	0x00002780


	//   ....[31]....
        /*01ec*/ 	.word	0x000027a0


	//   ....[32]....
        /*01f0*/ 	.word	0x00002920


	//   ....[33]....
        /*01f4*/ 	.word	0x00002960


	//   ....[34]....
        /*01f8*/ 	.word	0x00002990


	//   ....[35]....
        /*01fc*/ 	.word	0x000029b0


	//   ....[36]....
        /*0200*/ 	.word	0x00002b30


	//   ....[37]....
        /*0204*/ 	.word	0x00002b70


	//   ....[38]....
        /*0208*/ 	.word	0x00002ba0


	//   ....[39]....
        /*020c*/ 	.word	0x00002bc0


	//   ....[40]....
        /*0210*/ 	.word	0x000053c0


	//   ....[41]....
        /*0214*/ 	.word	0x000053f0


	//   ....[42]....
        /*0218*/ 	.word	0x00005410


	//   ....[43]....
        /*021c*/ 	.word	0x00005420


	//   ....[44]....
        /*0220*/ 	.word	0x000055b0


	//   ....[45]....
        /*0224*/ 	.word	0x000055e0


	//   ....[46]....
        /*0228*/ 	.word	0x00005610


	//   ....[47]....
        /*022c*/ 	.word	0x00005630


	//   ....[48]....
        /*0230*/ 	.word	0x000057b0


	//   ....[49]....
        /*0234*/ 	.word	0x000057e0


	//   ....[50]....
        /*0238*/ 	.word	0x00005810


	//   ....[51]....
        /*023c*/ 	.word	0x00005830


	//   ....[52]....
        /*0240*/ 	.word	0x000059b0


	//   ....[53]....
        /*0244*/ 	.word	0x000059e0


	//   ....[54]....
        /*0248*/ 	.word	0x00005a10


	//   ....[55]....
        /*024c*/ 	.word	0x00005a30


	//   ....[56]....
        /*0250*/ 	.word	0x00005bb0


	//   ....[57]....
        /*0254*/ 	.word	0x00005be0


	//   ....[58]....
        /*0258*/ 	.word	0x00005c10


	//   ....[59]....
        /*025c*/ 	.word	0x00005c30


	//----- nvinfo : EIATTR_VRC_CTA_INIT_COUNT
	.align		4
.L_174:
        /*0260*/ 	.byte	0x02, 0x4a
	.zero		1
	.zero		1


	//----- nvinfo : EIATTR_EXIT_INSTR_OFFSETS
	.align		4
        /*0264*/ 	.byte	0x04, 0x1c
        /*0266*/ 	.short	(.L_176 - .L_175)


	//   ....[0]....
.L_175:
        /*0268*/ 	.word	0x000068d0


	//   ....[1]....
        /*026c*/ 	.word	0x00006920


	//----- nvinfo : EIATTR_MAX_THREADS
	.align		4
.L_176:
        /*0270*/ 	.byte	0x04, 0x05
        /*0272*/ 	.short	(.L_178 - .L_177)
.L_177:
        /*0274*/ 	.word	0x00000100
        /*0278*/ 	.word	0x00000001
        /*027c*/ 	.word	0x00000001


	//----- nvinfo : EIATTR_CRS_STACK_SIZE
	.align		4
.L_178:
        /*0280*/ 	.byte	0x04, 0x1e
        /*0282*/ 	.short	(.L_180 - .L_179)
.L_179:
        /*0284*/ 	.word	0x00000000


	//----- nvinfo : EIATTR_CBANK_PARAM_SIZE
	.align		4
.L_180:
        /*0288*/ 	.byte	0x03, 0x19
        /*028a*/ 	.short	0x0071


	//----- nvinfo : EIATTR_PARAM_CBANK
	.align		4
        /*028c*/ 	.byte	0x04, 0x0a
        /*028e*/ 	.short	(.L_182 - .L_181)
	.align		4
.L_181:
        /*0290*/ 	.word	index@(.nv.constant0._ZN6thrust24THRUST_300001_SM_1000_NS8cuda_cub4core6detail13_kernel_agentINS1_8__reduce11ReduceAgentINS0_12zip_iteratorIN4cuda3std3__45tupleIJNS0_10device_ptrIdEENS0_17counting_iteratorIlNS0_11use_defaultESF_SF_EEEEEEEPNSB_IJdlEEESJ_lNS1_9__extrema9arg_max_fIdl10comparatorEEEEJSI_SK_lN3cub18CUB_300001_SM_100013GridEvenShareIlEENSR_9GridQueueIyEESO_EEEvDpT0_)
        /*0294*/ 	.short	0x0380
        /*0296*/ 	.short	0x0071


	//----- nvinfo : EIATTR_SW_WAR
	.align		4
.L_182:
        /*0298*/ 	.byte	0x04, 0x36
        /*029a*/ 	.short	(.L_184 - .L_183)
.L_183:
        /*029c*/ 	.word	0x00000008
.L_184:


//--------------------- .nv.info._ZN6thrust24THRUST_300001_SM_1000_NS8cuda_cub4core6detail13_kernel_agentINS1_8__reduce11ReduceAgentINS0_12zip_iteratorIN4cuda3std3__45tupleIJNS0_10device_ptrIdEENS0_17counting_iteratorIlNS0_11use_defaultESF_SF_EEEEEEEPNSB_IJdlEEESJ_lNS1_9__extrema9arg_max_fIdl10comparatorEEEEJSI_SK_lSO_EEEvDpT0_ --------------------------
	.section	.nv.info._ZN6thrust24THRUST_300001_SM_1000_NS8cuda_cub4core6detail13_kernel_agentINS1_8__reduce11ReduceAgentINS0_12zip_iteratorIN4cuda3std3__45tupleIJNS0_10device_ptrIdEENS0_17counting_iteratorIlNS0_11use_defaultESF_SF_EEEEEEEPNSB_IJdlEEESJ_lNS1_9__extrema9arg_max_fIdl10comparatorEEEEJSI_SK_lSO_EEEvDpT0_,"",@"SHT_CUDA_INFO"
	.sectionflags	@""
	.align	4


	//----- nvinfo : EIATTR_CUDA_API_VERSION
	.align		4
        /*0000*/ 	.byte	0x04, 0x37
        /*0002*/ 	.short	(.L_186 - .L_185)
.L_185:
        /*0004*/ 	.word	0x00000082


	//----- nvinfo : EIATTR_KPARAM_INFO
	.align		4
.L_186:
        /*0008*/ 	.byte	0x04, 0x17
        /*000a*/ 	.short	(.L_188 - .L_187)
.L_187:
        /*000c*/ 	.word	0x00000000
        /*0010*/ 	.short	0x0003
        /*0012*/ 	.short	0x0020
        /*0014*/ 	.byte	0x00, 0xf0, 0x05, 0x00


	//----- nvinfo : EIATTR_KPARAM_INFO
	.align		4
.L_188:
        /*0018*/ 	.byte	0x04, 0x17
        /*001a*/ 	.short	(.L_190 - .L_189)
.L_189:
        /*001c*/ 	.word	0x00000000
        /*0020*/ 	.short	0x0002
        /*0022*/ 	.short	0x0018
        /*0024*/ 	.byte	0x00, 0xf0, 0x21, 0x00


	//----- nvinfo : EIATTR_KPARAM_INFO
	.align		4
.L_190:
        /*0028*/ 	.byte	0x04, 0x17
        /*002a*/ 	.short	(.L_192 - .L_191)
.L_191:
        /*002c*/ 	.word	0x00000000
        /*0030*/ 	.short	0x0001
        /*0032*/ 	.short	0x0010
        /*0034*/ 	.byte	0x00, 0xf5, 0x21, 0x00


	//----- nvinfo : EIATTR_KPARAM_INFO
	.align		4
.L_192:
        /*0038*/ 	.byte	0x04, 0x17
        /*003a*/ 	.short	(.L_194 - .L_193)
.L_193:
        /*003c*/ 	.word	0x00000000
        /*0040*/ 	.short	0x0000
        /*0042*/ 	.short	0x0000
        /*0044*/ 	.byte	0x00, 0xf0, 0x41, 0x00


	//----- nvinfo : EIATTR_SPARSE_MMA_MASK
	.align		4
.L_194:
        /*0048*/ 	.byte	0x03, 0x50
        /*004a*/ 	.short	0x0000


	//----- nvinfo : EIATTR_MAXREG_COUNT
	.align		4
        /*004c*/ 	.byte	0x03, 0x1b
        /*004e*/ 	.short	0x00ff


	//----- nvinfo : EIATTR_NUM_BARRIERS
	.align		4
        /*0050*/ 	.byte	0x02, 0x4c
        /*0052*/ 	.byte	0x01
	.zero		1


	//----- nvinfo : EIATTR_MERCURY_ISA_VERSION
	.align		4
        /*0054*/ 	.byte	0x03, 0x5f
        /*0056*/ 	.short	0x0101


	//----- nvinfo : EIATTR_COOP_GROUP_MASK_REGIDS
	.align		4
        /*0058*/ 	.byte	0x04, 0x29
        /*005a*/ 	.short	(.L_196 - .L_195)


	//   ....[0]....
.L_195:
        /*005c*/ 	.word	0xffffffff


	//   ....[1]....
        /*0060*/ 	.word	0xffffffff


	//   ....[2]....
        /*0064*/ 	.word	0xffffffff


	//   ....[3]....
        /*0068*/ 	.word	0xffffffff


	//   ....[4]....
        /*006c*/ 	.word	0xffffffff


	//   ....[5]....
        /*0070*/ 	.word	0xffffffff


	//   ....[6]....
        /*0074*/ 	.word	0xffffffff


	//   ....[7]....
        /*0078*/ 	.word	0xffffffff


	//   ....[8]....
        /*007c*/ 	.word	0xffffffff


	//   ....[9]....
        /*0080*/ 	.word	0xffffffff


	//   ....[10]....
        /*0084*/ 	.word	0xffffffff


	//   ....[11]....
        /*0088*/ 	.word	0xffffffff


	//   ....[12]....
        /*008c*/ 	.word	0xffffffff


	//   ....[13]....
        /*0090*/ 	.word	0xffffffff


	//   ....[14]....
        /*0094*/ 	.word	0xffffffff


	//   ....[15]....
        /*0098*/ 	.word	0xffffffff


	//   ....[16]....
        /*009c*/ 	.word	0xffffffff


	//   ....[17]....
        /*00a0*/ 	.word	0xffffffff


	//   ....[18]....
        /*00a4*/ 	.word	0xffffffff


	//   ....[19]....
        /*00a8*/ 	.word	0xffffffff


	//   ....[20]....
        /*00ac*/ 	.word	0xffffffff


	//   ....[21]....
        /*00b0*/ 	.word	0xffffffff


	//   ....[22]....
        /*00b4*/ 	.word	0xffffffff


	//   ....[23]....
        /*00b8*/ 	.word	0xffffffff


	//   ....[24]....
        /*00bc*/ 	.word	0xffffffff


	//   ....[25]....
        /*00c0*/ 	.word	0xffffffff


	//   ....[26]....
        /*00c4*/ 	.word	0xffffffff


	//   ....[27]....
        /*00c8*/ 	.word	0xffffffff


	//   ....[28]....
        /*00cc*/ 	.word	0xffffffff


	//   ....[29]....
        /*00d0*/ 	.word	0xffffffff


	//   ....[30]....
        /*00d4*/ 	.word	0xffffffff


	//   ....[31]....
        /*00d8*/ 	.word	0xffffffff


	//   ....[32]....
        /*00dc*/ 	.word	0xffffffff


	//   ....[33]....
        /*00e0*/ 	.word	0xffffffff


	//   ....[34]....
        /*00e4*/ 	.word	0xffffffff


	//   ....[35]....
        /*00e8*/ 	.word	0xffffffff


	//   ....[36]....
        /*00ec*/ 	.word	0xffffffff


	//   ....[37]....
        /*00f0*/ 	.word	0xffffffff


	//   ....[38]....
        /*00f4*/ 	.word	0xffffffff


	//   ....[39]....
        /*00f8*/ 	.word	0xffffffff


	//   ....[40]....
        /*00fc*/ 	.word	0xffffffff


	//   ....[41]....
        /*0100*/ 	.word	0xffffffff


	//   ....[42]....
        /*0104*/ 	.word	0xffffffff


	//   ....[43]....
        /*0108*/ 	.word	0xffffffff


	//   ....[44]....
        /*010c*/ 	.word	0xffffffff


	//   ....[45]....
        /*0110*/ 	.word	0xffffffff


	//   ....[46]....
        /*0114*/ 	.word	0xffffffff


	//   ....[47]....
        /*0118*/ 	.word	0xffffffff


	//   ....[48]....
        /*011c*/ 	.word	0xffffffff


	//   ....[49]....
        /*0120*/ 	.word	0xffffffff


	//   ....[50]....
        /*0124*/ 	.word	0xffffffff


	//   ....[51]....
        /*0128*/ 	.word	0xffffffff


	//   ....[52]....
        /*012c*/ 	.word	0xffffffff


	//   ....[53]....
        /*0130*/ 	.word	0xffffffff


	//   ....[54]....
        /*0134*/ 	.word	0xffffffff


	//   ....[55]....
        /*0138*/ 	.word	0xffffffff


	//   ....[56]....
        /*013c*/ 	.word	0xffffffff


	//   ....[57]....
        /*0140*/ 	.word	0xffffffff


	//   ....[58]....
        /*0144*/ 	.word	0xffffffff


	//   ....[59]....
        /*0148*/ 	.word	0xffffffff


	//----- nvinfo : EIATTR_COOP_GROUP_INSTR_OFFSETS
	.align		4
.L_196:
        /*014c*/ 	.byte	0x04, 0x28
        /*014e*/ 	.short	(.L_198 - .L_197)


	//   ....[0]....
.L_197:
        /*0150*/ 	.word	0x00000cb0


	//   ....[1]....
        /*0154*/ 	.word	0x00000ce0


	//   ....[2]....
        /*0158*/ 	.word	0x00000d00


	//   ....[3]....
        /*015c*/ 	.word	0x00000d10


	//   ....[4]....
        /*0160*/ 	.word	0x00000ea0


	//   ....[5]....
        /*0164*/ 	.word	0x00000ed0


	//   ....[6]....
        /*0168*/ 	.word	0x00000f00


	//   ....[7]....
        /*016c*/ 	.word	0x00000f20


	//   ....[8]....
        /*0170*/ 	.word	0x000010a0


	//   ....[9]....
        /*0174*/ 	.word	0x000010d0


	//   ....[10]....
        /*0178*/ 	.word	0x00001100


	//   ....[11]....
        /*017c*/ 	.word	0x00001120


	//   ....[12]....
        /*0180*/ 	.word	0x000012a0


	//   ....[13]....
        /*0184*/ 	.word	0x000012d0


	//   ....[14]....
        /*0188*/ 	.word	0x00001300


	//   ....[15]....
        /*018c*/ 	.word	0x00001320


	//   ....[16]....
        /*0190*/ 	.word	0x000014a0


	//   ....[17]....
        /*0194*/ 	.word	0x000014e0


	//   ....[18]....
        /*0198*/ 	.word	0x00001510


	//   ....[19]....
        /*019c*/ 	.word	0x00001520


	//   ....[20]....
        /*01a0*/ 	.word	0x00002280


	//   ....[21]....
        /*01a4*/ 	.word	0x00002290


	//   ....[22]....
        /*01a8*/ 	.word	0x000022a0


	//   ....[23]....
        /*01ac*/ 	.word	0x000022c0


	//   ....[24]....
        /*01b0*/ 	.word	0x00002440


	//   ....[25]....
        /*01b4*/ 	.word	0x00002480


	//   ....[26]....
        /*01b8*/ 	.word	0x000024b0


	//   ....[27]....
        /*01bc*/ 	.word	0x000024d0


	//   ....[28]....
        /*01c0*/ 	.word	0x00002650


	//   ....[29]....
        /*01c4*/ 	.word	0x00002690


	//   ....[30]....
        /*01c8*/ 	.word	0x000026c0


	//   ....[31]....
        /*01cc*/ 	.word	0x000026e0


	//   ....[32]....
        /*01d0*/ 	.word	0x00002860


	//   ....[33]....
        /*01d4*/ 	.word	0x000028a0


	//   ....[34]....
        /*01d8*/ 	.word	0x000028d0


	//   ....[35]....
        /*01dc*/ 	.word	0x000028f0


	//   ....[36]....
        /*01e0*/ 	.word	0x00002a70


	//   ....[37]....
        /*01e4*/ 	.word	0x00002ab0


	//   ....[38]....
        /*01e8*/ 	.word	0x00002ae0


	//   ....[39]....
        /*01ec*/ 	.word	0x00002b00


	//   ....[40]....
        /*01f0*/ 	.word	0x00004f40


	//   ....[41]....
        /*01f4*/ 	.word	0x00004f70


	//   ....[42]....
        /*01f8*/ 	.word	0x00004f90


	//   ....[43]....
        /*01fc*/ 	.word	0x00004fa0


	//   ....[44]....
        /*0200*/ 	.word	0x00005130


	//   ....[45]....
        /*0204*/ 	.word	0x00005160


	//   ....[46]....
        /*0208*/ 	.word	0x00005190


	//   ....[47]....
        /*020c*/ 	.word	0x000051b0


	//   ....[48]....
        /*0210*/ 	.word	0x00005330


	//   ....[49]....
        /*0214*/ 	.word	0x00005360


	//   ....[50]....
        /*0218*/ 	.word	0x00005390


	//   ....[51]....
        /*021c*/ 	.word	0x000053b0


	//   ....[52]....
        /*0220*/ 	.word	0x00005530


	//   ....[53]....
        /*0224*/ 	.word	0x00005560


	//   ....[54]....
        /*0228*/ 	.word	0x00005590


	//   ....[55]....
        /*022c*/ 	.word	0x000055b0


	//   ....[56]....
        /*0230*/ 	.word	0x00005730


	//   ....[57]....
        /*0234*/ 	.word	0x00005760


	//   ....[58]....
        /*0238*/ 	.word	0x00005790


	//   ....[59]....
        /*023c*/ 	.word	0x000057b0


	//----- nvinfo : EIATTR_VRC_CTA_INIT_COUNT
	.align		4
.L_198:
        /*0240*/ 	.byte	0x02, 0x4a
	.zero		1
	.zero		1


	//----- nvinfo : EIATTR_EXIT_INSTR_OFFSETS
	.align		4
        /*0244*/ 	.byte	0x04, 0x1c
        /*0246*/ 	.short	(.L_200 - .L_199)


	//   ....[0]....
.L_199:
        /*0248*/ 	.word	0x00000040


	//   ....[1]....
        /*024c*/ 	.word	0x00006450


	//   ....[2]....
        /*0250*/ 	.word	0x00006490


	//----- nvinfo : EIATTR_MAX_THREADS
	.align		4
.L_200:
        /*0254*/ 	.byte	0x04, 0x05
        /*0256*/ 	.short	(.L_202 - .L_201)
.L_201:
        /*0258*/ 	.word	0x00000100
        /*025c*/ 	.word	0x00000001
        /*0260*/ 	.word	0x00000001


	//----- nvinfo : EIATTR_CRS_STACK_SIZE
	.align		4
.L_202:
        /*0264*/ 	.byte	0x04, 0x1e
        /*0266*/ 	.short	(.L_204 - .L_203)
.L_203:
        /*0268*/ 	.word	0x00000000


	//----- nvinfo : EIATTR_CBANK_PARAM_SIZE
	.align		4
.L_204:
        /*026c*/ 	.byte	0x03, 0x19
        /*026e*/ 	.short	0x0021


	//----- nvinfo : EIATTR_PARAM_CBANK
	.align		4
        /*0270*/ 	.byte	0x04, 0x0a
        /*0272*/ 	.short	(.L_206 - .L_205)
	.align		4
.L_205:
        /*0274*/ 	.word	index@(.nv.constant0._ZN6thrust24THRUST_300001_SM_1000_NS8cuda_cub4core6detail13_kernel_agentINS1_8__reduce11ReduceAgentINS0_12zip_iteratorIN4cuda3std3__45tupleIJNS0_10device_ptrIdEENS0_17counting_iteratorIlNS0_11use_defaultESF_SF_EEEEEEEPNSB_IJdlEEESJ_lNS1_9__extrema9arg_max_fIdl10comparatorEEEEJSI_SK_lSO_EEEvDpT0_)
        /*0278*/ 	.short	0x0380
        /*027a*/ 	.short	0x0021


	//----- nvinfo : EIATTR_SW_WAR
	.align		4
.L_206:
        /*027c*/ 	.byte	0x04, 0x36
        /*027e*/ 	.short	(.L_208 - .L_207)
.L_207:
        /*0280*/ 	.word	0x00000008
.L_208:


//--------------------- .nv.info._ZN6thrust24THRUST_300001_SM_1000_NS8cuda_cub4core6detail13_kernel_agentINS1_8__reduce11ReduceAgentIPN4cuda3std3__45tupleIJdlEEESC_SB_iNS1_9__extrema9arg_max_fIdl10comparatorEEEEJSC_SC_iSG_EEEvDpT0_ --------------------------
	.section	.nv.info._ZN6thrust24THRUST_300001_SM_1000_NS8cuda_cub4core6detail13_kernel_agentINS1_8__reduce11ReduceAgentIPN4cuda3std3__45tupleIJdlEEESC_SB_iNS1_9__extrema9arg_max_fIdl10comparatorEEEEJSC_SC_iSG_EEEvDpT0_,"",@"SHT_CUDA_INFO"
	.sectionflags	@""
	.align	4


	//----- nvinfo : EIATTR_CUDA_API_VERSION
	.align		4
        /*0000*/ 	.byte	0x04, 0x37
        /*0002*/ 	.short	(.L_210 - .L_209)
.L_209:
        /*0004*/ 	.word	0x00000082


	//----- nvinfo : EIATTR_KPARAM_INFO
	.align		4
.L_210:
        /*0008*/ 	.byte	0x04, 0x17
        /*000a*/ 	.short	(.L_212 - .L_211)
.L_211:
        /*000c*/ 	.word	0x00000000
        /*0010*/ 	.short	0x0003
        /*0012*/ 	.short	0x0014
        /*0014*/ 	.byte	0x00, 0xf0, 0x05, 0x00


	//----- nvinfo : EIATTR_KPARAM_INFO
	.align		4
.L_212:
        /*0018*/ 	.byte	0x04, 0x17
        /*001a*/ 	.short	(.L_214 - .L_213)
.L_213:
        /*001c*/ 	.word	0x00000000
        /*0020*/ 	.short	0x0002
        /*0022*/ 	.short	0x0010
        /*0024*/ 	.byte	0x00, 0xf0, 0x11, 0x00


	//----- nvinfo : EIATTR_KPARAM_INFO
	.align		4
.L_214:
        /*0028*/ 	.byte	0x04, 0x17
        /*002a*/ 	.short	(.L_216 - .L_215)
.L_215:
        /*002c*/ 	.word	0x00000000
        /*0030*/ 	.short	0x0001
        /*0032*/ 	.short	0x0008
        /*0034*/ 	.byte	0x00, 0xf5, 0x21, 0x00


	//----- nvinfo : EIATTR_KPARAM_INFO
	.align		4
.L_216:
        /*0038*/ 	.byte	0x04, 0x17
        /*003a*/ 	.short	(.L_218 - .L_217)
.L_217:
        /*003c*/ 	.word	0x00000000
        /*0040*/ 	.short	0x0000
        /*0042*/ 	.short	0x0000
        /*0044*/ 	.byte	0x00, 0xf5, 0x21, 0x00


	//----- nvinfo : EIATTR_SPARSE_MMA_MASK
	.align		4
.L_218:
        /*0048*/ 	.byte	0x03, 0x50
        /*004a*/ 	.short	0x0000


	//----- nvinfo : EIATTR_MAXREG_COUNT
	.align		4
        /*004c*/ 	.byte	0x03, 0x1b
        /*004e*/ 	.short	0x00ff


	//----- nvinfo : EIATTR_NUM_BARRIERS
	.align		4
        /*0050*/ 	.byte	0x02, 0x4c
        /*0052*/ 	.byte	0x01
	.zero		1


	//----- nvinfo : EIATTR_MERCURY_ISA_VERSION
	.align		4
        /*0054*/ 	.byte	0x03, 0x5f
        /*0056*/ 	.short	0x0101


	//----- nvinfo : EIATTR_COOP_GROUP_MASK_REGIDS
	.align		4
        /*0058*/ 	.byte	0x04, 0x29
        /*005a*/ 	.short	(.L_220 - .L_219)


	//   ....[0]....
.L_219:
        /*005c*/ 	.word	0xffffffff


	//   ....[1]....
        /*0060*/ 	.word	0xffffffff


	//   ....[2]....
        /*0064*/ 	.word	0xffffffff


	//   ....[3]....
        /*0068*/ 	.word	0xffffffff


	//   ....[4]....
        /*006c*/ 	.word	0xffffffff


	//   ....[5]....
        /*0070*/ 	.word	0xffffffff


	//   ....[6]....
        /*0074*/ 	.word	0xffffffff


	//   ....[7]....
        /*0078*/ 	.word	0xffffffff


	//   ....[8]....
        /*007c*/ 	.word	0xffffffff


	//   ....[9]....
        /*0080*/ 	.word	0xffffffff


	//   ....[10]....
        /*0084*/ 	.word	0xffffffff


	//   ....[11]....
        /*0088*/ 	.word	0xffffffff


	//   ....[12]....
        /*008c*/ 	.word	0xffffffff


	//   ....[13]....
        /*0090*/ 	.word	0xffffffff


	//   ....[14]....
        /*0094*/ 	.word	0xffffffff


	//   ....[15]....
        /*0098*/ 	.word	0xffffffff


	//   ....[16]....
        /*009c*/ 	.word	0xffffffff


	//   ....[17]....
        /*00a0*/ 	.word	0xffffffff


	//   ....[18]....
        /*00a4*/ 	.word	0xffffffff


	//   ....[19]....
        /*00a8*/ 	.word	0xffffffff


	//   ....[20]....
        /*00ac*/ 	.word	0xffffffff


	//   ....[21]....
        /*00b0*/ 	.word	0xffffffff


	//   ....[22]....
        /*00b4*/ 	.word	0xffffffff


	//   ....[23]....
        /*00b8*/ 	.word	0xffffffff


	//   ....[24]....
        /*00bc*/ 	.word	0xffffffff


	//   ....[25]....
        /*00c0*/ 	.word	0xffffffff


	//   ....[26]....
        /*00c4*/ 	.word	0xffffffff


	//   ....[27]....
        /*00c8*/ 	.word	0xffffffff


	//   ....[28]....
        /*00cc*/ 	.word	0xffffffff


	//   ....[29]....
        /*00d0*/ 	.word	0xffffffff


	//   ....[30]....
        /*00d4*/ 	.word	0xffffffff


	//   ....[31]....
        /*00d8*/ 	.word	0xffffffff


	//   ....[32]....
        /*00dc*/ 	.word	0xffffffff


	//   ....[33]....
        /*00e0*/ 	.word	0xffffffff


	//   ....[34]....
        /*00e4*/ 	.word	0xffffffff


	//   ....[35]....
        /*00e8*/ 	.word	0xffffffff


	//   ....[36]....
        /*00ec*/ 	.word	0xffffffff


	//   ....[37]....
        /*00f0*/ 	.word	0xffffffff


	//   ....[38]....
        /*00f4*/ 	.word	0xffffffff


	//   ....[39]....
        /*00f8*/ 	.word	0xffffffff


	//   ....[40]....
        /*00fc*/ 	.word	0xffffffff


	//   ....[41]....
        /*0100*/ 	.word	0xffffffff


	//   ....[42]....
        /*0104*/ 	.word	0xffffffff


	//   ....[43]....
        /*0108*/ 	.word	0xffffffff


	//   ....[44]....
        /*010c*/ 	.word	0xffffffff


	//   ....[45]....
        /*0110*/ 	.word	0xffffffff


	//   ....[46]....
        /*0114*/ 	.word	0xffffffff


	//   ....[47]....
        /*0118*/ 	.word	0xffffffff


	//   ....[48]....
        /*011c*/ 	.word	0xffffffff


	//   ....[49]....
        /*0120*/ 	.word	0xffffffff


	//   ....[50]....
        /*0124*/ 	.word	0xffffffff


	//   ....[51]....
        /*0128*/ 	.word	0xffffffff


	//   ....[52]....
        /*012c*/ 	.word	0xffffffff


	//   ....[53]....
        /*0130*/ 	.word	0xffffffff


	//   ....[54]....
        /*0134*/ 	.word	0xffffffff


	//   ....[55]....
        /*0138*/ 	.word	0xffffffff


	//   ....[56]....
        /*013c*/ 	.word	0xffffffff


	//   ....[57]....
        /*0140*/ 	.word	0xffffffff


	//   ....[58]....
        /*0144*/ 	.word	0xffffffff


	//   ....[59]....
        /*0148*/ 	.word	0xffffffff


	//----- nvinfo : EIATTR_COOP_GROUP_INSTR_OFFSETS
	.align		4
.L_220:
        /*014c*/ 	.byte	0x04, 0x28
        /*014e*/ 	.short	(.L_222 - .L_221)


	//   ....[0]....
.L_221:
        /*0150*/ 	.word	0x00000b70


	//   ....[1]....
        /*0154*/ 	.word	0x00000ba0


	//   ....[2]....
        /*0158*/ 	.word	0x00000bc0


	//   ....[3]....
        /*015c*/ 	.word	0x00000bd0


	//   ....[4]....
        /*0160*/ 	.word	0x00000d60


	//   ....[5]....
        /*0164*/ 	.word	0x00000d90


	//   ....[6]....
        /*0168*/ 	.word	0x00000dc0


	//   ....[7]....
        /*016c*/ 	.word	0x00000de0


	//   ....[8]....
        /*0170*/ 	.word	0x00000f60


	//   ....[9]....
        /*0174*/ 	.word	0x00000f90


	//   ....[10]....
        /*0178*/ 	.word	0x00000fc0


	//   ....[11]....
        /*017c*/ 	.word	0x00000fe0


	//   ....[12]....
        /*0180*/ 	.word	0x00001160


	//   ....[13]....
        /*0184*/ 	.word	0x00001190


	//   ....[14]....
        /*0188*/ 	.word	0x000011c0


	//   ....[15]....
        /*018c*/ 	.word	0x000011e0


	//   ....[16]....
        /*0190*/ 	.word	0x00001360


	//   ....[17]....
        /*0194*/ 	.word	0x000013a0


	//   ....[18]....
        /*0198*/ 	.word	0x000013d0


	//   ....[19]....
        /*019c*/ 	.word	0x000013e0


	//   ....[20]....
        /*01a0*/ 	.word	0x00002140


	//   ....[21]....
        /*01a4*/ 	.word	0x00002150


	//   ....[22]....
        /*01a8*/ 	.word	0x00002160


	//   ....[23]....
        /*01ac*/ 	.word	0x00002180


	//   ....[24]....
        /*01b0*/ 	.word	0x00002300


	//   ....[25]....
        /*01b4*/ 	.word	0x00002340


	//   ....[26]....
        /*01b8*/ 	.word	0x00002370


	//   ....[27]....
        /*01bc*/ 	.word	0x00002390


	//   ....[28]....
        /*01c0*/ 	.word	0x00002510


	//   ....[29]....
        /*01c4*/ 	.word	0x00002550


	//   ....[30]....
        /*01c8*/ 	.word	0x00002580


	//   ....[31]....
        /*01cc*/ 	.word	0x000025a0


	//   ....[32]....
        /*01d0*/ 	.word	0x00002720


	//   ....[33]....
        /*01d4*/ 	.word	0x00002760


	//   ....[34]....
        /*01d8*/ 	.word	0x00002790


	//   ....[35]....
        /*01dc*/ 	.word	0x000027b0


	//   ....[36]....
        /*01e0*/ 	.word	0x00002930


	//   ....[37]....
        /*01e4*/ 	.word	0x00002970


	//   ....[38]....
        /*01e8*/ 	.word	0x000029b0


	//   ....[39]....
        /*01ec*/ 	.word	0x000029c0


	//   ....[40]....
        /*01f0*/ 	.word	0x00004d80


	//   ....[41]....
        /*01f4*/ 	.word	0x00004db0


	//   ....[42]....
        /*01f8*/ 	.word	0x00004dd0


	//   ....[43]....
        /*01fc*/ 	.word	0x00004de0


	//   ....[44]....
        /*0200*/ 	.word	0x00004f70


	//   ....[45]....
        /*0204*/ 	.word	0x00004fa0


	//   ....[46]....
        /*0208*/ 	.word	0x00004fd0


	//   ....[47]....
        /*020c*/ 	.word	0x00004ff0


	//   ....[48]....
        /*0210*/ 	.word	0x00005170


	//   ....[49]....
        /*0214*/ 	.word	0x000051a0


	//   ....[50]....
        /*0218*/ 	.word	0x000051d0


	//   ....[51]....
        /*021c*/ 	.word	0x000051f0


	//   ....[52]....
        /*0220*/ 	.word	0x00005370


	//   ....[53]....
        /*0224*/ 	.word	0x000053a0


	//   ....[54]....
        /*0228*/ 	.word	0x000053d0


	//   ....[55]....
        /*022c*/ 	.word	0x000053f0


	//   ....[56]....
        /*0230*/ 	.word	0x00005570


	//   ....[57]....
        /*0234*/ 	.word	0x000055a0


	//   ....[58]....
        /*0238*/ 	.word	0x000055d0


	//   ....[59]....
        /*023c*/ 	.word	0x000055f0


	//----- nvinfo : EIATTR_VRC_CTA_INIT_COUNT
	.align		4
.L_222:
        /*0240*/ 	.byte	0x02, 0x4a
	.zero		1
	.zero		1


	//----- nvinfo : EIATTR_EXIT_INSTR_OFFSETS
	.align		4
        /*0244*/ 	.byte	0x04, 0x1c
        /*0246*/ 	.short	(.L_224 - .L_223)


	//   ....[0]....
.L_223:
        /*0248*/ 	.word	0x00000030


	//   ....[1]....
        /*024c*/ 	.word	0x00006290


	//   ....[2]....
        /*0250*/ 	.word	0x000062d0


	//----- nvinfo : EIATTR_MAX_THREADS
	.align		4
.L_224:
        /*0254*/ 	.byte	0x04, 0x05
        /*0256*/ 	.short	(.L_226 - .L_225)
.L_225:
        /*0258*/ 	.word	0x00000100
        /*025c*/ 	.word	0x00000001
        /*0260*/ 	.word	0x00000001


	//----- nvinfo : EIATTR_CRS_STACK_SIZE
	.align		4
.L_226:
        /*0264*/ 	.byte	0x04, 0x1e
        /*0266*/ 	.short	(.L_228 - .L_227)
.L_227:
        /*0268*/ 	.word	0x00000000


	//----- nvinfo : EIATTR_CBANK_PARAM_SIZE
	.align		4
.L_228:
        /*026c*/ 	.byte	0x03, 0x19
        /*026e*/ 	.short	0x0015


	//----- nvinfo : EIATTR_PARAM_CBANK
	.align		4
        /*0270*/ 	.byte	0x04, 0x0a
        /*0272*/ 	.short	(.L_230 - .L_229)
	.align		4
.L_229:
        /*0274*/ 	.word	index@(.nv.constant0._ZN6thrust24THRUST_300001_SM_1000_NS8cuda_cub4core6detail13_kernel_agentINS1_8__reduce11ReduceAgentIPN4cuda3std3__45tupleIJdlEEESC_SB_iNS1_9__extrema9arg_max_fIdl10comparatorEEEEJSC_SC_iSG_EEEvDpT0_)
        /*0278*/ 	.short	0x0380
        /*027a*/ 	.short	0x0015


	//----- nvinfo : EIATTR_SW_WAR
	.align		4
.L_230:
        /*027c*/ 	.byte	0x04, 0x36
        /*027e*/ 	.short	(.L_232 - .L_231)
.L_231:
        /*0280*/ 	.word	0x00000008
.L_232:


//--------------------- .nv.info._ZN6thrust24THRUST_300001_SM_1000_NS8cuda_cub4core6detail13_kernel_agentINS1_8__reduce10DrainAgentIiEEJN3cub18CUB_300001_SM_10009GridQueueIjEEiEEEvDpT0_ --------------------------
	.section	.nv.info._ZN6thrust24THRUST_300001_SM_1000_NS8cuda_cub4core6detail13_kernel_agentINS1_8__reduce10DrainAgentIiEEJN3cub18CUB_300001_SM_10009GridQueueIjEEiEEEvDpT0_,"",@"SHT_CUDA_INFO"
	.sectionflags	@""
	.align	4


	//----- nvinfo : EIATTR_CUDA_API_VERSION
	.align		4
        /*0000*/ 	.byte	0x04, 0x37
        /*0002*/ 	.short	(.L_234 - .L_233)
.L_233:
        /*0004*/ 	.word	0x00000082


	//----- nvinfo : EIATTR_KPARAM_INFO
	.align		4
.L_234:
        /*0008*/ 	.byte	0x04, 0x17
        /*000a*/ 	.short	(.L_236 - .L_235)
.L_235:
        /*000c*/ 	.word	0x00000000
        /*0010*/ 	.short	0x0001
        /*0012*/ 	.short	0x0008
        /*0014*/ 	.byte	0x00, 0xf0, 0x11, 0x00


	//----- nvinfo : EIATTR_KPARAM_INFO
	.align		4
.L_236:
        /*0018*/ 	.byte	0x04, 0x17
        /*001a*/ 	.short	(.L_238 - .L_237)
.L_237:
        /*001c*/ 	.word	0x00000000
        /*0020*/ 	.short	0x0000
        /*0022*/ 	.short	0x0000
        /*0024*/ 	.byte	0x00, 0xf0, 0x21, 0x00


	//----- nvinfo : EIATTR_SPARSE_MMA_MASK
	.align		4
.L_238:
        /*0028*/ 	.byte	0x03, 0x50
        /*002a*/ 	.short	0x0000


	//----- nvinfo : EIATTR_MAXREG_COUNT
	.align		4
        /*002c*/ 	.byte	0x03, 0x1b
        /*002e*/ 	.short	0x00ff


	//----- nvinfo : EIATTR_MERCURY_ISA_VERSION
	.align		4
        /*0030*/ 	.byte	0x03, 0x5f
        /*0032*/ 	.short	0x0101


	//----- nvinfo : EIATTR_VRC_CTA_INIT_COUNT
	.align		4
        /*0034*/ 	.byte	0x02, 0x4a
	.zero		1
	.zero		1


	//----- nvinfo : EIATTR_EXIT_INSTR_OFFSETS
	.align		4
        /*0038*/ 	.byte	0x04, 0x1c
        /*003a*/ 	.short	(.L_240 - .L_239)


	//   ....[0]....
.L_239:
        /*003c*/ 	.word	0x00000060


	//----- nvinfo : EIATTR_MAX_THREADS
	.align		4
.L_240:
        /*0040*/ 	.byte	0x04, 0x05
        /*0042*/ 	.short	(.L_242 - .L_241)
.L_241:
        /*0044*/ 	.word	0x00000001
        /*0048*/ 	.word	0x00000001
        /*004c*/ 	.word	0x00000001


	//----- nvinfo : EIATTR_CBANK_PARAM_SIZE
	.align		4
.L_242:
        /*0050*/ 	.byte	0x03, 0x19
        /*0052*/ 	.short	0x000c


	//----- nvinfo : EIATTR_PARAM_CBANK
	.align		4
        /*0054*/ 	.byte	0x04, 0x0a
        /*0056*/ 	.short	(.L_244 - .L_243)
	.align		4
.L_243:
        /*0058*/ 	.word	index@(.nv.constant0._ZN6thrust24THRUST_300001_SM_1000_NS8cuda_cub4core6detail13_kernel_agentINS1_8__reduce10DrainAgentIiEEJN3cub18CUB_300001_SM_10009GridQueueIjEEiEEEvDpT0_)
        /*005c*/ 	.short	0x0380
        /*005e*/ 	.short	0x000c


	//----- nvinfo : EIATTR_SW_WAR
	.align		4
.L_244:
        /*0060*/ 	.byte	0x04, 0x36
        /*0062*/ 	.short	(.L_246 - .L_245)
.L_245:
        /*0064*/ 	.word	0x00000008
.L_246:


//--------------------- .nv.info._ZN6thrust24THRUST_300001_SM_1000_NS8cuda_cub4core6detail13_kernel_agentINS1_8__reduce11ReduceAgentINS0_12zip_iteratorIN4cuda3std3__45tupleIJNS0_10device_ptrIdEENS0_17counting_iteratorIlNS0_11use_defaultESF_SF_EEEEEEEPNSB_IJdlEEESJ_iNS1_9__extrema9arg_max_fIdl10comparatorEEEEJSI_SK_iN3cub18CUB_300001_SM_100013GridEvenShareIiEENSR_9GridQueueIjEESO_EEEvDpT0_ --------------------------
	.section	.nv.info._ZN6thrust24THRUST_300001_SM_1000_NS8cuda_cub4core6detail13_kernel_agentINS1_8__reduce11ReduceAgentINS0_12zip_iteratorIN4cuda3std3__45tupleIJNS0_10device_ptrIdEENS0_17counting_iteratorIlNS0_11use_defaultESF_SF_EEEEEEEPNSB_IJdlEEESJ_iNS1_9__extrema9arg_max_fIdl10comparatorEEEEJSI_SK_iN3cub18CUB_300001_SM_100013GridEvenShareIiEENSR_9GridQueueIjEESO_EEEvDpT0_,"",@"SHT_CUDA_INFO"
	.sectionflags	@""
	.align	4


	//----- nvinfo : EIATTR_CUDA_API_VERSION
	.align		4
        /*0000*/ 	.byte	0x04, 0x37
        /*0002*/ 	.short	(.L_248 - .L_247)
.L_247:
        /*0004*/ 	.word	0x00000082


	//----- nvinfo : EIATTR_KPARAM_INFO
	.align		4
.L_248:
        /*0008*/ 	.byte	0x04, 0x17
        /*000a*/ 	.short	(.L_250 - .L_249)
.L_249:
        /*000c*/ 	.word	0x00000000
        /*0010*/ 	.short	0x0005
        /*0012*/ 	.short	0x0050
        /*0014*/ 	.byte	0x00, 0xf0, 0x05, 0x00


	//----- nvinfo : EIATTR_KPARAM_INFO
	.align		4
.L_250:
        /*0018*/ 	.byte	0x04, 0x17
        /*001a*/ 	.short	(.L_252 - .L_251)
.L_251:
        /*001c*/ 	.word	0x00000000
        /*0020*/ 	.short	0x0004
        /*0022*/ 	.short	0x0048
        /*0024*/ 	.byte	0x00, 0xf0, 0x21, 0x00


	//----- nvinfo : EIATTR_KPARAM_INFO
	.align		4
.L_252:
        /*0028*/ 	.byte	0x04, 0x17
        /*002a*/ 	.short	(.L_254 - .L_253)
.L_253:
        /*002c*/ 	.word	0x00000000
        /*0030*/ 	.short	0x0003
        /*0032*/ 	.short	0x001c
        /*0034*/ 	.byte	0x00, 0xf0, 0xa1, 0x00


	//----- nvinfo : EIATTR_KPARAM_INFO
	.align		4
.L_254:
        /*0038*/ 	.byte	0x04, 0x17
        /*003a*/ 	.short	(.L_256 - .L_255)
.L_255:
        /*003c*/ 	.word	0x00000000
        /*0040*/ 	.short	0x0002
        /*0042*/ 	.short	0x0018
        /*0044*/ 	.byte	0x00, 0xf0, 0x11, 0x00


	//----- nvinfo : EIATTR_KPARAM_INFO
	.align		4
.L_256:
        /*0048*/ 	.byte	0x04, 0x17
        /*004a*/ 	.short	(.L_258 - .L_257)
.L_257:
        /*004c*/ 	.word	0x00000000
        /*0050*/ 	.short	0x0001
        /*0052*/ 	.short	0x0010
        /*0054*/ 	.byte	0x00, 0xf5, 0x21, 0x00


	//----- nvinfo : EIATTR_KPARAM_INFO
	.align		4
.L_258:
        /*0058*/ 	.byte	0x04, 0x17
        /*005a*/ 	.short	(.L_260 - .L_259)
.L_259:
        /*005c*/ 	.word	0x00000000
        /*0060*/ 	.short	0x0000
        /*0062*/ 	.short	0x0000
        /*0064*/ 	.byte	0x00, 0xf0, 0x41, 0x00


	//----- nvinfo : EIATTR_SPARSE_MMA_MASK
	.align		4
.L_260:
        /*0068*/ 	.byte	0x03, 0x50
        /*006a*/ 	.short	0x0000


	//----- nvinfo : EIATTR_MAXREG_COUNT
	.align		4
        /*006c*/ 	.byte	0x03, 0x1b
        /*006e*/ 	.short	0x00ff


	//----- nvinfo : EIATTR_NUM_BARRIERS
	.align		4
        /*0070*/ 	.byte	0x02, 0x4c
        /*0072*/ 	.byte	0x01
	.zero		1


	//----- nvinfo : EIATTR_MERCURY_ISA_VERSION
	.align		4
        /*0074*/ 	.byte	0x03, 0x5f
        /*0076*/ 	.short	0x0101


	//----- nvinfo : EIATTR_COOP_GROUP_MASK_REGIDS
	.align		4
        /*0078*/ 	.byte	0x04, 0x29
        /*007a*/ 	.short	(.L_262 - .L_261)


	//   ....[0]....
.L_261:
        /*007c*/ 	.word	0xffffffff


	//   ....[1]....
        /*0080*/ 	.word	0xffffffff


	//   ....[2]....
        /*0084*/ 	.word	0xffffffff


	//   ....[3]....
        /*0088*/ 	.word	0xffffffff


	//   ....[4]....
        /*008c*/ 	.word	0xffffffff


	//   ....[5]....
        /*0090*/ 	.word	0xffffffff


	//   ....[6]....
        /*0094*/ 	.word	0xffffffff


	//   ....[7]....
        /*0098*/ 	.word	0xffffffff


	//   ....[8]....
        /*009c*/ 	.word	0xffffffff


	//   ....[9]....
        /*00a0*/ 	.word	0xffffffff


	//   ....[10]....
        /*00a4*/ 	.word	0xffffffff


	//   ....[11]....
        /*00a8*/ 	.word	0xffffffff


	//   ....[12]....
        /*00ac*/ 	.word	0xffffffff


	//   ....[13]....
        /*00b0*/ 	.word	0xffffffff


	//   ....[14]....
        /*00b4*/ 	.word	0xffffffff


	//   ....[15]....
        /*00b8*/ 	.word	0xffffffff


	//   ....[16]....
        /*00bc*/ 	.word	0xffffffff


	//   ....[17]....
        /*00c0*/ 	.word	0xffffffff


	//   ....[18]....
        /*00c4*/ 	.word	0xffffffff


	//   ....[19]....
        /*00c8*/ 	.word	0xffffffff


	//   ....[20]....
        /*00cc*/ 	.word	0xffffffff


	//   ....[21]....
        /*00d0*/ 	.word	0xffffffff


	//   ....[22]....
        /*00d4*/ 	.word	0xffffffff


	//   ....[23]....
        /*00d8*/ 	.word	0xffffffff


	//   ....[24]....
        /*00dc*/ 	.word	0xffffffff


	//   ....[25]....
        /*00e0*/ 	.word	0xffffffff


	//   ....[26]....
        /*00e4*/ 	.word	0xffffffff


	//   ....[27]....
        /*00e8*/ 	.word	0xffffffff


	//   ....[28]....
        /*00ec*/ 	.word	0xffffffff


	//   ....[29]....
        /*00f0*/ 	.word	0xffffffff


	//   ....[30]....
        /*00f4*/ 	.word	0xffffffff


	//   ....[31]....
        /*00f8*/ 	.word	0xffffffff


	//   ....[32]....
        /*00fc*/ 	.word	0xffffffff


	//   ....[33]....
        /*0100*/ 	.word	0xffffffff


	//   ....[34]....
        /*0104*/ 	.word	0xffffffff


	//   ....[35]....
        /*0108*/ 	.word	0xffffffff


	//   ....[36]....
        /*010c*/ 	.word	0xffffffff


	//   ....[37]....
        /*0110*/ 	.word	0xffffffff


	//   ....[38]....
        /*0114*/ 	.word	0xffffffff


	//   ....[39]....
        /*0118*/ 	.word	0xffffffff


	//   ....[40]....
        /*011c*/ 	.word	0xffffffff


	//   ....[41]....
        /*0120*/ 	.word	0xffffffff


	//   ....[42]....
        /*0124*/ 	.word	0xffffffff


	//   ....[43]....
        /*0128*/ 	.word	0xffffffff


	//   ....[44]....
        /*012c*/ 	.word	0xffffffff


	//   ....[45]....
        /*0130*/ 	.word	0xffffffff


	//   ....[46]....
        /*0134*/ 	.word	0xffffffff


	//   ....[47]....
        /*0138*/ 	.word	0xffffffff


	//   ....[48]....
        /*013c*/ 	.word	0xffffffff


	//   ....[49]....
        /*0140*/ 	.word	0xffffffff


	//   ....[50]....
        /*0144*/ 	.word	0xffffffff


	//   ....[51]....
        /*0148*/ 	.word	0xffffffff


	//   ....[52]....
        /*014c*/ 	.word	0xffffffff


	//   ....[53]....
        /*0150*/ 	.word	0xffffffff


	//   ....[54]....
        /*0154*/ 	.word	0xffffffff


	//   ....[55]....
        /*0158*/ 	.word	0xffffffff


	//   ....[56]....
        /*015c*/ 	.word	0xffffffff


	//   ....[57]....
        /*0160*/ 	.word	0xffffffff


	//   ....[58]....
        /*0164*/ 	.word	0xffffffff


	//   ....[59]....
        /*0168*/ 	.word	0xffffffff


	//----- nvinfo : EIATTR_COOP_GROUP_INSTR_OFFSETS
	.align		4
.L_262:
        /*016c*/ 	.byte	0x04, 0x28
        /*016e*/ 	.short	(.L_264 - .L_263)


	//   ....[0]....
.L_263:
        /*0170*/ 	.word	0x00000cd0


	//   ....[1]....
        /*0174*/ 	.word	0x00000d00


	//   ....[2]....
        /*0178*/ 	.word	0x00000d20


	//   ....[3]....
        /*017c*/ 	.word	0x00000d30


	//   ....[4]....
        /*0180*/ 	.word	0x00000ec0


	//   ....[5]....
        /*0184*/ 	.word	0x00000ef0


	//   ....[6]....
        /*0188*/ 	.word	0x00000f20


	//   ....[7]....
        /*018c*/ 	.word	0x00000f40


	//   ....[8]....
        /*0190*/ 	.word	0x000010c0


	//   ....[9]....
        /*0194*/ 	.word	0x00001100


	//   ....[10]....
        /*0198*/ 	.word	0x00001130


	//   ....[11]....
        /*019c*/ 	.word	0x00001140


	//   ....[12]....
        /*01a0*/ 	.word	0x000012c0


	//   ....[13]....
        /*01a4*/ 	.word	0x000012f0


	//   ....[14]....
        /*01a8*/ 	.word	0x00001320


	//   ....[15]....
        /*01ac*/ 	.word	0x00001340


	//   ....[16]....
        /*01b0*/ 	.word	0x000014c0


	//   ....[17]....
        /*01b4*/ 	.word	0x000014f0


	//   ....[18]....
        /*01b8*/ 	.word	0x00001520


	//   ....[19]....
        /*01bc*/ 	.word	0x00001540


	//   ....[20]....
        /*01c0*/ 	.word	0x000022b0


	//   ....[21]....
        /*01c4*/ 	.word	0x000022c0


	//   ....[22]....
        /*01c8*/ 	.word	0x000022d0


	//   ....[23]....
        /*01cc*/ 	.word	0x000022f0


	//   ....[24]....
        /*01d0*/ 	.word	0x00002470


	//   ....[25]....
        /*01d4*/ 	.word	0x000024b0


	//   ....[26]....
        /*01d8*/ 	.word	0x000024e0


	//   ....[27]....
        /*01dc*/ 	.word	0x00002500


	//   ....[28]....
        /*01e0*/ 	.word	0x00002680


	//   ....[29]....
        /*01e4*/ 	.word	0x000026c0


	//   ....[30]....
        /*01e8*/ 	.word	0x000026f0


	//   ....[31]....
        /*01ec*/ 	.word	0x00002710


	//   ....[32]....
        /*01f0*/ 	.word	0x00002890


	//   ....[33]....
        /*01f4*/ 	.word	0x000028d0


	//   ....[34]....
        /*01f8*/ 	.word	0x00002900


	//   ....[35]....
        /*01fc*/ 	.word	0x00002920


	//   ....[36]....
        /*0200*/ 	.word	0x00002aa0


	//   ....[37]....
        /*0204*/ 	.word	0x00002ae0


	//   ....[38]....
        /*0208*/ 	.word	0x00002b10


	//   ....[39]....
        /*020c*/ 	.word	0x00002b30


	//   ....[40]....
        /*0210*/ 	.word	0x000051f0


	//   ....[41]....
        /*0214*/ 	.word	0x00005220


	//   ....[42]....
        /*0218*/ 	.word	0x00005240


	//   ....[43]....
        /*021c*/ 	.word	0x00005250


	//   ....[44]....
        /*0220*/ 	.word	0x000053e0


	//   ....[45]....
        /*0224*/ 	.word	0x00005410


	//   ....[46]....
        /*0228*/ 	.word	0x00005440


	//   ....[47]....
        /*022c*/ 	.word	0x00005460


	//   ....[48]....
        /*0230*/ 	.word	0x000055e0


	//   ....[49]....
        /*0234*/ 	.word	0x00005610


	//   ....[50]....
        /*0238*/ 	.word	0x00005640


	//   ....[51]....
        /*023c*/ 	.word	0x00005660


	//   ....[52]....
        /*0240*/ 	.word	0x000057e0


	//   ....[53]....
        /*0244*/ 	.word	0x00005810


	//   ....[54]....
        /*0248*/ 	.word	0x00005840


	//   ....[55]....
        /*024c*/ 	.word	0x00005860


	//   ....[56]....
        /*0250*/ 	.word	0x000059e0


	//   ....[57]....
        /*0254*/ 	.word	0x00005a10


	//   ....[58]....
        /*0258*/ 	.word	0x00005a40


	//   ....[59]....
        /*025c*/ 	.word	0x00005a60


	//----- nvinfo : EIATTR_VRC_CTA_INIT_COUNT
	.align		4
.L_264:
        /*0260*/ 	.byte	0x02, 0x4a
	.zero		1
	.zero		1


	//----- nvinfo : EIATTR_EXIT_INSTR_OFFSETS
	.align		4
        /*0264*/ 	.byte	0x04, 0x1c
        /*0266*/ 	.short	(.L_266 - .L_265)


	//   ....[0]....
.L_265:
        /*0268*/ 	.word	0x00006710


	//   ....[1]....
        /*026c*/ 	.word	0x00006770


	//----- nvinfo : EIATTR_MAX_THREADS
	.align		4
.L_266:
        /*0270*/ 	.byte	0x04, 0x05
        /*0272*/ 	.short	(.L_268 - .L_267)
.L_267:
        /*0274*/ 	.word	0x00000100
        /*0278*/ 	.word	0x00000001
        /*027c*/ 	.word	0x00000001


	//----- nvinfo : EIATTR_CRS_STACK_SIZE
	.align		4
.L_268:
        /*0280*/ 	.byte	0x04, 0x1e
        /*0282*/ 	.short	(.L_270 - .L_269)
.L_269:
        /*0284*/ 	.word	0x00000000


	//----- nvinfo : EIATTR_CBANK_PARAM_SIZE
	.align		4
.L_270:
        /*0288*/ 	.byte	0x03, 0x19
        /*028a*/ 	.short	0x0051


	//----- nvinfo : EIATTR_PARAM_CBANK
	.align		4
        /*028c*/ 	.byte	0x04, 0x0a
        /*028e*/ 	.short	(.L_272 - .L_271)
	.align		4
.L_271:
        /*0290*/ 	.word	index@(.nv.constant0._ZN6thrust24THRUST_300001_SM_1000_NS8cuda_cub4core6detail13_kernel_agentINS1_8__reduce11ReduceAgentINS0_12zip_iteratorIN4cuda3std3__45tupleIJNS0_10device_ptrIdEENS0_17counting_iteratorIlNS0_11use_defaultESF_SF_EEEEEEEPNSB_IJdlEEESJ_iNS1_9__extrema9arg_max_fIdl10comparatorEEEEJSI_SK_iN3cub18CUB_300001_SM_100013GridEvenShareIiEENSR_9GridQueueIjEESO_EEEvDpT0_)
        /*0294*/ 	.short	0x0380
        /*0296*/ 	.short	0x0051


	//----- nvinfo : EIATTR_SW_WAR
	.align		4
.L_272:
        /*0298*/ 	.byte	0x04, 0x36
        /*029a*/ 	.short	(.L_274 - .L_273)
.L_273:
        /*029c*/ 	.word	0x00000008
.L_274:


//--------------------- .nv.info._ZN6thrust24THRUST_300001_SM_1000_NS8cuda_cub4core6detail13_kernel_agentINS1_8__reduce11ReduceAgentINS0_12zip_iteratorIN4cuda3std3__45tupleIJNS0_10device_ptrIdEENS0_17counting_iteratorIlNS0_11use_defaultESF_SF_EEEEEEEPNSB_IJdlEEESJ_iNS1_9__extrema9arg_max_fIdl10comparatorEEEEJSI_SK_iSO_EEEvDpT0_ --------------------------
	.section	.nv.info._ZN6thrust24THRUST_300001_SM_1000_NS8cuda_cub4core6detail13_kernel_agentINS1_8__reduce11ReduceAgentINS0_12zip_iteratorIN4cuda3std3__45tupleIJNS0_10device_ptrIdEENS0_17counting_iteratorIlNS0_11use_defaultESF_SF_EEEEEEEPNSB_IJdlEEESJ_iNS1_9__extrema9arg_max_fIdl10comparatorEEEEJSI_SK_iSO_EEEvDpT0_,"",@"SHT_CUDA_INFO"
	.sectionflags	@""
	.align	4


	//----- nvinfo : EIATTR_CUDA_API_VERSION
	.align		4
        /*0000*/ 	.byte	0x04, 0x37
        /*0002*/ 	.short	(.L_276 - .L_275)
.L_275:
        /*0004*/ 	.word	0x00000082


	//----- nvinfo : EIATTR_KPARAM_INFO
	.align		4
.L_276:
        /*0008*/ 	.byte	0x04, 0x17
        /*000a*/ 	.short	(.L_278 - .L_277)
.L_277:
        /*000c*/ 	.word	0x00000000
        /*0010*/ 	.short	0x0003
        /*0012*/ 	.short	0x001c
        /*0014*/ 	.byte	0x00, 0xf0, 0x05, 0x00


	//----- nvinfo : EIATTR_KPARAM_INFO
	.align		4
.L_278:
        /*0018*/ 	.byte	0x04, 0x17
        /*001a*/ 	.short	(.L_280 - .L_279)
.L_279:
        /*001c*/ 	.word	0x00000000
        /*0020*/ 	.short	0x0002
        /*0022*/ 	.short	0x0018
        /*0024*/ 	.byte	0x00, 0xf0, 0x11, 0x00


	//----- nvinfo : EIATTR_KPARAM_INFO
	.align		4
.L_280:
        /*0028*/ 	.byte	0x04, 0x17
        /*002a*/ 	.short	(.L_282 - .L_281)
.L_281:
        /*002c*/ 	.word	0x00000000
        /*0030*/ 	.short	0x0001
        /*0032*/ 	.short	0x0010
        /*0034*/ 	.byte	0x00, 0xf5, 0x21, 0x00


	//----- nvinfo : EIATTR_KPARAM_INFO
	.align		4
.L_282:
        /*0038*/ 	.byte	0x04, 0x17
        /*003a*/ 	.short	(.L_284 - .L_283)
.L_283:
        /*003c*/ 	.word	0x00000000
        /*0040*/ 	.short	0x0000
        /*0042*/ 	.short	0x0000
        /*0044*/ 	.byte	0x00, 0xf0, 0x41, 0x00


	//----- nvinfo : EIATTR_SPARSE_MMA_MASK
	.align		4
.L_284:
        /*0048*/ 	.byte	0x03, 0x50
        /*004a*/ 	.short	0x0000


	//----- nvinfo : EIATTR_MAXREG_COUNT
	.align		4
        /*004c*/ 	.byte	0x03, 0x1b
        /*004e*/ 	.short	0x00ff


	//----- nvinfo : EIATTR_NUM_BARRIERS
	.align		4
        /*0050*/ 	.byte	0x02, 0x4c
        /*0052*/ 	.byte	0x01
	.zero		1


	//----- nvinfo : EIATTR_MERCURY_ISA_VERSION
	.align		4
        /*0054*/ 	.byte	0x03, 0x5f
        /*0056*/ 	.short	0x0101


	//----- nvinfo : EIATTR_COOP_GROUP_MASK_REGIDS
	.align		4
        /*0058*/ 	.byte	0x04, 0x29
        /*005a*/ 	.short	(.L_286 - .L_285)


	//   ....[0]....
.L_285:
        /*005c*/ 	.word	0xffffffff


	//   ....[1]....
        /*0060*/ 	.word	0xffffffff


	//   ....[2]....
        /*0064*/ 	.word	0xffffffff


	//   ....[3]....
        /*0068*/ 	.word	0xffffffff


	//   ....[4]....
        /*006c*/ 	.word	0xffffffff


	//   ....[5]....
        /*0070*/ 	.word	0xffffffff


	//   ....[6]....
        /*0074*/ 	.word	0xffffffff


	//   ....[7]....
        /*0078*/ 	.word	0xffffffff


	//   ....[8]....
        /*007c*/ 	.word	0xffffffff


	//   ....[9]....
        /*0080*/ 	.word	0xffffffff


	//   ....[10]....
        /*0084*/ 	.word	0xffffffff


	//   ....[11]....
        /*0088*/ 	.word	0xffffffff


	//   ....[12]....
        /*008c*/ 	.word	0xffffffff


	//   ....[13]....
        /*0090*/ 	.word	0xffffffff


	//   ....[14]....
        /*0094*/ 	.word	0xffffffff


	//   ....[15]....
        /*0098*/ 	.word	0xffffffff


	//   ....[16]....
        /*009c*/ 	.word	0xffffffff


	//   ....[17]....
        /*00a0*/ 	.word	0xffffffff


	//   ....[18]....
        /*00a4*/ 	.word	0xffffffff


	//   ....[19]....
        /*00a8*/ 	.word	0xffffffff


	//   ....[20]....
        /*00ac*/ 	.word	0xffffffff


	//   ....[21]....
        /*00b0*/ 	.word	0xffffffff


	//   ....[22]....
        /*00b4*/ 	.word	0xffffffff


	//   ....[23]....
        /*00b8*/ 	.word	0xffffffff


	//   ....[24]....
        /*00bc*/ 	.word	0xffffffff


	//   ....[25]....
        /*00c0*/ 	.word	0xffffffff


	//   ....[26]....
        /*00c4*/ 	.word	0xffffffff


	//   ....[27]....
        /*00c8*/ 	.word	0xffffffff


	//   ....[28]....
        /*00cc*/ 	.word	0xffffffff


	//   ....[29]....
        /*00d0*/ 	.word	0xffffffff


	//   ....[30]....
        /*00d4*/ 	.word	0xffffffff


	//   ....[31]....
        /*00d8*/ 	.word	0xffffffff


	//   ....[32]....
        /*00dc*/ 	.word	0xffffffff


	//   ....[33]....
        /*00e0*/ 	.word	0xffffffff


	//   ....[34]....
        /*00e4*/ 	.word	0xffffffff


	//   ....[35]....
        /*00e8*/ 	.word	0xffffffff


	//   ....[36]....
        /*00ec*/ 	.word	0xffffffff


	//   ....[37]....
        /*00f0*/ 	.word	0xffffffff


	//   ....[38]....
        /*00f4*/ 	.word	0xffffffff


	//   ....[39]....
        /*00f8*/ 	.word	0xffffffff


	//   ....[40]....
        /*00fc*/ 	.word	0xffffffff


	//   ....[41]....
        /*0100*/ 	.word	0xffffffff


	//   ....[42]....
        /*0104*/ 	.word	0xffffffff


	//   ....[43]....
        /*0108*/ 	.word	0xffffffff


	//   ....[44]....
        /*010c*/ 	.word	0xffffffff


	//   ....[45]....
        /*0110*/ 	.word	0xffffffff


	//   ....[46]....
        /*0114*/ 	.word	0xffffffff


	//   ....[47]....
        /*0118*/ 	.word	0xffffffff


	//   ....[48]....
        /*011c*/ 	.word	0xffffffff


	//   ....[49]....
        /*0120*/ 	.word	0xffffffff


	//   ....[50]....
        /*0124*/ 	.word	0xffffffff


	//   ....[51]....
        /*0128*/ 	.word	0xffffffff


	//   ....[52]....
        /*012c*/ 	.word	0xffffffff


	//   ....[53]....
        /*0130*/ 	.word	0xffffffff


	//   ....[54]....
        /*0134*/ 	.word	0xffffffff


	//   ....[55]....
        /*0138*/ 	.word	0xffffffff


	//   ....[56]....
        /*013c*/ 	.word	0xffffffff


	//   ....[57]....
        /*0140*/ 	.word	0xffffffff


	//   ....[58]....
        /*0144*/ 	.word	0xffffffff


	//   ....[59]....
        /*0148*/ 	.word	0xffffffff


	//----- nvinfo : EIATTR_COOP_GROUP_INSTR_OFFSETS
	.align		4
.L_286:
        /*014c*/ 	.byte	0x04, 0x28
        /*014e*/ 	.short	(.L_288 - .L_287)


	//   ....[0]....
.L_287:
        /*0150*/ 	.word	0x00000c90


	//   ....[1]....
        /*0154*/ 	.word	0x00000cc0


	//   ....[2]....
        /*0158*/ 	.word	0x00000ce0


	//   ....[3]....
        /*015c*/ 	.word	0x00000cf0


	//   ....[4]....
        /*0160*/ 	.word	0x00000e80


	//   ....[5]....
        /*0164*/ 	.word	0x00000eb0


	//   ....[6]....
        /*0168*/ 	.word	0x00000ee0


	//   ....[7]....
        /*016c*/ 	.word	0x00000f00


	//   ....[8]....
        /*0170*/ 	.word	0x00001080


	//   ....[9]....
        /*0174*/ 	.word	0x000010b0


	//   ....[10]....
        /*0178*/ 	.word	0x000010e0


	//   ....[11]....
        /*017c*/ 	.word	0x00001100


	//   ....[12]....
        /*0180*/ 	.word	0x00001280


	//   ....[13]....
        /*0184*/ 	.word	0x000012b0


	//   ....[14]....
        /*0188*/ 	.word	0x000012e0


	//   ....[15]....
        /*018c*/ 	.word	0x00001300


	//   ....[16]....
        /*0190*/ 	.word	0x00001480


	//   ....[17]....
        /*0194*/ 	.word	0x000014b0


	//   ....[18]....
        /*0198*/ 	.word	0x000014e0


	//   ....[19]....
        /*019c*/ 	.word	0x00001500


	//   ....[20]....
        /*01a0*/ 	.word	0x00002260


	//   ....[21]....
        /*01a4*/ 	.word	0x00002270


	//   ....[22]....
        /*01a8*/ 	.word	0x00002280


	//   ....[23]....
        /*01ac*/ 	.word	0x000022a0


	//   ....[24]....
        /*01b0*/ 	.word	0x00002420


	//   ....[25]....
        /*01b4*/ 	.word	0x00002460


	//   ....[26]....
        /*01b8*/ 	.word	0x00002490


	//   ....[27]....
        /*01bc*/ 	.word	0x000024b0


	//   ....[28]....
        /*01c0*/ 	.word	0x00002630


	//   ....[29]....
        /*01c4*/ 	.word	0x00002670


	//   ....[30]....
        /*01c8*/ 	.word	0x000026a0


	//   ....[31]....
        /*01cc*/ 	.word	0x000026c0


	//   ....[32]....
        /*01d0*/ 	.word	0x00002840


	//   ....[33]....
        /*01d4*/ 	.word	0x00002880


	//   ....[34]....
        /*01d8*/ 	.word	0x000028b0


	//   ....[35]....
        /*01dc*/ 	.word	0x000028d0


	//   ....[36]....
        /*01e0*/ 	.word	0x00002a50


	//   ....[37]....
        /*01e4*/ 	.word	0x00002a90


	//   ....[38]....
        /*01e8*/ 	.word	0x00002ac0


	//   ....[39]....
        /*01ec*/ 	.word	0x00002ae0


	//   ....[40]....
        /*01f0*/ 	.word	0x00004f90


	//   ....[41]....
        /*01f4*/ 	.word	0x00004fc0


	//   ....[42]....
        /*01f8*/ 	.word	0x00004fe0


	//   ....[43]....
        /*01fc*/ 	.word	0x00004ff0


	//   ....[44]....
        /*0200*/ 	.word	0x00005180


	//   ....[45]....
        /*0204*/ 	.word	0x000051b0


	//   ....[46]....
        /*0208*/ 	.word	0x000051e0


	//   ....[47]....
        /*020c*/ 	.word	0x00005200


	//   ....[48]....
        /*0210*/ 	.word	0x00005380


	//   ....[49]....
        /*0214*/ 	.word	0x000053b0


	//   ....[50]....
        /*0218*/ 	.word	0x000053e0


	//   ....[51]....
        /*021c*/ 	.word	0x00005400


	//   ....[52]....
        /*0220*/ 	.word	0x00005580


	//   ....[53]....
        /*0224*/ 	.word	0x000055c0


	//   ....[54]....
        /*0228*/ 	.word	0x000055f0


	//   ....[55]....
        /*022c*/ 	.word	0x00005600


	//   ....[56]....
        /*0230*/ 	.word	0x00005780


	//   ....[57]....
        /*0234*/ 	.word	0x000057b0


	//   ....[58]....
        /*0238*/ 	.word	0x000057e0


	//   ....[59]....
        /*023c*/ 	.word	0x00005800


	//----- nvinfo : EIATTR_VRC_CTA_INIT_COUNT
	.align		4
.L_288:
        /*0240*/ 	.byte	0x02, 0x4a
	.zero		1
	.zero		1


	//----- nvinfo : EIATTR_EXIT_INSTR_OFFSETS
	.align		4
        /*0244*/ 	.byte	0x04, 0x1c
        /*0246*/ 	.short	(.L_290 - .L_289)


	//   ....[0]....
.L_289:
        /*0248*/ 	.word	0x00000030


	//   ....[1]....
        /*024c*/ 	.word	0x000064a0


	//   ....[2]....
        /*0250*/ 	.word	0x000064e0


	//----- nvinfo : EIATTR_MAX_THREADS
	.align		4
.L_290:
        /*0254*/ 	.byte	0x04, 0x05
        /*0256*/ 	.short	(.L_292 - .L_291)
.L_291:
        /*0258*/ 	.word	0x00000100
        /*025c*/ 	.word	0x00000001
        /*0260*/ 	.word	0x00000001


	//----- nvinfo : EIATTR_CRS_STACK_SIZE
	.align		4
.L_292:
        /*0264*/ 	.byte	0x04, 0x1e
        /*0266*/ 	.short	(.L_294 - .L_293)
.L_293:
        /*0268*/ 	.word	0x00000000


	//----- nvinfo : EIATTR_CBANK_PARAM_SIZE
	.align		4
.L_294:
        /*026c*/ 	.byte	0x03, 0x19
        /*026e*/ 	.short	0x001d


	//----- nvinfo : EIATTR_PARAM_CBANK
	.align		4
        /*0270*/ 	.byte	0x04, 0x0a
        /*0272*/ 	.short	(.L_296 - .L_295)
	.align		4
.L_295:
        /*0274*/ 	.word	index@(.nv.constant0._ZN6thrust24THRUST_300001_SM_1000_NS8cuda_cub4core6detail13_kernel_agentINS1_8__reduce11ReduceAgentINS0_12zip_iteratorIN4cuda3std3__45tupleIJNS0_10device_ptrIdEENS0_17counting_iteratorIlNS0_11use_defaultESF_SF_EEEEEEEPNSB_IJdlEEESJ_iNS1_9__extrema9arg_max_fIdl10comparatorEEEEJSI_SK_iSO_EEEvDpT0_)
        /*0278*/ 	.short	0x0380
        /*027a*/ 	.short	0x001d


	//----- nvinfo : EIATTR_SW_WAR
	.align		4
.L_296:
        /*027c*/ 	.byte	0x04, 0x36
        /*027e*/ 	.short	(.L_298 - .L_297)
.L_297:
        /*0280*/ 	.word	0x00000008
.L_298:


//--------------------- .nv.info._Z6kernelPdiiiid --------------------------
	.section	.nv.info._Z6kernelPdiiiid,"",@"SHT_CUDA_INFO"
	.sectionflags	@""
	.align	4


	//----- nvinfo : EIATTR_CUDA_API_VERSION
	.align		4
        /*0000*/ 	.byte	0x04, 0x37
        /*0002*/ 	.short	(.L_300 - .L_299)
.L_299:
        /*0004*/ 	.word	0x00000082


	//----- nvinfo : EIATTR_KPARAM_INFO
	.align		4
.L_300:
        /*0008*/ 	.byte	0x04, 0x17
        /*000a*/ 	.short	(.L_302 - .L_301)
.L_301:
        /*000c*/ 	.word	0x00000000
        /*0010*/ 	.short	0x0005
        /*0012*/ 	.short	0x0018
        /*0014*/ 	.byte	0x00, 0xf0, 0x21, 0x00


	//----- nvinfo : EIATTR_KPARAM_INFO
	.align		4
.L_302:
        /*0018*/ 	.byte	0x04, 0x17
        /*001a*/ 	.short	(.L_304 - .L_303)
.L_303:
        /*001c*/ 	.word	0x00000000
        /*0020*/ 	.short	0x0004
        /*0022*/ 	.short	0x0014
        /*0024*/ 	.byte	0x00, 0xf0, 0x11, 0x00


	//----- nvinfo : EIATTR_KPARAM_INFO
	.align		4
.L_304:
        /*0028*/ 	.byte	0x04, 0x17
        /*002a*/ 	.short	(.L_306 - .L_305)
.L_305:
        /*002c*/ 	.word	0x00000000
        /*0030*/ 	.short	0x0003
        /*0032*/ 	.short	0x0010
        /*0034*/ 	.byte	0x00, 0xf0, 0x11, 0x00


	//----- nvinfo : EIATTR_KPARAM_INFO
	.align		4
.L_306:
        /*0038*/ 	.byte	0x04, 0x17
        /*003a*/ 	.short	(.L_308 - .L_307)
.L_307:
        /*003c*/ 	.word	0x00000000
        /*0040*/ 	.short	0x0002
        /*0042*/ 	.short	0x000c
        /*0044*/ 	.byte	0x00, 0xf0, 0x11, 0x00


	//----- nvinfo : EIATTR_KPARAM_INFO
	.align		4
.L_308:
        /*0048*/ 	.byte	0x04, 0x17
        /*004a*/ 	.short	(.L_310 - .L_309)
.L_309:
        /*004c*/ 	.word	0x00000000
        /*0050*/ 	.short	0x0001
        /*0052*/ 	.short	0x0008
        /*0054*/ 	.byte	0x00, 0xf0, 0x11, 0x00


	//----- nvinfo : EIATTR_KPARAM_INFO
	.align		4
.L_310:
        /*0058*/ 	.byte	0x04, 0x17
        /*005a*/ 	.short	(.L_312 - .L_311)
.L_311:
        /*005c*/ 	.word	0x00000000
        /*0060*/ 	.short	0x0000
        /*0062*/ 	.short	0x0000
        /*0064*/ 	.byte	0x00, 0xf5, 0x21, 0x00


	//----- nvinfo : EIATTR_SPARSE_MMA_MASK
	.align		4
.L_312:
        /*0068*/ 	.byte	0x03, 0x50
        /*006a*/ 	.short	0x0000


	//----- nvinfo : EIATTR_MAXREG_COUNT
	.align		4
        /*006c*/ 	.byte	0x03, 0x1b
        /*006e*/ 	.short	0x00ff


	//----- nvinfo : EIATTR_NUM_BARRIERS
	.align		4
        /*0070*/ 	.byte	0x02, 0x4c
        /*0072*/ 	.byte	0x01
	.zero		1


	//----- nvinfo : EIATTR_MERCURY_ISA_VERSION
	.align		4
        /*0074*/ 	.byte	0x03, 0x5f
        /*0076*/ 	.short	0x0101


	//----- nvinfo : EIATTR_VRC_CTA_INIT_COUNT
	.align		4
        /*0078*/ 	.byte	0x02, 0x4a
	.zero		1
	.zero		1


	//----- nvinfo : EIATTR_EXIT_INSTR_OFFSETS
	.align		4
        /*007c*/ 	.byte	0x04, 0x1c
        /*007e*/ 	.short	(.L_314 - .L_313)


	//   ....[0]....
.L_313:
        /*0080*/ 	.word	0x00000060


	//   ....[1]....
        /*0084*/ 	.word	0x000004c0


	//----- nvinfo : EIATTR_CRS_STACK_SIZE
	.align		4
.L_314:
        /*0088*/ 	.byte	0x04, 0x1e
        /*008a*/ 	.short	(.L_316 - .L_315)
.L_315:
        /*008c*/ 	.word	0x00000000


	//----- nvinfo : EIATTR_CBANK_PARAM_SIZE
	.align		4
.L_316:
        /*0090*/ 	.byte	0x03, 0x19
        /*0092*/ 	.short	0x0020


	//----- nvinfo : EIATTR_PARAM_CBANK
	.align		4
        /*0094*/ 	.byte	0x04, 0x0a
        /*0096*/ 	.short	(.L_318 - .L_317)
	.align		4
.L_317:
        /*0098*/ 	.word	index@(.nv.constant0._Z6kernelPdiiiid)
        /*009c*/ 	.short	0x0380
        /*009e*/ 	.short	0x0020


	//----- nvinfo : EIATTR_SW_WAR
	.align		4
.L_318:
        /*00a0*/ 	.byte	0x04, 0x36
        /*00a2*/ 	.short	(.L_320 - .L_319)
.L_319:
        /*00a4*/ 	.word	0x00000008
.L_320:


//--------------------- .nv.info._Z7swapRowPdiii  --------------------------
	.section	.nv.info._Z7swapRowPdiii,"",@"SHT_CUDA_INFO"
	.sectionflags	@""
	.align	4


	//----- nvinfo : EIATTR_CUDA_API_VERSION
	.align		4
        /*0000*/ 	.byte	0x04, 0x37
        /*0002*/ 	.short	(.L_322 - .L_321)
.L_321:
        /*0004*/ 	.word	0x00000082


	//----- nvinfo : EIATTR_KPARAM_INFO
	.align		4
.L_322:
        /*0008*/ 	.byte	0x04, 0x17
        /*000a*/ 	.short	(.L_324 - .L_323)
.L_323:
        /*000c*/ 	.word	0x00000000
        /*0010*/ 	.short	0x0003
        /*0012*/ 	.short	0x0010
        /*0014*/ 	.byte	0x00, 0xf0, 0x11, 0x00


	//----- nvinfo : EIATTR_KPARAM_INFO
	.align		4
.L_324:
        /*0018*/ 	.byte	0x04, 0x17
        /*001a*/ 	.short	(.L_326 - .L_325)
.L_325:
        /*001c*/ 	.word	0x00000000
        /*0020*/ 	.short	0x0002
        /*0022*/ 	.short	0x000c
        /*0024*/ 	.byte	0x00, 0xf0, 0x11, 0x00


	//----- nvinfo : EIATTR_KPARAM_INFO
	.align		4
.L_326:
        /*0028*/ 	.byte	0x04, 0x17
        /*002a*/ 	.short	(.L_328 - .L_327)
.L_327:
        /*002c*/ 	.word	0x00000000
        /*0030*/ 	.short	0x0001
        /*0032*/ 	.short	0x0008
        /*0034*/ 	.byte	0x00, 0xf0, 0x11, 0x00


	//----- nvinfo : EIATTR_KPARAM_INFO
	.align		4
.L_328:
        /*0038*/ 	.byte	0x04, 0x17
        /*003a*/ 	.short	(.L_330 - .L_329)
.L_329:
        /*003c*/ 	.word	0x00000000
        /*0040*/ 	.short	0x0000
        /*0042*/ 	.short	0x0000
        /*0044*/ 	.byte	0x00, 0xf5, 0x21, 0x00


	//----- nvinfo : EIATTR_SPARSE_MMA_MASK
	.align		4
.L_330:
        /*0048*/ 	.byte	0x03, 0x50
        /*004a*/ 	.short	0x0000


	//----- nvinfo : EIATTR_MAXREG_COUNT
	.align		4
        /*004c*/ 	.byte	0x03, 0x1b
        /*004e*/ 	.short	0x00ff


	//----- nvinfo : EIATTR_MERCURY_ISA_VERSION
	.align		4
        /*0050*/ 	.byte	0x03, 0x5f
        /*0052*/ 	.short	0x0101


	//----- nvinfo : EIATTR_VRC_CTA_INIT_COUNT
	.align		4
        /*0054*/ 	.byte	0x02, 0x4a
	.zero		1
	.zero		1


	//----- nvinfo : EIATTR_EXIT_INSTR_OFFSETS
	.align		4
        /*0058*/ 	.byte	0x04, 0x1c
        /*005a*/ 	.short	(.L_332 - .L_331)


	//   ....[0]....
.L_331:
        /*005c*/ 	.word	0x00000090


	//   ....[1]....
        /*0060*/ 	.word	0x000003c0


	//   ....[2]....
        /*0064*/ 	.word	0x00000620


	//----- nvinfo : EIATTR_CRS_STACK_SIZE
	.align		4
.L_332:
        /*0068*/ 	.byte	0x04, 0x1e
        /*006a*/ 	.short	(.L_334 - .L_333)
.L_333:
        /*006c*/ 	.word	0x00000000


	//----- nvinfo : EIATTR_CBANK_PARAM_SIZE
	.align		4
.L_334:
        /*0070*/ 	.byte	0x03, 0x19
        /*0072*/ 	.short	0x0014


	//----- nvinfo : EIATTR_PARAM_CBANK
	.align		4
        /*0074*/ 	.byte	0x04, 0x0a
        /*0076*/ 	.short	(.L_336 - .L_335)
	.align		4
.L_335:
        /*0078*/ 	.word	index@(.nv.constant0._Z7swapRowPdiii)
        /*007c*/ 	.short	0x0380
        /*007e*/ 	.short	0x0014


	//----- nvinfo : EIATTR_SW_WAR
	.align		4
.L_336:
        /*0080*/ 	.byte	0x04, 0x36
        /*0082*/ 	.short	(.L_338 - .L_337)
.L_337:
        /*0084*/ 	.word	0x00000008
.L_338:


//--------------------- .nv.callgraph             --------------------------
	.section	.nv.callgraph,"",@"SHT_CUDA_CALLGRAPH"
	.align	4
	.sectionentsize	8
	.align		4
        /*0000*/ 	.word	0x00000000
	.align		4
        /*0004*/ 	.word	0xffffffff
	.align		4
        /*0008*/ 	.word	0x00000000
	.align		4
        /*000c*/ 	.word	0xfffffffe
	.align		4
        /*0010*/ 	.word	0x00000000
	.align		4
        /*0014*/ 	.word	0xfffffffd
	.align		4
        /*0018*/ 	.word	0x00000000
	.align		4
        /*001c*/ 	.word	0xfffffffc


//--------------------- .nv.constant4             --------------------------
	.section	.nv.constant4,"a",@progbits
	.align	8
	.align		8
.nv.constant4:
        /*0000*/ 	.dword	_ZN34_INTERNAL_91a81d00_4_k_cu_ff65c53a4cuda3std3__45__cpo5beginE
	.align		8
        /*0008*/ 	.dword	_ZN34_INTERNAL_91a81d00_4_k_cu_ff65c53a4cuda3std3__45__cpo3endE
	.align		8
        /*0010*/ 	.dword	_ZN34_INTERNAL_91a81d00_4_k_cu_ff65c53a4cuda3std3__45__cpo6cbeginE
	.align		8
        /*0018*/ 	.dword	_ZN34_INTERNAL_91a81d00_4_k_cu_ff65c53a4cuda3std3__45__cpo4cendE
	.align		8
        /*0020*/ 	.dword	_ZN34_INTERNAL_91a81d00_4_k_cu_ff65c53a4cuda3std3__45__cpo6rbeginE
	.align		8
        /*0028*/ 	.dword	_ZN34_INTERNAL_91a81d00_4_k_cu_ff65c53a4cuda3std3__45__cpo4rendE
	.align		8
        /*0030*/ 	.dword	_ZN34_INTERNAL_91a81d00_4_k_cu_ff65c53a4cuda3std3__45__cpo7crbeginE
	.align		8
        /*0038*/ 	.dword	_ZN34_INTERNAL_91a81d00_4_k_cu_ff65c53a4cuda3std3__45__cpo5crendE
	.align		8
        /*0040*/ 	.dword	_ZN34_INTERNAL_91a81d00_4_k_cu_ff65c53a4cuda3std3__436_GLOBAL__N__91a81d00_4_k_cu_ff65c53a6ignoreE
	.align		8
        /*0048*/ 	.dword	_ZN34_INTERNAL_91a81d00_4_k_cu_ff65c53a4cuda3std3__419piecewise_constructE
	.align		8
        /*0050*/ 	.dword	_ZN34_INTERNAL_91a81d00_4_k_cu_ff65c53a4cuda3std3__48in_placeE
	.align		8
        /*0058*/ 	.dword	_ZN34_INTERNAL_91a81d00_4_k_cu_ff65c53a4cuda3std3__420unreachable_sentinelE
	.align		8
        /*0060*/ 	.dword	_ZN34_INTERNAL_91a81d00_4_k_cu_ff65c53a4cuda3std3__47nulloptE
	.align		8
        /*0068*/ 	.dword	_ZN34_INTERNAL_91a81d00_4_k_cu_ff65c53a4cuda3std3__48unexpectE
	.align		8
        /*0070*/ 	.dword	_ZN34_INTERNAL_91a81d00_4_k_cu_ff65c53a4cuda3std6ranges3__45__cpo4swapE
	.align		8
        /*0078*/ 	.dword	_ZN34_INTERNAL_91a81d00_4_k_cu_ff65c53a4cuda3std6ranges3__45__cpo9iter_moveE
	.align		8
        /*0080*/ 	.dword	_ZN34_INTERNAL_91a81d00_4_k_cu_ff65c53a4cuda3std6ranges3__45__cpo5beginE
	.align		8
        /*0088*/ 	.dword	_ZN34_INTERNAL_91a81d00_4_k_cu_ff65c53a4cuda3std6ranges3__45__cpo3endE
	.align		8
        /*0090*/ 	.dword	_ZN34_INTERNAL_91a81d00_4_k_cu_ff65c53a4cuda3std6ranges3__45__cpo6cbeginE
	.align		8
        /*0098*/ 	.dword	_ZN34_INTERNAL_91a81d00_4_k_cu_ff65c53a4cuda3std6ranges3__45__cpo4cendE
	.align		8
        /*00a0*/ 	.dword	_ZN34_INTERNAL_91a81d00_4_k_cu_ff65c53a4cuda3std6ranges3__45__cpo7advanceE
	.align		8
        /*00a8*/ 	.dword	_ZN34_INTERNAL_91a81d00_4_k_cu_ff65c53a4cuda3std6ranges3__45__cpo9iter_swapE
	.align		8
        /*00b0*/ 	.dword	_ZN34_INTERNAL_91a81d00_4_k_cu_ff65c53a4cuda3std6ranges3__45__cpo4nextE
	.align		8
        /*00b8*/ 	.dword	_ZN34_INTERNAL_91a81d00_4_k_cu_ff65c53a4cuda3std6ranges3__45__cpo4prevE
	.align		8
        /*00c0*/ 	.dword	_ZN34_INTERNAL_91a81d00_4_k_cu_ff65c53a4cuda3std6ranges3__45__cpo4dataE
	.align		8
        /*00c8*/ 	.dword	_ZN34_INTERNAL_91a81d00_4_k_cu_ff65c53a4cuda3std6ranges3__45__cpo5cdataE
	.align		8
        /*00d0*/ 	.dword	_ZN34_INTERNAL_91a81d00_4_k_cu_ff65c53a4cuda3std6ranges3__45__cpo4sizeE
	.align		8
        /*00d8*/ 	.dword	_ZN34_INTERNAL_91a81d00_4_k_cu_ff65c53a4cuda3std6ranges3__45__cpo5ssizeE
	.align		8
        /*00e0*/ 	.dword	_ZN34_INTERNAL_91a81d00_4_k_cu_ff65c53a4cuda3std6ranges3__45__cpo8distanceE
	.align		8
        /*00e8*/ 	.dword	_ZN34_INTERNAL_91a81d00_4_k_cu_ff65c53a6thrust24THRUST_300001_SM_1000_NS8cuda_cub3parE
	.align		8
        /*00f0*/ 	.dword	_ZN34_INTERNAL_91a81d00_4_k_cu_ff65c53a6thrust24THRUST_300001_SM_1000_NS8cuda_cub10par_nosyncE
	.align		8
        /*00f8*/ 	.dword	_ZN34_INTERNAL_91a81d00_4_k_cu_ff65c53a6thrust24THRUST_300001_SM_1000_NS6system6detail10sequential3seqE
	.align		8
        /*0100*/ 	.dword	_ZN34_INTERNAL_91a81d00_4_k_cu_ff65c53a6thrust24THRUST_300001_SM_1000_NS6system3cpp3parE
	.align		8
        /*0108*/ 	.dword	_ZN34_INTERNAL_91a81d00_4_k_cu_ff65c53a6thrust24THRUST_300001_SM_1000_NS12placeholders2_1E
	.align		8
        /*0110*/ 	.dword	_ZN34_INTERNAL_91a81d00_4_k_cu_ff65c53a6thrust24THRUST_300001_SM_1000_NS12placeholders2_2E
	.align		8
        /*0118*/ 	.dword	_ZN34_INTERNAL_91a81d00_4_k_cu_ff65c53a6thrust24THRUST_300001_SM_1000_NS12placeholders2_3E
	.align		8
        /*0120*/ 	.dword	_ZN34_INTERNAL_91a81d00_4_k_cu_ff65c53a6thrust24THRUST_300001_SM_1000_NS12placeholders2_4E
	.align		8
        /*0128*/ 	.dword	_ZN34_INTERNAL_91a81d00_4_k_cu_ff65c53a6thrust24THRUST_300001_SM_1000_NS12placeholders2_5E
	.align		8
        /*0130*/ 	.dword	_ZN34_INTERNAL_91a81d00_4_k_cu_ff65c53a6thrust24THRUST_300001_SM_1000_NS12placeholders2_6E
	.align		8
        /*0138*/ 	.dword	_ZN34_INTERNAL_91a81d00_4_k_cu_ff65c53a6thrust24THRUST_300001_SM_1000_NS12placeholders2_7E
	.align		8
        /*0140*/ 	.dword	_ZN34_INTERNAL_91a81d00_4_k_cu_ff65c53a6thrust24THRUST_300001_SM_1000_NS12placeholders2_8E
	.align		8
        /*0148*/ 	.dword	_ZN34_INTERNAL_91a81d00_4_k_cu_ff65c53a6thrust24THRUST_300001_SM_1000_NS12placeholders2_9E
	.align		8
        /*0150*/ 	.dword	_ZN34_INTERNAL_91a81d00_4_k_cu_ff65c53a6thrust24THRUST_300001_SM_1000_NS12placeholders3_10E
	.align		8
        /*0158*/ 	.dword	_ZN34_INTERNAL_91a81d00_4_k_cu_ff65c53a6thrust24THRUST_300001_SM_1000_NS3seqE
	.align		8
        /*0160*/ 	.dword	_ZN34_INTERNAL_91a81d00_4_k_cu_ff65c53a6thrust24THRUST_300001_SM_1000_NS6deviceE


//--------------------- .text._ZN3cub18CUB_300001_SM_10006detail11EmptyKernelIvEEvv --------------------------
	.section	.text._ZN3cub18CUB_300001_SM_10006detail11EmptyKernelIvEEvv,"ax",@progbits
	.align	128
        .global         _ZN3cub18CUB_300001_SM_10006detail11EmptyKernelIvEEvv
        .type           _ZN3cub18CUB_300001_SM_10006detail11EmptyKernelIvEEvv,@function
        .size           _ZN3cub18CUB_300001_SM_10006detail11EmptyKernelIvEEvv,(.L_x_717 - _ZN3cub18CUB_300001_SM_10006detail11EmptyKernelIvEEvv)
        .other          _ZN3cub18CUB_300001_SM_10006detail11EmptyKernelIvEEvv,@"STO_CUDA_ENTRY STV_DEFAULT"
_ZN3cub18CUB_300001_SM_10006detail11EmptyKernelIvEEvv:
.text._ZN3cub18CUB_300001_SM_10006detail11EmptyKernelIvEEvv:
[----:B------:R-:W-:Y:S01]  /*0000*/  LDC R1, c[0x0][0x37c] ;  /* 0x0000df00ff017b82 */ /* 0x000fe20000000800 */
[----:B------:R-:W-:Y:S05]  /*0010*/  EXIT ;  /* 0x000000000000794d */ /* 0x000fea0003800000 */
.L_x_0:
[----:B------:R-:W-:-:S00]  /*0020*/  BRA `(.L_x_0) ;  /* 0xfffffffc00fc7947 */ /* 0x000fc0000383ffff */
[----:B------:R-:W-:-:S00]  /*0030*/  NOP ;  /* 0x0000000000007918 */ /* 0x000fc00000000000 */
        /* <DEDUP_REMOVED lines=12> */
.L_x_717:


//--------------------- .text._ZN6thrust24THRUST_300001_SM_1000_NS8cuda_cub4core6detail13_kernel_agentINS1_8__reduce11ReduceAgentIPN4cuda3std3__45tupleIJdlEEESC_SB_lNS1_9__extrema9arg_max_fIdl10comparatorEEEEJSC_SC_iSG_EEEvDpT0_ --------------------------
	.section	.text._ZN6thrust24THRUST_300001_SM_1000_NS8cuda_cub4core6detail13_kernel_agentINS1_8__reduce11ReduceAgentIPN4cuda3std3__45tupleIJdlEEESC_SB_lNS1_9__extrema9arg_max_fIdl10comparatorEEEEJSC_SC_iSG_EEEvDpT0_,"ax",@progbits
	.align	128
        .global         _ZN6thrust24THRUST_300001_SM_1000_NS8cuda_cub4core6detail13_kernel_agentINS1_8__reduce11ReduceAgentIPN4cuda3std3__45tupleIJdlEEESC_SB_lNS1_9__extrema9arg_max_fIdl10comparatorEEEEJSC_SC_iSG_EEEvDpT0_
        .type           _ZN6thrust24THRUST_300001_SM_1000_NS8cuda_cub4core6detail13_kernel_agentINS1_8__reduce11ReduceAgentIPN4cuda3std3__45tupleIJdlEEESC_SB_lNS1_9__extrema9arg_max_fIdl10comparatorEEEEJSC_SC_iSG_EEEvDpT0_,@function
        .size           _ZN6thrust24THRUST_300001_SM_1000_NS8cuda_cub4core6detail13_kernel_agentINS1_8__reduce11ReduceAgentIPN4cuda3std3__45tupleIJdlEEESC_SB_lNS1_9__extrema9arg_max_fIdl10comparatorEEEEJSC_SC_iSG_EEEvDpT0_,(.L_x_718 - _ZN6thrust24THRUST_300001_SM_1000_NS8cuda_cub4core6detail13_kernel_agentINS1_8__reduce11ReduceAgentIPN4cuda3std3__45tupleIJdlEEESC_SB_lNS1_9__extrema9arg_max_fIdl10comparatorEEEEJSC_SC_iSG_EEEvDpT0_)
        .other          _ZN6thrust24THRUST_300001_SM_1000_NS8cuda_cub4core6detail13_kernel_agentINS1_8__reduce11ReduceAgentIPN4cuda3std3__45tupleIJdlEEESC_SB_lNS1_9__extrema9arg_max_fIdl10comparatorEEEEJSC_SC_iSG_EEEvDpT0_,@"STO_CUDA_ENTRY STV_DEFAULT"
_ZN6thrust24THRUST_300001_SM_1000_NS8cuda_cub4core6detail13_kernel_agentINS1_8__reduce11ReduceAgentIPN4cuda3std3__45tupleIJdlEEESC_SB_lNS1_9__extrema9arg_max_fIdl10comparatorEEEEJSC_SC_iSG_EEEvDpT0_:
.text._ZN6thrust24THRUST_300001_SM_1000_NS8cuda_cub4core6detail13_kernel_agentINS1_8__reduce11ReduceAgentIPN4cuda3std3__45tupleIJdlEEESC_SB_lNS1_9__extrema9arg_max_fIdl10comparatorEEEEJSC_SC_iSG_EEEvDpT0_:
[----:B------:R-:W-:Y:S01]  /*0000*/  LDC R1, c[0x0][0x37c] ;  /* 0x0000df00ff017b82 */ /* 0x000fe20000000800 */
[----:B------:R-:W0:Y:S02]  /*0010*/  LDCU UR8, c[0x0][0x390] ;  /* 0x00007200ff0877ac */ /* 0x000e240008000800 */
[----:B0-----:R-:W-:-:S13]  /*0020*/  ISETP.NE.AND P0, PT, RZ, UR8, PT ;  /* 0x00000008ff007c0c */ /* 0x001fda000bf05270 */
[----:B------:R-:W-:Y:S05]  /*0030*/  @!P0 EXIT ;  /* 0x000000000000894d */ /* 0x000fea0003800000 */
[----:B------:R-:W-:Y:S01]  /*0040*/  UISETP.GT.AND UP0, UPT, UR8, 0x4ff, UPT ;  /* 0x000004ff0800788c */ /* 0x000fe2000bf04270 */
[----:B------:R-:W-:Y:S01]  /*0050*/  BSSY.RECONVERGENT B0, `(.L_x_1) ;  /* 0x00006c1000007945 */ /* 0x000fe20003800200 */
[----:B------:R-:W0:Y:S07]  /*0060*/  LDCU.64 UR10, c[0x0][0x358] ;  /* 0x00006b00ff0a77ac */ /* 0x000e2e0008000a00 */
[----:B------:R-:W-:Y:S05]  /*0070*/  BRA.U UP0, `(.L_x_2) ;  /* 0x0000003900807547 */ /* 0x000fea000b800000 */
[----:B------:R-:W1:Y:S01]  /*0080*/  S2R R0, SR_TID.X ;  /* 0x0000000000007919 */ /* 0x000e620000002100 */
[----:B------:R-:W2:Y:S01]  /*0090*/  LDCU UR4, c[0x0][0x390] ;  /* 0x00007200ff0477ac */ /* 0x000ea20008000800 */
[----:B------:R-:W-:Y:S01]  /*00a0*/  BSSY.RECONVERGENT B1, `(.L_x_3) ;  /* 0x000000b000017945 */ /* 0x000fe20003800200 */
[----:B------:R-:W-:Y:S02]  /*00b0*/  CS2R R14, SRZ ;  /* 0x00000000000e7805 */ /* 0x000fe4000001ff00 */
[----:B------:R-:W-:Y:S02]  /*00c0*/  CS2R R12, SRZ ;  /* 0x00000000000c7805 */ /* 0x000fe4000001ff00 */
[----:B-1----:R-:W-:Y:S01]  /*00d0*/  ISETP.GE.AND P0, PT, R0, UR8, PT ;  /* 0x0000000800007c0c */ /* 0x002fe2000bf06270 */
[----:B------:R-:W-:-:S12]  /*00e0*/  IMAD.MOV.U32 R19, RZ, RZ, R0 ;  /* 0x000000ffff137224 */ /* 0x000fd800078e0000 */
[----:B--2---:R-:W-:Y:S05]  /*00f0*/  @P0 BRA `(.L_x_4) ;  /* 0x0000000000140947 */ /* 0x004fea0003800000 */
[----:B------:R-:W1:Y:S02]  /*0100*/  LDC.64 R2, c[0x0][0x380] ;  /* 0x0000e000ff027b82 */ /* 0x000e640000000a00 */
[----:B-1----:R-:W-:-:S05]  /*0110*/  IMAD.WIDE.U32 R2, R0, 0x10, R2 ;  /* 0x0000001000027825 */ /* 0x002fca00078e0002 */
[----:B0-----:R1:W5:Y:S04]  /*0120*/  LDG.E.64.CONSTANT R14, desc[UR10][R2.64] ;  /* 0x0000000a020e7981 */ /* 0x001368000c1e9b00 */
[----:B------:R1:W5:Y:S01]  /*0130*/  LDG.E.64.CONSTANT R12, desc[UR10][R2.64+0x8] ;  /* 0x0000080a020c7981 */ /* 0x000362000c1e9b00 */
[----:B------:R-:W-:-:S07]  /*0140*/  VIADD R19, R0, 0x100 ;  /* 0x0000010000137836 */ /* 0x000fce0000000000 */
.L_x_4:
[----:B0-----:R-:W-:Y:S05]  /*0150*/  BSYNC.RECONVERGENT B1 ;  /* 0x0000000000017941 */ /* 0x001fea0003800200 */
.L_x_3:
[----:B------:R-:W-:Y:S01]  /*0160*/  ISETP.GE.AND P0, PT, R19, UR8, PT ;  /* 0x0000000813007c0c */ /* 0x000fe2000bf06270 */
[----:B------:R-:W-:-:S12]  /*0170*/  BSSY.RECONVERGENT B1, `(.L_x_5) ;  /* 0x0000099000017945 */ /* 0x000fd80003800200 */
[----:B------:R-:W-:Y:S05]  /*0180*/  @P0 BRA `(.L_x_6) ;  /* 0x00000008005c0947 */ /* 0x000fea0003800000 */
[----:B------:R-:W-:Y:S01]  /*0190*/  LOP3.LUT R4, RZ, R19, RZ, 0x33, !PT ;  /* 0x00000013ff047212 */ /* 0x000fe200078e33ff */
[----:B------:R-:W-:Y:S04]  /*01a0*/  BSSY.RECONVERGENT B2, `(.L_x_7) ;  /* 0x000002e000027945 */ /* 0x000fe80003800200 */
[----:B------:R-:W-:-:S05]  /*01b0*/  VIADD R4, R4, UR8 ;  /* 0x0000000804047c36 */ /* 0x000fca0008000000 */
[----:B-1----:R-:W-:-:S04]  /*01c0*/  LOP3.LUT R2, R4, 0x300, RZ, 0xc0, !PT ;  /* 0x0000030004027812 */ /* 0x002fc800078ec0ff */
[----:B------:R-:W-:-:S13]  /*01d0*/  ISETP.NE.AND P0, PT, R2, 0x300, PT ;  /* 0x000003000200780c */ /* 0x000fda0003f05270 */
[----:B------:R-:W-:Y:S05]  /*01e0*/  @!P0 BRA `(.L_x_8) ;  /* 0x0000000000a48947 */ /* 0x000fea0003800000 */
[----:B------:R-:W0:Y:S01]  /*01f0*/  LDC.64 R2, c[0x0][0x380] ;  /* 0x0000e000ff027b82 */ /* 0x000e220000000a00 */
[----:B------:R-:W-:-:S04]  /*0200*/  LEA.HI R5, R4, 0x1, RZ, 0x18 ;  /* 0x0000000104057811 */ /* 0x000fc800078fc0ff */
[----:B------:R-:W-:-:S05]  /*0210*/  LOP3.LUT R5, R5, 0x3, RZ, 0xc0, !PT ;  /* 0x0000000305057812 */ /* 0x000fca00078ec0ff */
[----:B------:R-:W-:Y:S02]  /*0220*/  IMAD.MOV R5, RZ, RZ, -R5 ;  /* 0x000000ffff057224 */ /* 0x000fe400078e0a05 */
[----:B0-----:R-:W-:-:S04]  /*0230*/  IMAD.WIDE.U32 R2, R19, 0x10, R2 ;  /* 0x0000001013027825 */ /* 0x001fc800078e0002 */
[----:B------:R-:W-:-:S07]  /*0240*/  IMAD.MOV.U32 R16, RZ, RZ, R2 ;  /* 0x000000ffff107224 */ /* 0x000fce00078e0002 */
.L_x_11:
[----:B------:R-:W-:-:S05]  /*0250*/  IMAD.MOV.U32 R2, RZ, RZ, R16 ;  /* 0x000000ffff027224 */ /* 0x000fca00078e0010 */
[----:B------:R-:W2:Y:S04]  /*0260*/  LDG.E.64.CONSTANT R8, desc[UR10][R2.64] ;  /* 0x0000000a02087981 */ /* 0x000ea8000c1e9b00 */
[----:B------:R-:W3:Y:S01]  /*0270*/  LDG.E.64.CONSTANT R10, desc[UR10][R2.64+0x8] ;  /* 0x0000080a020a7981 */ /* 0x000ee2000c1e9b00 */
[----:B------:R-:W-:Y:S01]  /*0280*/  VIADD R5, R5, 0x1 ;  /* 0x0000000105057836 */ /* 0x000fe20000000000 */
[----:B------:R-:W-:Y:S01]  /*0290*/  BSSY.RECONVERGENT B3, `(.L_x_9) ;  /* 0x000001b000037945 */ /* 0x000fe20003800200 */
[----:B-----5:R-:W-:Y:S01]  /*02a0*/  IMAD.MOV.U32 R21, RZ, RZ, R13 ;  /* 0x000000ffff157224 */ /* 0x020fe200078e000d */
[----:B------:R-:W-:Y:S01]  /*02b0*/  IADD3 R16, P3, PT, R2, 0x1000, RZ ;  /* 0x0000100002107810 */ /* 0x000fe20007f7e0ff */
[----:B------:R-:W-:Y:S01]  /*02c0*/  IMAD.MOV.U32 R17, RZ, RZ, R12 ;  /* 0x000000ffff117224 */ /* 0x000fe200078e000c */
[----:B------:R-:W-:Y:S01]  /*02d0*/  ISETP.NE.AND P2, PT, R5, RZ, PT ;  /* 0x000000ff0500720c */ /* 0x000fe20003f45270 */
[----:B------:R-:W-:-:S02]  /*02e0*/  IMAD.MOV.U32 R6, RZ, RZ, R14 ;  /* 0x000000ffff067224 */ /* 0x000fc400078e000e */
[----:B------:R-:W-:Y:S01]  /*02f0*/  IMAD.MOV.U32 R7, RZ, RZ, R15 ;  /* 0x000000ffff077224 */ /* 0x000fe200078e000f */
[----:B--2---:R-:W-:Y:S01]  /*0300*/  DSETP.GEU.AND P0, PT, |R14|, |R8|, PT ;  /* 0x400000080e00722a */ /* 0x004fe20003f0e200 */
[----:B------:R-:W-:Y:S02]  /*0310*/  IMAD.MOV.U32 R14, RZ, RZ, R8 ;  /* 0x000000ffff0e7224 */ /* 0x000fe400078e0008 */
[----:B---3--:R-:W-:Y:S02]  /*0320*/  IMAD.MOV.U32 R12, RZ, RZ, R10 ;  /* 0x000000ffff0c7224 */ /* 0x008fe400078e000a */
[----:B------:R-:W-:Y:S02]  /*0330*/  IMAD.MOV.U32 R13, RZ, RZ, R11 ;  /* 0x000000ffff0d7224 */ /* 0x000fe400078e000b */
[----:B------:R-:W-:-:S07]  /*0340*/  IMAD.MOV.U32 R15, RZ, RZ, R9 ;  /* 0x000000ffff0f7224 */ /* 0x000fce00078e0009 */
[----:B------:R-:W-:Y:S05]  /*0350*/  @!P0 BRA `(.L_x_10) ;  /* 0x0000000000388947 */ /* 0x000fea0003800000 */
[----:B------:R-:W-:Y:S01]  /*0360*/  DSETP.GEU.AND P0, PT, |R8|, |R6|, PT ;  /* 0x400000060800722a */ /* 0x000fe20003f0e200 */
[----:B------:R-:W-:Y:S02]  /*0370*/  IMAD.MOV.U32 R14, RZ, RZ, R6 ;  /* 0x000000ffff0e7224 */ /* 0x000fe400078e0006 */
[----:B------:R-:W-:Y:S02]  /*0380*/  IMAD.MOV.U32 R15, RZ, RZ, R7 ;  /* 0x000000ffff0f7224 */ /* 0x000fe400078e0007 */
[----:B------:R-:W-:Y:S02]  /*0390*/  IMAD.MOV.U32 R12, RZ, RZ, R17 ;  /* 0x000000ffff0c7224 */ /* 0x000fe400078e0011 */
[----:B------:R-:W-:-:S07]  /*03a0*/  IMAD.MOV.U32 R13, RZ, RZ, R21 ;  /* 0x000000ffff0d7224 */ /* 0x000fce00078e0015 */
[----:B------:R-:W-:Y:S05]  /*03b0*/  @!P0 BRA `(.L_x_10) ;  /* 0x0000000000208947 */ /* 0x000fea0003800000 */
[CC--:B------:R-:W-:Y:S02]  /*03c0*/  ISETP.GE.U32.AND P1, PT, R17.reuse, R10.reuse, PT ;  /* 0x0000000a1100720c */ /* 0x0c0fe40003f26070 */
[----:B------:R-:W-:Y:S02]  /*03d0*/  ISETP.LT.U32.AND P0, PT, R17, R10, PT ;  /* 0x0000000a1100720c */ /* 0x000fe40003f01070 */
[CC--:B------:R-:W-:Y:S02]  /*03e0*/  ISETP.GE.AND.EX P1, PT, R21.reuse, R11.reuse, PT, P1 ;  /* 0x0000000b1500720c */ /* 0x0c0fe40003f26310 */
[----:B------:R-:W-:Y:S02]  /*03f0*/  ISETP.LT.AND.EX P0, PT, R21, R11, PT, P0 ;  /* 0x0000000b1500720c */ /* 0x000fe40003f01300 */
[----:B------:R-:W-:Y:S02]  /*0400*/  FSEL R14, R6, R8, !P1 ;  /* 0x00000008060e7208 */ /* 0x000fe40004800000 */
[----:B------:R-:W-:-:S02]  /*0410*/  FSEL R15, R7, R9, !P1 ;  /* 0x00000009070f7208 */ /* 0x000fc40004800000 */
[----:B------:R-:W-:Y:S02]  /*0420*/  SEL R12, R17, R10, P0 ;  /* 0x0000000a110c7207 */ /* 0x000fe40000000000 */
[----:B------:R-:W-:-:S07]  /*0430*/  SEL R13, R21, R11, P0 ;  /* 0x0000000b150d7207 */ /* 0x000fce0000000000 */
.L_x_10:
[----:B------:R-:W-:Y:S05]  /*0440*/  BSYNC.RECONVERGENT B3 ;  /* 0x0000000000037941 */ /* 0x000fea0003800200 */
.L_x_9:
[----:B------:R-:W-:Y:S02]  /*0450*/  IMAD.X R3, RZ, RZ, R3, P3 ;  /* 0x000000ffff037224 */ /* 0x000fe400018e0603 */
[----:B------:R-:W-:Y:S01]  /*0460*/  VIADD R19, R19, 0x100 ;  /* 0x0000010013137836 */ /* 0x000fe20000000000 */
[----:B------:R-:W-:Y:S06]  /*0470*/  @P2 BRA `(.L_x_11) ;  /* 0xfffffffc00742947 */ /* 0x000fec000383ffff */
.L_x_8:
[----:B------:R-:W-:Y:S05]  /*0480*/  BSYNC.RECONVERGENT B2 ;  /* 0x0000000000027941 */ /* 0x000fea0003800200 */
.L_x_7:
[----:B------:R-:W0:Y:S01]  /*0490*/  LDC.64 R8, c[0x0][0x380] ;  /* 0x0000e000ff087b82 */ /* 0x000e220000000a00 */
[----:B------:R-:W-:-:S13]  /*04a0*/  ISETP.GE.U32.AND P0, PT, R4, 0x300, PT ;  /* 0x000003000400780c */ /* 0x000fda0003f06070 */
[----:B------:R-:W-:Y:S05]  /*04b0*/  @!P0 BRA `(.L_x_6) ;  /* 0x0000000400908947 */ /* 0x000fea0003800000 */
.L_x_20:
[----:B0-----:R-:W-:-:S05]  /*04c0*/  IMAD.WIDE R20, R19, 0x10, R8 ;  /* 0x0000001013147825 */ /* 0x001fca00078e0208 */
[----:B------:R-:W2:Y:S04]  /*04d0*/  LDG.E.64.CONSTANT R10, desc[UR10][R20.64] ;  /* 0x0000000a140a7981 */ /* 0x000ea8000c1e9b00 */
[----:B------:R-:W3:Y:S04]  /*04e0*/  LDG.E.64.CONSTANT R16, desc[UR10][R20.64+0x8] ;  /* 0x0000080a14107981 */ /* 0x000ee8000c1e9b00 */
[----:B-----5:R0:W5:Y:S04]  /*04f0*/  LDG.E.64.CONSTANT R6, desc[UR10][R20.64+0x1000] ;  /* 0x0010000a14067981 */ /* 0x020168000c1e9b00 */
[----:B------:R0:W5:Y:S01]  /*0500*/  LDG.E.64.CONSTANT R4, desc[UR10][R20.64+0x1008] ;  /* 0x0010080a14047981 */ /* 0x000162000c1e9b00 */
[----:B------:R-:W-:Y:S01]  /*0510*/  BSSY.RECONVERGENT B2, `(.L_x_12) ;  /* 0x0000015000027945 */ /* 0x000fe20003800200 */
[----:B--2---:R-:W-:Y:S01]  /*0520*/  DSETP.GEU.AND P0, PT, |R14|, |R10|, PT ;  /* 0x4000000a0e00722a */ /* 0x004fe20003f0e200 */
[----:B------:R-:W-:-:S02]  /*0530*/  IMAD.MOV.U32 R2, RZ, RZ, R10 ;  /* 0x000000ffff027224 */ /* 0x000fc400078e000a */
[----:B------:R-:W-:Y:S02]  /*0540*/  IMAD.MOV.U32 R3, RZ, RZ, R11 ;  /* 0x000000ffff037224 */ /* 0x000fe400078e000b */
[----:B---3--:R-:W-:Y:S02]  /*0550*/  IMAD.MOV.U32 R23, RZ, RZ, R16 ;  /* 0x000000ffff177224 */ /* 0x008fe400078e0010 */
[----:B------:R-:W-:-:S07]  /*0560*/  IMAD.MOV.U32 R25, RZ, RZ, R17 ;  /* 0x000000ffff197224 */ /* 0x000fce00078e0011 */
[----:B0-----:R-:W-:Y:S05]  /*0570*/  @!P0 BRA `(.L_x_13) ;  /* 0x0000000000388947 */ /* 0x001fea0003800000 */
[----:B------:R-:W-:Y:S01]  /*0580*/  DSETP.GEU.AND P0, PT, |R10|, |R14|, PT ;  /* 0x4000000e0a00722a */ /* 0x000fe20003f0e200 */
[----:B------:R-:W-:Y:S02]  /*0590*/  IMAD.MOV.U32 R23, RZ, RZ, R12 ;  /* 0x000000ffff177224 */ /* 0x000fe400078e000c */
[----:B------:R-:W-:Y:S02]  /*05a0*/  IMAD.MOV.U32 R25, RZ, RZ, R13 ;  /* 0x000000ffff197224 */ /* 0x000fe400078e000d */
[----:B------:R-:W-:Y:S02]  /*05b0*/  IMAD.MOV.U32 R2, RZ, RZ, R14 ;  /* 0x000000ffff027224 */ /* 0x000fe400078e000e */
[----:B------:R-:W-:-:S07]  /*05c0*/  IMAD.MOV.U32 R3, RZ, RZ, R15 ;  /* 0x000000ffff037224 */ /* 0x000fce00078e000f */
[----:B------:R-:W-:Y:S05]  /*05d0*/  @!P0 BRA `(.L_x_13) ;  /* 0x0000000000208947 */ /* 0x000fea0003800000 */
[CC--:B------:R-:W-:Y:S02]  /*05e0*/  ISETP.LT.U32.AND P1, PT, R12.reuse, R16.reuse, PT ;  /* 0x000000100c00720c */ /* 0x0c0fe40003f21070 */
[CC--:B------:R-:W-:Y:S02]  /*05f0*/  ISETP.GE.U32.AND P0, PT, R12.reuse, R16.reuse, PT ;  /* 0x000000100c00720c */ /* 0x0c0fe40003f06070 */
[CC--:B------:R-:W-:Y:S02]  /*0600*/  ISETP.LT.AND.EX P1, PT, R13.reuse, R17.reuse, PT, P1 ;  /* 0x000000110d00720c */ /* 0x0c0fe40003f21310 */
[CC--:B------:R-:W-:Y:S02]  /*0610*/  ISETP.GE.AND.EX P0, PT, R13.reuse, R17.reuse, PT, P0 ;  /* 0x000000110d00720c */ /* 0x0c0fe40003f06300 */
[----:B------:R-:W-:Y:S02]  /*0620*/  SEL R23, R12, R16, P1 ;  /* 0x000000100c177207 */ /* 0x000fe40000800000 */
[----:B------:R-:W-:-:S02]  /*0630*/  SEL R25, R13, R17, P1 ;  /* 0x000000110d197207 */ /* 0x000fc40000800000 */
[----:B------:R-:W-:Y:S02]  /*0640*/  FSEL R2, R14, R10, !P0 ;  /* 0x0000000a0e027208 */ /* 0x000fe40004000000 */
[----:B------:R-:W-:-:S07]  /*0650*/  FSEL R3, R15, R11, !P0 ;  /* 0x0000000b0f037208 */ /* 0x000fce0004000000 */
.L_x_13:
[----:B------:R-:W-:Y:S05]  /*0660*/  BSYNC.RECONVERGENT B2 ;  /* 0x0000000000027941 */ /* 0x000fea0003800200 */
.L_x_12:
[----:B------:R0:W5:Y:S04]  /*0670*/  LDG.E.64.CONSTANT R14, desc[UR10][R20.64+0x2000] ;  /* 0x0020000a140e7981 */ /* 0x000168000c1e9b00 */
[----:B------:R0:W5:Y:S04]  /*0680*/  LDG.E.64.CONSTANT R12, desc[UR10][R20.64+0x2008] ;  /* 0x0020080a140c7981 */ /* 0x000168000c1e9b00 */
[----:B------:R0:W5:Y:S04]  /*0690*/  LDG.E.64.CONSTANT R10, desc[UR10][R20.64+0x3000] ;  /* 0x0030000a140a7981 */ /* 0x000168000c1e9b00 */
[----:B------:R0:W5:Y:S02]  /*06a0*/  LDG.E.64.CONSTANT R16, desc[UR10][R20.64+0x3008] ;  /* 0x0030080a14107981 */ /* 0x000164000c1e9b00 */
[----:B-----5:R-:W-:Y:S01]  /*06b0*/  DSETP.GEU.AND P0, PT, |R2|, |R6|, PT ;  /* 0x400000060200722a */ /* 0x020fe20003f0e200 */
[----:B------:R-:W-:Y:S01]  /*06c0*/  BSSY.RECONVERGENT B2, `(.L_x_14) ;  /* 0x0000014000027945 */ /* 0x000fe20003800200 */
[----:B------:R-:W-:-:S02]  /*06d0*/  IMAD.MOV.U32 R26, RZ, RZ, R6 ;  /* 0x000000ffff1a7224 */ /* 0x000fc400078e0006 */
[----:B------:R-:W-:Y:S02]  /*06e0*/  IMAD.MOV.U32 R27, RZ, RZ, R7 ;  /* 0x000000ffff1b7224 */ /* 0x000fe400078e0007 */
[----:B------:R-:W-:Y:S02]  /*06f0*/  IMAD.MOV.U32 R29, RZ, RZ, R4 ;  /* 0x000000ffff1d7224 */ /* 0x000fe400078e0004 */
[----:B------:R-:W-:-:S06]  /*0700*/  IMAD.MOV.U32 R18, RZ, RZ, R5 ;  /* 0x000000ffff127224 */ /* 0x000fcc00078e0005 */
[----:B0-----:R-:W-:Y:S05]  /*0710*/  @!P0 BRA `(.L_x_15) ;  /* 0x0000000000388947 */ /* 0x001fea0003800000 */
        /* <DEDUP_REMOVED lines=14> */
.L_x_15:
[----:B------:R-:W-:Y:S05]  /*0800*/  BSYNC.RECONVERGENT B2 ;  /* 0x0000000000027941 */ /* 0x000fea0003800200 */
.L_x_14:
[----:B------:R-:W-:Y:S01]  /*0810*/  DSETP.GEU.AND P0, PT, |R26|, |R14|, PT ;  /* 0x4000000e1a00722a */ /* 0x000fe20003f0e200 */
[----:B------:R-:W-:Y:S01]  /*0820*/  BSSY.RECONVERGENT B2, `(.L_x_16) ;  /* 0x0000014000027945 */ /* 0x000fe20003800200 */
[----:B------:R-:W-:Y:S02]  /*0830*/  IMAD.MOV.U32 R2, RZ, RZ, R14 ;  /* 0x000000ffff027224 */ /* 0x000fe400078e000e */
[----:B------:R-:W-:Y:S02]  /*0840*/  IMAD.MOV.U32 R3, RZ, RZ, R15 ;  /* 0x000000ffff037224 */ /* 0x000fe400078e000f */
[----:B------:R-:W-:Y:S02]  /*0850*/  IMAD.MOV.U32 R5, RZ, RZ, R12 ;  /* 0x000000ffff057224 */ /* 0x000fe400078e000c */
[----:B------:R-:W-:-:S06]  /*0860*/  IMAD.MOV.U32 R7, RZ, RZ, R13 ;  /* 0x000000ffff077224 */ /* 0x000fcc00078e000d */
        /* <DEDUP_REMOVED lines=15> */
.L_x_17:
[----:B------:R-:W-:Y:S05]  /*0960*/  BSYNC.RECONVERGENT B2 ;  /* 0x0000000000027941 */ /* 0x000fea0003800200 */
.L_x_16:
        /* <DEDUP_REMOVED lines=21> */
.L_x_19:
[----:B------:R-:W-:Y:S05]  /*0ac0*/  BSYNC.RECONVERGENT B2 ;  /* 0x0000000000027941 */ /* 0x000fea0003800200 */
.L_x_18:
[----:B------:R-:W-:-:S05]  /*0ad0*/  VIADD R19, R19, 0x400 ;  /* 0x0000040013137836 */ /* 0x000fca0000000000 */
[----:B------:R-:W-:-:S13]  /*0ae0*/  ISETP.GE.AND P0, PT, R19, UR4, PT ;  /* 0x0000000413007c0c */ /* 0x000fda000bf06270 */
[----:B------:R-:W-:Y:S05]  /*0af0*/  @!P0 BRA `(.L_x_20) ;  /* 0xfffffff800708947 */ /* 0x000fea000383ffff */
.L_x_6:
[----:B------:R-:W-:Y:S05]  /*0b00*/  BSYNC.RECONVERGENT B1 ;  /* 0x0000000000017941 */ /* 0x000fea0003800200 */
.L_x_5:
[----:B------:R-:W2:Y:S02]  /*0b10*/  LDCU UR6, c[0x0][0x390] ;  /* 0x00007200ff0677ac */ /* 0x000ea40008000800 */
[----:B--2---:R-:W-:-:S09]  /*0b20*/  UISETP.GE.AND UP0, UPT, UR6, 0x100, UPT ;  /* 0x000001000600788c */ /* 0x004fd2000bf06270 */
[----:B------:R-:W-:Y:S05]  /*0b30*/  BRA.U !UP0, `(.L_x_21) ;  /* 0x0000001508507547 */ /* 0x000fea000b800000 */
[----:B0-----:R-:W0:Y:S01]  /*0b40*/  S2R R9, SR_LANEID ;  /* 0x0000000000097919 */ /* 0x001e220000000000 */
[----:B------:R-:W-:Y:S01]  /*0b50*/  BSSY.RECONVERGENT B1, `(.L_x_22) ;  /* 0x000001f000017945 */ /* 0x000fe20003800200 */
[----:B-----5:R-:W-:Y:S01]  /*0b60*/  IMAD.MOV.U32 R11, RZ, RZ, R12 ;  /* 0x000000ffff0b7224 */ /* 0x020fe200078e000c */
[----:B------:R2:W3:Y:S01]  /*0b70*/  SHFL.DOWN PT, R4, R14, 0x1, 0x1f ;  /* 0x08201f000e047f89 */ /* 0x0004e200000e0000 */
[----:B------:R-:W-:Y:S02]  /*0b80*/  IMAD.MOV.U32 R16, RZ, RZ, R13 ;  /* 0x000000ffff107224 */ /* 0x000fe400078e000d */
[----:B-1----:R-:W-:Y:S01]  /*0b90*/  IMAD.MOV.U32 R2, RZ, RZ, R14 ;  /* 0x000000ffff027224 */ /* 0x002fe200078e000e */
[----:B------:R2:W1:Y:S01]  /*0ba0*/  SHFL.DOWN PT, R5, R15, 0x1, 0x1f ;  /* 0x08201f000f057f89 */ /* 0x00046200000e0000 */
[----:B------:R-:W-:-:S03]  /*0bb0*/  IMAD.MOV.U32 R3, RZ, RZ, R15 ;  /* 0x000000ffff037224 */ /* 0x000fc600078e000f */
[----:B------:R2:W4:Y:S04]  /*0bc0*/  SHFL.DOWN PT, R7, R12, 0x1, 0x1f ;  /* 0x08201f000c077f89 */ /* 0x00052800000e0000 */
[----:B------:R2:W1:Y:S01]  /*0bd0*/  SHFL.DOWN PT, R17, R13, 0x1, 0x1f ;  /* 0x08201f000d117f89 */ /* 0x00046200000e0000 */
[----:B0-----:R-:W-:-:S13]  /*0be0*/  ISETP.GT.AND P0, PT, R9, 0x1e, PT ;  /* 0x0000001e0900780c */ /* 0x001fda0003f04270 */
[----:B-1234-:R-:W-:Y:S05]  /*0bf0*/  @P0 BRA `(.L_x_23) ;  /* 0x0000000000500947 */ /* 0x01efea0003800000 */
[----:B------:R-:W-:Y:S01]  /*0c00*/  DSETP.GEU.AND P0, PT, |R14|, |R4|, PT ;  /* 0x400000040e00722a */ /* 0x000fe20003f0e200 */
[----:B------:R-:W-:Y:S02]  /*0c10*/  IMAD.MOV.U32 R11, RZ, RZ, R7 ;  /* 0x000000ffff0b7224 */ /* 0x000fe400078e0007 */
[----:B------:R-:W-:Y:S02]  /*0c20*/  IMAD.MOV.U32 R16, RZ, RZ, R17 ;  /* 0x000000ffff107224 */ /* 0x000fe400078e0011 */
        /* <DEDUP_REMOVED lines=9> */
[CC--:B------:R-:W-:Y:S02]  /*0cc0*/  ISETP.LT.U32.AND P1, PT, R12.reuse, R7.reuse, PT ;  /* 0x000000070c00720c */ /* 0x0c0fe40003f21070 */
[C---:B------:R-:W-:Y:S02]  /*0cd0*/  ISETP.GE.U32.AND P0, PT, R12.reuse, R7, PT ;  /* 0x000000070c00720c */ /* 0x040fe40003f06070 */
[CC--:B------:R-:W-:Y:S02]  /*0ce0*/  ISETP.LT.AND.EX P1, PT, R13.reuse, R17.reuse, PT, P1 ;  /* 0x000000110d00720c */ /* 0x0c0fe40003f21310 */
[C---:B------:R-:W-:Y:S02]  /*0cf0*/  ISETP.GE.AND.EX P0, PT, R13.reuse, R17, PT, P0 ;  /* 0x000000110d00720c */ /* 0x040fe40003f06300 */
[----:B------:R-:W-:Y:S02]  /*0d00*/  SEL R11, R12, R7, P1 ;  /* 0x000000070c0b7207 */ /* 0x000fe40000800000 */
[----:B------:R-:W-:-:S02]  /*0d10*/  SEL R16, R13, R17, P1 ;  /* 0x000000110d107207 */ /* 0x000fc40000800000 */
[----:B------:R-:W-:Y:S02]  /*0d20*/  FSEL R2, R14, R4, !P0 ;  /* 0x000000040e027208 */ /* 0x000fe40004000000 */
[----:B------:R-:W-:-:S07]  /*0d30*/  FSEL R3, R15, R5, !P0 ;  /* 0x000000050f037208 */ /* 0x000fce0004000000 */
.L_x_23:
[----:B------:R-:W-:Y:S05]  /*0d40*/  BSYNC.RECONVERGENT B1 ;  /* 0x0000000000017941 */ /* 0x000fea0003800200 */
.L_x_22:
[----:B------:R-:W-:Y:S01]  /*0d50*/  ISETP.GT.AND P0, PT, R9, 0x1d, PT ;  /* 0x0000001d0900780c */ /* 0x000fe20003f04270 */
[----:B------:R0:W1:Y:S01]  /*0d60*/  SHFL.DOWN PT, R6, R2, 0x2, 0x1f ;  /* 0x08401f0002067f89 */ /* 0x00006200000e0000 */
[----:B------:R-:W-:Y:S01]  /*0d70*/  BSSY.RECONVERGENT B1, `(.L_x_24) ;  /* 0x000001d000017945 */ /* 0x000fe20003800200 */
[----:B------:R-:W-:Y:S02]  /*0d80*/  IMAD.MOV.U32 R8, RZ, RZ, R11 ;  /* 0x000000ffff087224 */ /* 0x000fe400078e000b */
[----:B------:R0:W2:Y:S01]  /*0d90*/  SHFL.DOWN PT, R7, R3, 0x2, 0x1f ;  /* 0x08401f0003077f89 */ /* 0x0000a200000e0000 */
[----:B------:R-:W-:Y:S02]  /*0da0*/  IMAD.MOV.U32 R10, RZ, RZ, R16 ;  /* 0x000000ffff0a7224 */ /* 0x000fe400078e0010 */
[----:B------:R-:W-:Y:S01]  /*0db0*/  IMAD.MOV.U32 R4, RZ, RZ, R2 ;  /* 0x000000ffff047224 */ /* 0x000fe200078e0002 */
[----:B------:R0:W3:Y:S01]  /*0dc0*/  SHFL.DOWN PT, R12, R11, 0x2, 0x1f ;  /* 0x08401f000b0c7f89 */ /* 0x0000e200000e0000 */
[----:B------:R-:W-:-:S03]  /*0dd0*/  IMAD.MOV.U32 R5, RZ, RZ, R3 ;  /* 0x000000ffff057224 */ /* 0x000fc600078e0003 */
[----:B------:R0:W4:Y:S01]  /*0de0*/  SHFL.DOWN PT, R13, R16, 0x2, 0x1f ;  /* 0x08401f00100d7f89 */ /* 0x00012200000e0000 */
[----:B------:R-:W-:Y:S05]  /*0df0*/  @P0 BRA `(.L_x_25) ;  /* 0x0000000000500947 */ /* 0x000fea0003800000 */
[----:B-12---:R-:W-:Y:S01]  /*0e00*/  DSETP.GEU.AND P0, PT, |R2|, |R6|, PT ;  /* 0x400000060200722a */ /* 0x006fe20003f0e200 */
[----:B---3--:R-:W-:Y:S02]  /*0e10*/  IMAD.MOV.U32 R8, RZ, RZ, R12 ;  /* 0x000000ffff087224 */ /* 0x008fe400078e000c */
[----:B----4-:R-:W-:Y:S02]  /*0e20*/  IMAD.MOV.U32 R10, RZ, RZ, R13 ;  /* 0x000000ffff0a7224 */ /* 0x010fe400078e000d */
        /* <DEDUP_REMOVED lines=17> */
.L_x_25:
[----:B------:R-:W-:Y:S05]  /*0f40*/  BSYNC.RECONVERGENT B1 ;  /* 0x0000000000017941 */ /* 0x000fea0003800200 */
.L_x_24:
[----:B------:R-:W-:Y:S01]  /*0f50*/  ISETP.GT.AND P0, PT, R9, 0x1b, PT ;  /* 0x0000001b0900780c */ /* 0x000fe20003f04270 */
[----:B-1----:R1:W1:Y:S01]  /*0f60*/  SHFL.DOWN PT, R6, R4, 0x4, 0x1f ;  /* 0x08801f0004067f89 */ /* 0x00226200000e0000 */
[----:B------:R-:W-:Y:S01]  /*0f70*/  BSSY.RECONVERGENT B1, `(.L_x_26) ;  /* 0x000001d000017945 */ /* 0x000fe20003800200 */
[----:B0-----:R-:W-:Y:S02]  /*0f80*/  IMAD.MOV.U32 R11, RZ, RZ, R8 ;  /* 0x000000ffff0b7224 */ /* 0x001fe400078e0008 */
[----:B--2---:R0:W2:Y:S01]  /*0f90*/  SHFL.DOWN PT, R7, R5, 0x4, 0x1f ;  /* 0x08801f0005077f89 */ /* 0x0040a200000e0000 */
[----:B---3--:R-:W-:Y:S02]  /*0fa0*/  IMAD.MOV.U32 R12, RZ, RZ, R10 ;  /* 0x000000ffff0c7224 */ /* 0x008fe400078e000a */
[----:B------:R-:W-:Y:S01]  /*0fb0*/  IMAD.MOV.U32 R2, RZ, RZ, R4 ;  /* 0x000000ffff027224 */ /* 0x000fe200078e0004 */
[----:B----4-:R0:W3:Y:S01]  /*0fc0*/  SHFL.DOWN PT, R13, R8, 0x4, 0x1f ;  /* 0x08801f00080d7f89 */ /* 0x0100e200000e0000 */
        /* <DEDUP_REMOVED lines=23> */
.L_x_27:
[----:B------:R-:W-:Y:S05]  /*1140*/  BSYNC.RECONVERGENT B1 ;  /* 0x0000000000017941 */ /* 0x000fea0003800200 */
.L_x_26:
[----:B------:R-:W-:Y:S01]  /*1150*/  ISETP.GT.AND P0, PT, R9, 0x17, PT ;  /* 0x000000170900780c */ /* 0x000fe20003f04270 */
[----:B-1----:R1:W1:Y:S01]  /*1160*/  SHFL.DOWN PT, R6, R2, 0x8, 0x1f ;  /* 0x09001f0002067f89 */ /* 0x00226200000e0000 */
[----:B------:R-:W-:Y:S01]  /*1170*/  BSSY.RECONVERGENT B1, `(.L_x_28) ;  /* 0x000001d000017945 */ /* 0x000fe20003800200 */
[----:B0-----:R-:W-:Y:S02]  /*1180*/  IMAD.MOV.U32 R8, RZ, RZ, R11 ;  /* 0x000000ffff087224 */ /* 0x001fe400078e000b */
[----:B--2---:R0:W2:Y:S01]  /*1190*/  SHFL.DOWN PT, R7, R3, 0x8, 0x1f ;  /* 0x09001f0003077f89 */ /* 0x0040a200000e0000 */
[----:B------:R-:W-:Y:S02]  /*11a0*/  IMAD.MOV.U32 R10, RZ, RZ, R12 ;  /* 0x000000ffff0a7224 */ /* 0x000fe400078e000c */
[----:B------:R-:W-:Y:S01]  /*11b0*/  IMAD.MOV.U32 R4, RZ, RZ, R2 ;  /* 0x000000ffff047224 */ /* 0x000fe200078e0002 */
[----:B------:R0:W0:Y:S01]  /*11c0*/  SHFL.DOWN PT, R14, R11, 0x8, 0x1f ;  /* 0x09001f000b0e7f89 */ /* 0x00002200000e0000 */
[----:B------:R-:W-:-:S03]  /*11d0*/  IMAD.MOV.U32 R5, RZ, RZ, R3 ;  /* 0x000000ffff057224 */ /* 0x000fc600078e0003 */
[----:B---3--:R3:W0:Y:S01]  /*11e0*/  SHFL.DOWN PT, R13, R12, 0x8, 0x1f ;  /* 0x09001f000c0d7f89 */ /* 0x00862200000e0000 */
[----:B------:R-:W-:Y:S05]  /*11f0*/  @P0 BRA `(.L_x_29) ;  /* 0x0000000000500947 */ /* 0x000fea0003800000 */
[----:B-12---:R-:W-:Y:S01]  /*1200*/  DSETP.GEU.AND P0, PT, |R2|, |R6|, PT ;  /* 0x400000060200722a */ /* 0x006fe20003f0e200 */
[----:B0-----:R-:W-:Y:S02]  /*1210*/  IMAD.MOV.U32 R8, RZ, RZ, R14 ;  /* 0x000000ffff087224 */ /* 0x001fe400078e000e */
        /* <DEDUP_REMOVED lines=18> */
.L_x_29:
[----:B------:R-:W-:Y:S05]  /*1340*/  BSYNC.RECONVERGENT B1 ;  /* 0x0000000000017941 */ /* 0x000fea0003800200 */
.L_x_28:
[----:B------:R-:W-:Y:S01]  /*1350*/  ISETP.GT.AND P0, PT, R9, 0xf, PT ;  /* 0x0000000f0900780c */ /* 0x000fe20003f04270 */
[----:B-1----:R1:W1:Y:S01]  /*1360*/  SHFL.DOWN PT, R6, R4, 0x10, 0x1f ;  /* 0x0a001f0004067f89 */ /* 0x00226200000e0000 */
[----:B------:R-:W-:Y:S01]  /*1370*/  BSSY.RECONVERGENT B1, `(.L_x_30) ;  /* 0x000001d000017945 */ /* 0x000fe20003800200 */
[----:B0-----:R-:W-:Y:S02]  /*1380*/  IMAD.MOV.U32 R14, RZ, RZ, R8 ;  /* 0x000000ffff0e7224 */ /* 0x001fe400078e0008 */
[----:B--2---:R0:W2:Y:S01]  /*1390*/  SHFL.DOWN PT, R7, R5, 0x10, 0x1f ;  /* 0x0a001f0005077f89 */ /* 0x0040a200000e0000 */
[----:B----4-:R-:W-:Y:S02]  /*13a0*/  IMAD.MOV.U32 R15, RZ, RZ, R10 ;  /* 0x000000ffff0f7224 */ /* 0x010fe400078e000a */
[----:B------:R-:W-:Y:S01]  /*13b0*/  IMAD.MOV.U32 R2, RZ, RZ, R4 ;  /* 0x000000ffff027224 */ /* 0x000fe200078e0004 */
[----:B------:R0:W4:Y:S01]  /*13c0*/  SHFL.DOWN PT, R11, R8, 0x10, 0x1f ;  /* 0x0a001f00080b7f89 */ /* 0x00012200000e0000 */
[----:B------:R-:W-:-:S03]  /*13d0*/  IMAD.MOV.U32 R3, RZ, RZ, R5 ;  /* 0x000000ffff037224 */ /* 0x000fc600078e0005 */
[----:B------:R0:W0:Y:S01]  /*13e0*/  SHFL.DOWN PT, R13, R10, 0x10, 0x1f ;  /* 0x0a001f000a0d7f89 */ /* 0x00002200000e0000 */
[----:B------:R-:W-:Y:S05]  /*13f0*/  @P0 BRA `(.L_x_31) ;  /* 0x0000000000500947 */ /* 0x000fea0003800000 */
[----:B-12---:R-:W-:Y:S01]  /*1400*/  DSETP.GEU.AND P0, PT, |R4|, |R6|, PT ;  /* 0x400000060400722a */ /* 0x006fe20003f0e200 */
[----:B----4-:R-:W-:Y:S02]  /*1410*/  IMAD.MOV.U32 R14, RZ, RZ, R11 ;  /* 0x000000ffff0e7224 */ /* 0x010fe400078e000b */
[----:B0-----:R-:W-:Y:S02]  /*1420*/  IMAD.MOV.U32 R15, RZ, RZ, R13 ;  /* 0x000000ffff0f7224 */ /* 0x001fe400078e000d */
        /* <DEDUP_REMOVED lines=17> */
.L_x_31:
[----:B------:R-:W-:Y:S05]  /*1540*/  BSYNC.RECONVERGENT B1 ;  /* 0x0000000000017941 */ /* 0x000fea0003800200 */
.L_x_30:
[----:B------:R-:W-:Y:S01]  /*1550*/  ISETP.NE.AND P0, PT, R9, RZ, PT ;  /* 0x000000ff0900720c */ /* 0x000fe20003f05270 */
[----:B------:R-:W-:-:S12]  /*1560*/  BSSY.RECONVERGENT B1, `(.L_x_32) ;  /* 0x000000a000017945 */ /* 0x000fd80003800200 */
[----:B------:R-:W-:Y:S05]  /*1570*/  @P0 BRA `(.L_x_33) ;  /* 0x0000000000200947 */ /* 0x000fea0003800000 */
[----:B-1----:R-:W1:Y:S01]  /*1580*/  S2R R6, SR_CgaCtaId ;  /* 0x0000000000067919 */ /* 0x002e620000008800 */
[----:B0-----:R-:W-:Y:S02]  /*1590*/  MOV R5, 0x400 ;  /* 0x0000040000057802 */ /* 0x001fe40000000f00 */
[----:B------:R-:W-:-:S04]  /*15a0*/  SHF.R.U32.HI R4, RZ, 0x1, R0 ;  /* 0x00000001ff047819 */ /* 0x000fc80000011600 */
[----:B------:R-:W-:Y:S02]  /*15b0*/  LOP3.LUT R4, R4, 0x1f0, RZ, 0xc0, !PT ;  /* 0x000001f004047812 */ /* 0x000fe400078ec0ff */
[----:B-1----:R-:W-:-:S05]  /*15c0*/  LEA R5, R6, R5, 0x18 ;  /* 0x0000000506057211 */ /* 0x002fca00078ec0ff */
[----:B------:R-:W-:-:S05]  /*15d0*/  IMAD.IADD R5, R4, 0x1, R5 ;  /* 0x0000000104057824 */ /* 0x000fca00078e0205 */
[----:B------:R0:W-:Y:S04]  /*15e0*/  STS.64 [R5+0x10], R14 ;  /* 0x0000100e05007388 */ /* 0x0001e80000000a00 */
[----:B------:R0:W-:Y:S02]  /*15f0*/  STS.64 [R5+0x8], R2 ;  /* 0x0000080205007388 */ /* 0x0001e40000000a00 */
.L_x_33:
[----:B------:R-:W-:Y:S05]  /*1600*/  BSYNC.RECONVERGENT B1 ;  /* 0x0000000000017941 */ /* 0x000fea0003800200 */
.L_x_32:
[----:B------:R-:W-:Y:S01]  /*1610*/  BAR.SYNC.DEFER_BLOCKING 0x0 ;  /* 0x0000000000007b1d */ /* 0x000fe20000010000 */
[----:B------:R-:W-:-:S13]  /*1620*/  ISETP.NE.AND P1, PT, R0, RZ, PT ;  /* 0x000000ff0000720c */ /* 0x000fda0003f25270 */
[----:B------:R-:W-:Y:S05]  /*1630*/  @P1 BRA `(.L_x_34) ;  /* 0x0000005400881947 */ /* 0x000fea0003800000 */
[----:B0-----:R-:W0:Y:S01]  /*1640*/  S2R R5, SR_CgaCtaId ;  /* 0x0000000000057919 */ /* 0x001e220000008800 */
[----:B------:R-:W-:Y:S01]  /*1650*/  MOV R0, 0x400 ;  /* 0x0000040000007802 */ /* 0x000fe20000000f00 */
[----:B------:R-:W-:Y:S03]  /*1660*/  BSSY.RECONVERGENT B1, `(.L_x_35) ;  /* 0x000001a000017945 */ /* 0x000fe60003800200 */
[----:B0-----:R-:W-:-:S05]  /*1670*/  LEA R0, R5, R0, 0x18 ;  /* 0x0000000005007211 */ /* 0x001fca00078ec0ff */
[----:B------:R-:W0:Y:S04]  /*1680*/  LDS.64 R16, [R0+0x18] ;  /* 0x0000180000107984 */ /* 0x000e280000000a00 */
[----:B-12---:R-:W1:Y:S04]  /*1690*/  LDS.128 R4, [R0+0x20] ;  /* 0x0000200000047984 */ /* 0x006e680000000c00 */
[----:B---3--:R2:W3:Y:S04]  /*16a0*/  LDS.64 R12, [R0+0x80] ;  /* 0x00008000000c7984 */ /* 0x0084e80000000a00 */
[----:B----4-:R2:W4:Y:S01]  /*16b0*/  LDS.128 R8, [R0+0x30] ;  /* 0x0000300000087984 */ /* 0x0105220000000c00 */
[----:B0-----:R-:W-:Y:S01]  /*16c0*/  DSETP.GEU.AND P0, PT, |R2|, |R16|, PT ;  /* 0x400000100200722a */ /* 0x001fe20003f0e200 */
[----:B------:R-:W-:-:S02]  /*16d0*/  IMAD.MOV.U32 R24, RZ, RZ, R16 ;  /* 0x000000ffff187224 */ /* 0x000fc400078e0010 */
[----:B------:R-:W-:Y:S02]  /*16e0*/  IMAD.MOV.U32 R25, RZ, RZ, R17 ;  /* 0x000000ffff197224 */ /* 0x000fe400078e0011 */
[----:B-1----:R-:W-:Y:S02]  /*16f0*/  IMAD.MOV.U32 R26, RZ, RZ, R4 ;  /* 0x000000ffff1a7224 */ /* 0x002fe400078e0004 */
[----:B------:R-:W-:-:S07]  /*1700*/  IMAD.MOV.U32 R27, RZ, RZ, R5 ;  /* 0x000000ffff1b7224 */ /* 0x000fce00078e0005 */
[----:B--234-:R-:W-:Y:S05]  /*1710*/  @!P0 BRA `(.L_x_36) ;  /* 0x0000000000388947 */ /* 0x01cfea0003800000 */
        /* <DEDUP_REMOVED lines=14> */
.L_x_36:
[----:B------:R-:W-:Y:S05]  /*1800*/  BSYNC.RECONVERGENT B1 ;  /* 0x0000000000017941 */ /* 0x000fea0003800200 */
.L_x_35:
[----:B------:R0:W1:Y:S01]  /*1810*/  LDS.128 R16, [R0+0x40] ;  /* 0x0000400000107984 */ /* 0x0000620000000c00 */
[----:B------:R-:W-:Y:S01]  /*1820*/  DSETP.GEU.AND P0, PT, |R24|, |R6|, PT ;  /* 0x400000061800722a */ /* 0x000fe20003f0e200 */
[----:B------:R-:W-:Y:S01]  /*1830*/  BSSY.RECONVERGENT B1, `(.L_x_37) ;  /* 0x0000015000017945 */ /* 0x000fe20003800200 */
[----:B------:R-:W-:Y:S01]  /*1840*/  IMAD.MOV.U32 R4, RZ, RZ, R6 ;  /* 0x000000ffff047224 */ /* 0x000fe200078e0006 */
[----:B------:R0:W2:Y:S01]  /*1850*/  LDS.128 R20, [R0+0x50] ;  /* 0x0000500000147984 */ /* 0x0000a20000000c00 */
        /* <DEDUP_REMOVED lines=18> */
.L_x_38:
[----:B------:R-:W-:Y:S05]  /*1980*/  BSYNC.RECONVERGENT B1 ;  /* 0x0000000000017941 */ /* 0x000fea0003800200 */
.L_x_37:
[----:B------:R-:W-:Y:S01]  /*1990*/  DSETP.GEU.AND P0, PT, |R4|, |R10|, PT ;  /* 0x4000000a0400722a */ /* 0x000fe20003f0e200 */
[----:B------:R-:W-:Y:S01]  /*19a0*/  BSSY.RECONVERGENT B1, `(.L_x_39) ;  /* 0x0000014000017945 */ /* 0x000fe20003800200 */
[----:B------:R-:W-:Y:S02]  /*19b0*/  IMAD.MOV.U32 R2, RZ, RZ, R10 ;  /* 0x000000ffff027224 */ /* 0x000fe400078e000a */
[----:B------:R-:W-:Y:S02]  /*19c0*/  IMAD.MOV.U32 R3, RZ, RZ, R11 ;  /* 0x000000ffff037224 */ /* 0x000fe400078e000b */
[----:B-1----:R-:W-:Y:S02]  /*19d0*/  IMAD.MOV.U32 R27, RZ, RZ, R16 ;  /* 0x000000ffff1b7224 */ /* 0x002fe400078e0010 */
        /* <DEDUP_REMOVED lines=16> */
.L_x_40:
[----:B------:R-:W-:Y:S05]  /*1ae0*/  BSYNC.RECONVERGENT B1 ;  /* 0x0000000000017941 */ /* 0x000fea0003800200 */
.L_x_39:
[----:B------:R0:W1:Y:S01]  /*1af0*/  LDS.128 R8, [R0+0x60] ;  /* 0x0000600000087984 */ /* 0x0000620000000c00 */
[----:B------:R-:W-:Y:S01]  /*1b00*/  DSETP.GEU.AND P0, PT, |R2|, |R18|, PT ;  /* 0x400000120200722a */ /* 0x000fe20003f0e200 */
[----:B------:R-:W-:Y:S01]  /*1b10*/  BSSY.RECONVERGENT B1, `(.L_x_41) ;  /* 0x0000015000017945 */ /* 0x000fe20003800200 */
[----:B------:R-:W-:Y:S01]  /*1b20*/  IMAD.MOV.U32 R14, RZ, RZ, R18 ;  /* 0x000000ffff0e7224 */ /* 0x000fe200078e0012 */
[----:B------:R0:W3:Y:S01]  /*1b30*/  LDS.128 R4, [R0+0x70] ;  /* 0x0000700000047984 */ /* 0x0000e20000000c00 */
[----:B------:R-:W-:Y:S02]  /*1b40*/  IMAD.MOV.U32 R15, RZ, RZ, R19 ;  /* 0x000000ffff0f7224 */ /* 0x000fe400078e0013 */
[----:B--2---:R-:W-:Y:S02]  /*1b50*/  IMAD.MOV.U32 R17, RZ, RZ, R20 ;  /* 0x000000ffff117224 */ /* 0x004fe400078e0014 */
        /* <DEDUP_REMOVED lines=16> */
.L_x_42:
[----:B------:R-:W-:Y:S05]  /*1c60*/  BSYNC.RECONVERGENT B1 ;  /* 0x0000000000017941 */ /* 0x000fea0003800200 */
.L_x_41:
        /* <DEDUP_REMOVED lines=21> */
.L_x_44:
[----:B------:R-:W-:Y:S05]  /*1dc0*/  BSYNC.RECONVERGENT B1 ;  /* 0x0000000000017941 */ /* 0x000fea0003800200 */
.L_x_43:
[----:B------:R-:W-:Y:S01]  /*1dd0*/  DSETP.GEU.AND P0, PT, |R2|, |R10|, PT ;  /* 0x4000000a0200722a */ /* 0x000fe20003f0e200 */
[----:B------:R-:W-:Y:S01]  /*1de0*/  BSSY.RECONVERGENT B1, `(.L_x_45) ;  /* 0x0000014000017945 */ /* 0x000fe20003800200 */
[----:B------:R-:W-:Y:S02]  /*1df0*/  IMAD.MOV.U32 R8, RZ, RZ, R10 ;  /* 0x000000ffff087224 */ /* 0x000fe400078e000a */
[----:B------:R-:W-:Y:S02]  /*1e00*/  IMAD.MOV.U32 R9, RZ, RZ, R11 ;  /* 0x000000ffff097224 */ /* 0x000fe400078e000b */
[----:B---3--:R-:W-:Y:S02]  /*1e10*/  IMAD.MOV.U32 R17, RZ, RZ, R4 ;  /* 0x000000ffff117224 */ /* 0x008fe400078e0004 */
        /* <DEDUP_REMOVED lines=16> */
.L_x_46:
[----:B------:R-:W-:Y:S05]  /*1f20*/  BSYNC.RECONVERGENT B1 ;  /* 0x0000000000017941 */ /* 0x000fea0003800200 */
.L_x_45:
        /* <DEDUP_REMOVED lines=19> */
[----:B------:R-:W-:Y:S01]  /*2060*/  SEL R15, R0, R13, P2 ;  /* 0x0000000d000f7207 */ /* 0x000fe20001000000 */
[----:B------:R-:W-:Y:S06]  /*2070*/  BRA `(.L_x_34) ;  /* 0x0000004800f87947 */ /* 0x000fec0003800000 */
.L_x_21:
[----:B------:R-:W2:Y:S01]  /*2080*/  S2R R4, SR_LANEID ;  /* 0x0000000000047919 */ /* 0x000ea20000000000 */
[----:B-1----:R-:W-:Y:S01]  /*2090*/  LOP3.LUT R2, R0, 0x3e0, RZ, 0xc0, !PT ;  /* 0x000003e000027812 */ /* 0x002fe200078ec0ff */
[----:B------:R-:W-:Y:S01]  /*20a0*/  BSSY.RECONVERGENT B1, `(.L_x_47) ;  /* 0x0000024000017945 */ /* 0x000fe20003800200 */
[----:B-----5:R-:W-:Y:S02]  /*20b0*/  IMAD.MOV.U32 R16, RZ, RZ, R12 ;  /* 0x000000ffff107224 */ /* 0x020fe400078e000c */
[----:B------:R-:W-:Y:S02]  /*20c0*/  IMAD.MOV.U32 R18, RZ, RZ, R13 ;  /* 0x000000ffff127224 */ /* 0x000fe400078e000d */
[----:B------:R-:W-:Y:S01]  /*20d0*/  VIADD R3, R2, 0x20 ;  /* 0x0000002002037836 */ /* 0x000fe20000000000 */
[----:B------:R-:W-:-:S04]  /*20e0*/  LOP3.LUT R2, RZ, R2, RZ, 0x33, !PT ;  /* 0x00000002ff027212 */ /* 0x000fc800078e33ff */
[----:B------:R-:W-:Y:S01]  /*20f0*/  ISETP.GT.AND P0, PT, R3, UR6, PT ;  /* 0x0000000603007c0c */ /* 0x000fe2000bf04270 */
[----:B------:R-:W-:Y:S02]  /*2100*/  VIADD R2, R2, UR6 ;  /* 0x0000000602027c36 */ /* 0x000fe40008000000 */
[----:B------:R-:W-:-:S03]  /*2110*/  IMAD.MOV.U32 R3, RZ, RZ, R15 ;  /* 0x000000ffff037224 */ /* 0x000fc600078e000f */
[----:B------:R-:W-:Y:S01]  /*2120*/  SEL R5, R2, 0x1f, P0 ;  /* 0x0000001f02057807 */ /* 0x000fe20000000000 */
[----:B------:R-:W-:-:S04]  /*2130*/  IMAD.MOV.U32 R2, RZ, RZ, R14 ;  /* 0x000000ffff027224 */ /* 0x000fc800078e000e */
[----:B------:R1:W3:Y:S04]  /*2140*/  SHFL.DOWN PT, R6, R14, 0x1, R5 ;  /* 0x082000000e067989 */ /* 0x0002e800000e0005 */
[----:B------:R1:W4:Y:S04]  /*2150*/  SHFL.DOWN PT, R7, R15, 0x1, R5 ;  /* 0x082000000f077989 */ /* 0x00032800000e0005 */
[----:B0-----:R1:W0:Y:S01]  /*2160*/  SHFL.DOWN PT, R9, R12, 0x1, R5 ;  /* 0x082000000c097989 */ /* 0x00122200000e0005 */
[----:B--2---:R-:W-:-:S03]  /*2170*/  ISETP.GE.AND P0, PT, R4, R5, PT ;  /* 0x000000050400720c */ /* 0x004fc60003f06270 */
[----:B------:R1:W2:Y:S10]  /*2180*/  SHFL.DOWN PT, R11, R13, 0x1, R5 ;  /* 0x082000000d0b7989 */ /* 0x0002b400000e0005 */
[----:B-1----:R-:W-:Y:S05]  /*2190*/  @P0 BRA `(.L_x_48) ;  /* 0x0000000000500947 */ /* 0x002fea0003800000 */
[----:B---34-:R-:W-:Y:S01]  /*21a0*/  DSETP.GEU.AND P0, PT, |R14|, |R6|, PT ;  /* 0x400000060e00722a */ /* 0x018fe20003f0e200 */
[----:B0-----:R-:W-:Y:S02]  /*21b0*/  IMAD.MOV.U32 R16, RZ, RZ, R9 ;  /* 0x000000ffff107224 */ /* 0x001fe400078e0009 */
[----:B--2---:R-:W-:Y:S02]  /*21c0*/  IMAD.MOV.U32 R18, RZ, RZ, R11 ;  /* 0x000000ffff127224 */ /* 0x004fe400078e000b */
        /* <DEDUP_REMOVED lines=17> */
.L_x_48:
[----:B------:R-:W-:Y:S05]  /*22e0*/  BSYNC.RECONVERGENT B1 ;  /* 0x0000000000017941 */ /* 0x000fea0003800200 */
.L_x_47:
[----:B---3--:R-:W-:Y:S01]  /*22f0*/  VIADD R6, R4, 0x2 ;  /* 0x0000000204067836 */ /* 0x008fe20000000000 */
[----:B------:R1:W3:Y:S01]  /*2300*/  SHFL.DOWN PT, R8, R2, 0x2, R5 ;  /* 0x0840000002087989 */ /* 0x0002e200000e0005 */
[----:B------:R-:W-:Y:S01]  /*2310*/  BSSY.RECONVERGENT B1, `(.L_x_49) ;  /* 0x000001e000017945 */ /* 0x000fe20003800200 */
[----:B------:R-:W-:Y:S02]  /*2320*/  IMAD.MOV.U32 R10, RZ, RZ, R16 ;  /* 0x000000ffff0a7224 */ /* 0x000fe400078e0010 */
[----:B------:R-:W-:Y:S01]  /*2330*/  ISETP.GT.AND P0, PT, R6, R5, PT ;  /* 0x000000050600720c */ /* 0x000fe20003f04270 */
[----:B0-----:R1:W0:Y:S01]  /*2340*/  SHFL.DOWN PT, R9, R3, 0x2, R5 ;  /* 0x0840000003097989 */ /* 0x00122200000e0005 */
[----:B------:R-:W-:Y:S02]  /*2350*/  IMAD.MOV.U32 R12, RZ, RZ, R18 ;  /* 0x000000ffff0c7224 */ /* 0x000fe400078e0012 */
[----:B------:R-:W-:Y:S01]  /*2360*/  IMAD.MOV.U32 R6, RZ, RZ, R2 ;  /* 0x000000ffff067224 */ /* 0x000fe200078e0002 */
[----:B--2---:R1:W2:Y:S01]  /*2370*/  SHFL.DOWN PT, R11, R16, 0x2, R5 ;  /* 0x08400000100b7989 */ /* 0x0042a200000e0005 */
[----:B----4-:R-:W-:-:S03]  /*2380*/  IMAD.MOV.U32 R7, RZ, RZ, R3 ;  /* 0x000000ffff077224 */ /* 0x010fc600078e0003 */
[----:B------:R1:W4:Y:S04]  /*2390*/  SHFL.DOWN PT, R13, R18, 0x2, R5 ;  /* 0x08400000120d7989 */ /* 0x00032800000e0005 */
[----:B------:R-:W-:Y:S05]  /*23a0*/  @P0 BRA `(.L_x_50) ;  /* 0x0000000000500947 */ /* 0x000fea0003800000 */
[----:B0--3--:R-:W-:Y:S01]  /*23b0*/  DSETP.GEU.AND P0, PT, |R2|, |R8|, PT ;  /* 0x400000080200722a */ /* 0x009fe20003f0e200 */
[----:B--2---:R-:W-:Y:S02]  /*23c0*/  IMAD.MOV.U32 R10, RZ, RZ, R11 ;  /* 0x000000ffff0a7224 */ /* 0x004fe400078e000b */
        /* <DEDUP_REMOVED lines=18> */
.L_x_50:
[----:B------:R-:W-:Y:S05]  /*24f0*/  BSYNC.RECONVERGENT B1 ;  /* 0x0000000000017941 */ /* 0x000fea0003800200 */
.L_x_49:
[----:B-1----:R-:W-:Y:S01]  /*2500*/  VIADD R2, R4, 0x4 ;  /* 0x0000000404027836 */ /* 0x002fe20000000000 */
[----:B---3--:R1:W3:Y:S01]  /*2510*/  SHFL.DOWN PT, R8, R6, 0x4, R5 ;  /* 0x0880000006087989 */ /* 0x0082e200000e0005 */
[----:B------:R-:W-:Y:S01]  /*2520*/  BSSY.RECONVERGENT B1, `(.L_x_51) ;  /* 0x000001e000017945 */ /* 0x000fe20003800200 */
[----:B------:R-:W-:Y:S02]  /*2530*/  IMAD.MOV.U32 R14, RZ, RZ, R10 ;  /* 0x000000ffff0e7224 */ /* 0x000fe400078e000a */
[----:B------:R-:W-:Y:S01]  /*2540*/  ISETP.GT.AND P0, PT, R2, R5, PT ;  /* 0x000000050200720c */ /* 0x000fe20003f04270 */
[----:B0-----:R1:W0:Y:S01]  /*2550*/  SHFL.DOWN PT, R9, R7, 0x4, R5 ;  /* 0x0880000007097989 */ /* 0x00122200000e0005 */
[----:B------:R-:W-:Y:S02]  /*2560*/  IMAD.MOV.U32 R16, RZ, RZ, R12 ;  /* 0x000000ffff107224 */ /* 0x000fe400078e000c */
[----:B------:R-:W-:Y:S01]  /*2570*/  IMAD.MOV.U32 R2, RZ, RZ, R6 ;  /* 0x000000ffff027224 */ /* 0x000fe200078e0006 */
[----:B--2---:R1:W2:Y:S01]  /*2580*/  SHFL.DOWN PT, R11, R10, 0x4, R5 ;  /* 0x088000000a0b7989 */ /* 0x0042a200000e0005 */
[----:B------:R-:W-:-:S03]  /*2590*/  IMAD.MOV.U32 R3, RZ, RZ, R7 ;  /* 0x000000ffff037224 */ /* 0x000fc600078e0007 */
[----:B----4-:R1:W4:Y:S04]  /*25a0*/  SHFL.DOWN PT, R13, R12, 0x4, R5 ;  /* 0x088000000c0d7989 */ /* 0x01032800000e0005 */
        /* <DEDUP_REMOVED lines=21> */
.L_x_52:
[----:B------:R-:W-:Y:S05]  /*2700*/  BSYNC.RECONVERGENT B1 ;  /* 0x0000000000017941 */ /* 0x000fea0003800200 */
.L_x_51:
        /* <DEDUP_REMOVED lines=32> */
.L_x_54:
[----:B------:R-:W-:Y:S05]  /*2910*/  BSYNC.RECONVERGENT B1 ;  /* 0x0000000000017941 */ /* 0x000fea0003800200 */
.L_x_53:
        /* <DEDUP_REMOVED lines=32> */
.L_x_56:
[----:B------:R-:W-:Y:S05]  /*2b20*/  BSYNC.RECONVERGENT B1 ;  /* 0x0000000000017941 */ /* 0x000fea0003800200 */
.L_x_55:
[----:B------:R-:W-:Y:S01]  /*2b30*/  ISETP.NE.AND P0, PT, R4, RZ, PT ;  /* 0x000000ff0400720c */ /* 0x000fe20003f05270 */
[----:B------:R-:W-:-:S12]  /*2b40*/  BSSY.RECONVERGENT B1, `(.L_x_57) ;  /* 0x000000a000017945 */ /* 0x000fd80003800200 */
[----:B------:R-:W-:Y:S05]  /*2b50*/  @P0 BRA `(.L_x_58) ;  /* 0x0000000000200947 */ /* 0x000fea0003800000 */
[----:B-1----:R-:W1:Y:S01]  /*2b60*/  S2R R6, SR_CgaCtaId ;  /* 0x0000000000067919 */ /* 0x002e620000008800 */
[----:B------:R-:W-:Y:S02]  /*2b70*/  MOV R5, 0x400 ;  /* 0x0000040000057802 */ /* 0x000fe40000000f00 */
[----:B------:R-:W-:-:S04]  /*2b80*/  SHF.R.U32.HI R4, RZ, 0x1, R0 ;  /* 0x00000001ff047819 */ /* 0x000fc80000011600 */
[----:B------:R-:W-:Y:S02]  /*2b90*/  LOP3.LUT R4, R4, 0x1f0, RZ, 0xc0, !PT ;  /* 0x000001f004047812 */ /* 0x000fe400078ec0ff */
[----:B-1----:R-:W-:-:S05]  /*2ba0*/  LEA R5, R6, R5, 0x18 ;  /* 0x0000000506057211 */ /* 0x002fca00078ec0ff */
[----:B------:R-:W-:-:S05]  /*2bb0*/  IMAD.IADD R5, R4, 0x1, R5 ;  /* 0x0000000104057824 */ /* 0x000fca00078e0205 */
[----:B------:R1:W-:Y:S04]  /*2bc0*/  STS.64 [R5+0x10], R14 ;  /* 0x0000100e05007388 */ /* 0x0003e80000000a00 */
[----:B------:R1:W-:Y:S02]  /*2bd0*/  STS.64 [R5+0x8], R2 ;  /* 0x0000080205007388 */ /* 0x0003e40000000a00 */
.L_x_58:
[----:B------:R-:W-:Y:S05]  /*2be0*/  BSYNC.RECONVERGENT B1 ;  /* 0x0000000000017941 */ /* 0x000fea0003800200 */
.L_x_57:
[----:B------:R-:W-:Y:S01]  /*2bf0*/  BAR.SYNC.DEFER_BLOCKING 0x0 ;  /* 0x0000000000007b1d */ /* 0x000fe20000010000 */
[----:B------:R-:W-:-:S13]  /*2c00*/  ISETP.NE.AND P1, PT, R0, RZ, PT ;  /* 0x000000ff0000720c */ /* 0x000fda0003f25270 */
[----:B------:R-:W-:Y:S05]  /*2c10*/  @P1 BRA `(.L_x_34) ;  /* 0x0000004000101947 */ /* 0x000fea0003800000 */
[----:B------:R-:W-:Y:S01]  /*2c20*/  UISETP.GE.AND UP0, UPT, UR6, 0x21, UPT ;  /* 0x000000210600788c */ /* 0x000fe2000bf06270 */
[----:B--2---:R-:W-:Y:S02]  /*2c30*/  IMAD.MOV.U32 R11, RZ, RZ, R14 ;  /* 0x000000ffff0b7224 */ /* 0x004fe400078e000e */
[----:B---3--:R-:W-:Y:S02]  /*2c40*/  IMAD.MOV.U32 R8, RZ, RZ, R15 ;  /* 0x000000ffff087224 */ /* 0x008fe400078e000f */
[----:B------:R-:W-:Y:S02]  /*2c50*/  IMAD.MOV.U32 R4, RZ, RZ, R2 ;  /* 0x000000ffff047224 */ /* 0x000fe400078e0002 */
[----:B-1----:R-:W-:Y:S02]  /*2c60*/  IMAD.MOV.U32 R5, RZ, RZ, R3 ;  /* 0x000000ffff057224 */ /* 0x002fe400078e0003 */
[----:B------:R-:W-:Y:S05]  /*2c70*/  BRA.U !UP0, `(.L_x_59) ;  /* 0x00000001086c7547 */ /* 0x000fea000b800000 */
[----:B------:R-:W1:Y:S01]  /*2c80*/  S2UR UR5, SR_CgaCtaId ;  /* 0x00000000000579c3 */ /* 0x000e620000008800 */
[----:B------:R-:W-:Y:S01]  /*2c90*/  UMOV UR4, 0x400 ;  /* 0x0000040000047882 */ /* 0x000fe20000000000 */
[----:B------:R-:W-:Y:S01]  /*2ca0*/  BSSY.RECONVERGENT B1, `(.L_x_59) ;  /* 0x0000018000017945 */ /* 0x000fe20003800200 */
[----:B-1----:R-:W-:-:S09]  /*2cb0*/  ULEA UR4, UR5, UR4, 0x18 ;  /* 0x0000000405047291 */ /* 0x002fd2000f8ec0ff */
[----:B------:R-:W1:Y:S04]  /*2cc0*/  LDS.64 R6, [UR4+0x18] ;  /* 0x00001804ff067984 */ /* 0x000e680008000a00 */
[----:B----4-:R-:W2:Y:S01]  /*2cd0*/  LDS.64 R12, [UR4+0x20] ;  /* 0x00002004ff0c7984 */ /* 0x010ea20008000a00 */
[----:B-1----:R-:W-:Y:S01]  /*2ce0*/  DSETP.GEU.AND P0, PT, |R2|, |R6|, PT ;  /* 0x400000060200722a */ /* 0x002fe20003f0e200 */
[----:B------:R-:W-:Y:S02]  /*2cf0*/  IMAD.MOV.U32 R4, RZ, RZ, R6 ;  /* 0x000000ffff047224 */ /* 0x000fe400078e0006 */
[----:B------:R-:W-:Y:S02]  /*2d00*/  IMAD.MOV.U32 R5, RZ, RZ, R7 ;  /* 0x000000ffff057224 */ /* 0x000fe400078e0007 */
[----:B--2---:R-:W-:-:S02]  /*2d10*/  IMAD.MOV.U32 R11, RZ, RZ, R12 ;  /* 0x000000ffff0b7224 */ /* 0x004fc400078e000c */
        /* <DEDUP_REMOVED lines=16> */
.L_x_60:
[----:B------:R-:W-:Y:S05]  /*2e20*/  BSYNC.RECONVERGENT B1 ;  /* 0x0000000000017941 */ /* 0x000fea0003800200 */
.L_x_59:
[----:B------:R-:W-:Y:S01]  /*2e30*/  UISETP.GE.AND UP0, UPT, UR6, 0x41, UPT ;  /* 0x000000410600788c */ /* 0x000fe2000bf06270 */
[----:B0-----:R-:W-:Y:S02]  /*2e40*/  IMAD.MOV.U32 R9, RZ, RZ, R11 ;  /* 0x000000ffff097224 */ /* 0x001fe400078e000b */
[----:B------:R-:W-:Y:S02]  /*2e50*/  IMAD.MOV.U32 R0, RZ, RZ, R8 ;  /* 0x000000ffff007224 */ /* 0x000fe400078e0008 */
[----:B------:R-:W-:Y:S02]  /*2e60*/  IMAD.MOV.U32 R2, RZ, RZ, R4 ;  /* 0x000000ffff027224 */ /* 0x000fe400078e0004 */
[----:B------:R-:W-:Y:S02]  /*2e70*/  IMAD.MOV.U32 R3, RZ, RZ, R5 ;  /* 0x000000ffff037224 */ /* 0x000fe400078e0005 */
[----:B------:R-:W-:Y:S05]  /*2e80*/  BRA.U !UP0, `(.L_x_61) ;  /* 0x00000001086c7547 */ /* 0x000fea000b800000 */
[----:B------:R-:W0:Y:S01]  /*2e90*/  S2UR UR5, SR_CgaCtaId ;  /* 0x00000000000579c3 */ /* 0x000e220000008800 */
[----:B------:R-:W-:Y:S01]  /*2ea0*/  UMOV UR4, 0x400 ;  /* 0x0000040000047882 */ /* 0x000fe20000000000 */
[----:B------:R-:W-:Y:S01]  /*2eb0*/  BSSY.RECONVERGENT B1, `(.L_x_61) ;  /* 0x0000018000017945 */ /* 0x000fe20003800200 */
[----:B0-----:R-:W-:-:S09]  /*2ec0*/  ULEA UR4, UR5, UR4, 0x18 ;  /* 0x0000000405047291 */ /* 0x001fd2000f8ec0ff */
[----:B------:R-:W0:Y:S04]  /*2ed0*/  LDS.64 R6, [UR4+0x28] ;  /* 0x00002804ff067984 */ /* 0x000e280008000a00 */
[----:B----4-:R-:W1:Y:S01]  /*2ee0*/  LDS.64 R12, [UR4+0x30] ;  /* 0x00003004ff0c7984 */ /* 0x010e620008000a00 */
[----:B0-----:R-:W-:Y:S01]  /*2ef0*/  DSETP.GEU.AND P0, PT, |R4|, |R6|, PT ;  /* 0x400000060400722a */ /* 0x001fe20003f0e200 */
[----:B------:R-:W-:Y:S02]  /*2f00*/  IMAD.MOV.U32 R2, RZ, RZ, R6 ;  /* 0x000000ffff027224 */ /* 0x000fe400078e0006 */
[----:B------:R-:W-:Y:S02]  /*2f10*/  IMAD.MOV.U32 R3, RZ, RZ, R7 ;  /* 0x000000ffff037224 */ /* 0x000fe400078e0007 */
[----:B-1----:R-:W-:-:S02]  /*2f20*/  IMAD.MOV.U32 R9, RZ, RZ, R12 ;  /* 0x000000ffff097224 */ /* 0x002fc400078e000c */
        /* <DEDUP_REMOVED lines=16> */
.L_x_62:
[----:B------:R-:W-:Y:S05]  /*3030*/  BSYNC.RECONVERGENT B1 ;  /* 0x0000000000017941 */ /* 0x000fea0003800200 */
.L_x_61:
[----:B------:R-:W-:Y:S01]  /*3040*/  UISETP.GE.AND UP0, UPT, UR6, 0x61, UPT ;  /* 0x000000610600788c */ /* 0x000fe2000bf06270 */
[----:B------:R-:W-:Y:S02]  /*3050*/  IMAD.MOV.U32 R11, RZ, RZ, R9 ;  /* 0x000000ffff0b7224 */ /* 0x000fe400078e0009 */
        /* <DEDUP_REMOVED lines=30> */
.L_x_64:
[----:B------:R-:W-:Y:S05]  /*3240*/  BSYNC.RECONVERGENT B1 ;  /* 0x0000000000017941 */ /* 0x000fea0003800200 */
.L_x_63:
        /* <DEDUP_REMOVED lines=32> */
.L_x_66:
[----:B------:R-:W-:Y:S05]  /*3450*/  BSYNC.RECONVERGENT B1 ;  /* 0x0000000000017941 */ /* 0x000fea0003800200 */
.L_x_65:
        /* <DEDUP_REMOVED lines=32> */
.L_x_68:
[----:B------:R-:W-:Y:S05]  /*3660*/  BSYNC.RECONVERGENT B1 ;  /* 0x0000000000017941 */ /* 0x000fea0003800200 */
.L_x_67:
        /* <DEDUP_REMOVED lines=32> */
.L_x_70:
[----:B------:R-:W-:Y:S05]  /*3870*/  BSYNC.RECONVERGENT B1 ;  /* 0x0000000000017941 */ /* 0x000fea0003800200 */
.L_x_69:
[----:B------:R-:W-:Y:S01]  /*3880*/  UISETP.GE.AND UP0, UPT, UR6, 0xe1, UPT ;  /* 0x000000e10600788c */ /* 0x000fe2000bf06270 */
[----:B------:R-:W-:Y:S02]  /*3890*/  IMAD.MOV.U32 R14, RZ, RZ, R9 ;  /* 0x000000ffff0e7224 */ /* 0x000fe400078e0009 */
[----:B------:R-:W-:Y:S02]  /*38a0*/  IMAD.MOV.U32 R15, RZ, RZ, R0 ;  /* 0x000000ffff0f7224 */ /* 0x000fe400078e0000 */
[----:B------:R-:W-:Y:S02]  /*38b0*/  IMAD.MOV.U32 R2, RZ, RZ, R6 ;  /* 0x000000ffff027224 */ /* 0x000fe400078e0006 */
[----:B------:R-:W-:Y:S02]  /*38c0*/  IMAD.MOV.U32 R3, RZ, RZ, R7 ;  /* 0x000000ffff037224 */ /* 0x000fe400078e0007 */
[----:B------:R-:W-:Y:S05]  /*38d0*/  BRA.U !UP0, `(.L_x_34) ;  /* 0x0000003108e07547 */ /* 0x000fea000b800000 */
[----:B------:R-:W0:Y:S01]  /*38e0*/  S2UR UR5, SR_CgaCtaId ;  /* 0x00000000000579c3 */ /* 0x000e220000008800 */
[----:B------:R-:W-:Y:S02]  /*38f0*/  UMOV UR4, 0x400 ;  /* 0x0000040000047882 */ /* 0x000fe40000000000 */
[----:B0-----:R-:W-:-:S09]  /*3900*/  ULEA UR4, UR5, UR4, 0x18 ;  /* 0x0000000405047291 */ /* 0x001fd2000f8ec0ff */
[----:B------:R-:W0:Y:S04]  /*3910*/  LDS.64 R4, [UR4+0x78] ;  /* 0x00007804ff047984 */ /* 0x000e280008000a00 */
[----:B------:R-:W1:Y:S01]  /*3920*/  LDS.64 R10, [UR4+0x80] ;  /* 0x00008004ff0a7984 */ /* 0x000e620008000a00 */
        /* <DEDUP_REMOVED lines=21> */
.L_x_2:
[----:B------:R-:W1:Y:S01]  /*3a80*/  S2R R0, SR_TID.X ;  /* 0x0000000000007919 */ /* 0x000e620000002100 */
[----:B------:R-:W1:Y:S02]  /*3a90*/  LDC.64 R2, c[0x0][0x380] ;  /* 0x0000e000ff027b82 */ /* 0x000e640000000a00 */
[----:B-1----:R-:W-:-:S05]  /*3aa0*/  IMAD.WIDE.U32 R18, R0, 0x10, R2 ;  /* 0x0000001000127825 */ /* 0x002fca00078e0002 */
[----:B0-----:R-:W2:Y:S04]  /*3ab0*/  LDG.E.64.CONSTANT R20, desc[UR10][R18.64] ;  /* 0x0000000a12147981 */ /* 0x001ea8000c1e9b00 */
[----:B------:R-:W2:Y:S04]  /*3ac0*/  LDG.E.64.CONSTANT R14, desc[UR10][R18.64+0x1000] ;  /* 0x0010000a120e7981 */ /* 0x000ea8000c1e9b00 */
[----:B------:R-:W3:Y:S04]  /*3ad0*/  LDG.E.64.CONSTANT R12, desc[UR10][R18.64+0x8] ;  /* 0x0000080a120c7981 */ /* 0x000ee8000c1e9b00 */
[----:B------:R-:W3:Y:S04]  /*3ae0*/  LDG.E.64.CONSTANT R10, desc[UR10][R18.64+0x1008] ;  /* 0x0010080a120a7981 */ /* 0x000ee8000c1e9b00 */
[----:B------:R-:W4:Y:S04]  /*3af0*/  LDG.E.64.CONSTANT R8, desc[UR10][R18.64+0x2000] ;  /* 0x0020000a12087981 */ /* 0x000f28000c1e9b00 */
[----:B------:R-:W5:Y:S04]  /*3b00*/  LDG.E.64.CONSTANT R6, desc[UR10][R18.64+0x2008] ;  /* 0x0020080a12067981 */ /* 0x000f68000c1e9b00 */
[----:B------:R-:W5:Y:S04]  /*3b10*/  LDG.E.64.CONSTANT R4, desc[UR10][R18.64+0x3000] ;  /* 0x0030000a12047981 */ /* 0x000f68000c1e9b00 */
[----:B------:R-:W5:Y:S04]  /*3b20*/  LDG.E.64.CONSTANT R2, desc[UR10][R18.64+0x3008] ;  /* 0x0030080a12027981 */ /* 0x000f68000c1e9b00 */
[----:B------:R-:W5:Y:S04]  /*3b30*/  LDG.E.64.CONSTANT R16, desc[UR10][R18.64+0x4000] ;  /* 0x0040000a12107981 */ /* 0x000f68000c1e9b00 */
[----:B------:R-:W5:Y:S01]  /*3b40*/  LDG.E.64.CONSTANT R22, desc[UR10][R18.64+0x4008] ;  /* 0x0040080a12167981 */ /* 0x000f62000c1e9b00 */
[----:B------:R-:W-:Y:S01]  /*3b50*/  UISETP.GE.U32.AND UP0, UPT, UR8, 0xa00, UPT ;  /* 0x00000a000800788c */ /* 0x000fe2000bf06070 */
[----:B--2---:R-:W-:-:S14]  /*3b60*/  DSETP.GEU.AND P2, PT, |R20|, |R14|, PT ;  /* 0x4000000e1400722a */ /* 0x004fdc0003f4e200 */
[----:B---3--:R-:W-:-:S04]  /*3b70*/  @P2 ISETP.GE.U32.AND P0, PT, R12, R10, PT ;  /* 0x0000000a0c00220c */ /* 0x008fc80003f06070 */
[----:B------:R-:W-:-:S13]  /*3b80*/  @P2 ISETP.GE.AND.EX P0, PT, R13, R11, PT, P0 ;  /* 0x0000000b0d00220c */ /* 0x000fda0003f06300 */
[----:B------:R-:W-:-:S06]  /*3b90*/  @P2 DSETP.LT.OR P0, PT, |R14|, |R20|, !P0 ;  /* 0x400000140e00222a */ /* 0x000fcc0004701600 */
[----:B------:R-:W-:Y:S02]  /*3ba0*/  @P2 FSEL R20, R20, R14, P0 ;  /* 0x0000000e14142208 */ /* 0x000fe40000000000 */
[----:B------:R-:W-:Y:S02]  /*3bb0*/  @P2 FSEL R21, R21, R15, P0 ;  /* 0x0000000f15152208 */ /* 0x000fe40000000000 */
[----:B------:R-:W-:Y:S01]  /*3bc0*/  @P2 SEL R10, R12, R10, P0 ;  /* 0x0000000a0c0a2207 */ /* 0x000fe20000000000 */
[----:B------:R-:W-:Y:S01]  /*3bd0*/  @P2 IMAD.MOV.U32 R14, RZ, RZ, R20 ;  /* 0x000000ffff0e2224 */ /* 0x000fe200078e0014 */
[----:B------:R-:W-:Y:S01]  /*3be0*/  @P2 SEL R11, R13, R11, P0 ;  /* 0x0000000b0d0b2207 */ /* 0x000fe20000000000 */
[----:B------:R-:W-:-:S06]  /*3bf0*/  @P2 IMAD.MOV.U32 R15, RZ, RZ, R21 ;  /* 0x000000ffff0f2224 */ /* 0x000fcc00078e0015 */
[----:B----4-:R-:W-:-:S14]  /*3c00*/  DSETP.GEU.AND P1, PT, |R14|, |R8|, PT ;  /* 0x400000080e00722a */ /* 0x010fdc0003f2e200 */
[----:B-----5:R-:W-:-:S04]  /*3c10*/  @P1 ISETP.GE.U32.AND P0, PT, R10, R6, PT ;  /* 0x000000060a00120c */ /* 0x020fc80003f06070 */
        /* <DEDUP_REMOVED lines=8> */
[----:B------:R-:W-:-:S14]  /*3ca0*/  DSETP.GEU.AND P2, PT, |R8|, |R4|, PT ;  /* 0x400000040800722a */ /* 0x000fdc0003f4e200 */
[----:B------:R-:W-:-:S04]  /*3cb0*/  @P2 ISETP.GE.U32.AND P0, PT, R6, R2, PT ;  /* 0x000000020600220c */ /* 0x000fc80003f06070 */
        /* <DEDUP_REMOVED lines=15> */
[----:B------:R-:W-:Y:S01]  /*3db0*/  IMAD.MOV.U32 R2, RZ, RZ, RZ ;  /* 0x000000ffff027224 */ /* 0x000fe200078e00ff */
[----:B------:R-:W-:Y:S01]  /*3dc0*/  @P1 SEL R23, R3, R23, P0 ;  /* 0x0000001703171207 */ /* 0x000fe20000000000 */
[----:B------:R-:W-:Y:S02]  /*3dd0*/  IMAD.MOV.U32 R3, RZ, RZ, 0x500 ;  /* 0x00000500ff037424 */ /* 0x000fe400078e00ff */
[----:B------:R-:W-:Y:S02]  /*3de0*/  @P1 IMAD.MOV.U32 R16, RZ, RZ, R4 ;  /* 0x000000ffff101224 */ /* 0x000fe400078e0004 */
[----:B------:R-:W-:Y:S01]  /*3df0*/  @P1 IMAD.MOV.U32 R17, RZ, RZ, R5 ;  /* 0x000000ffff111224 */ /* 0x000fe200078e0005 */
[----:B------:R-:W-:Y:S06]  /*3e00*/  BRA.U !UP0, `(.L_x_71) ;  /* 0x0000000d08987547 */ /* 0x000fec000b800000 */
[----:B------:R-:W-:Y:S01]  /*3e10*/  UIADD3 UR9, UP0, UPT, UR8, -0xa00, URZ ;  /* 0xfffff60008097890 */ /* 0x000fe2000ff1e0ff */
[----:B------:R-:W-:Y:S02]  /*3e20*/  IMAD.MOV.U32 R3, RZ, RZ, 0x500 ;  /* 0x00000500ff037424 */ /* 0x000fe400078e00ff */
[----:B------:R-:W-:Y:S01]  /*3e30*/  IMAD.MOV.U32 R2, RZ, RZ, RZ ;  /* 0x000000ffff027224 */ /* 0x000fe200078e00ff */
[----:B------:R-:W-:Y:S02]  /*3e40*/  ULEA.HI.X.SX32 UR8, UR8, 0xffffffff, 0x1, UP0 ;  /* 0xffffffff08087891 */ /* 0x000fe400080f0eff */
[----:B------:R-:W-:Y:S02]  /*3e50*/  UIMAD.WIDE.U32 UR12, UR9, -0x33333333, URZ ;  /* 0xcccccccd090c78a5 */ /* 0x000fe4000f8e00ff */
[----:B------:R-:W-:Y:S02]  /*3e60*/  UIMAD.WIDE.U32 UR4, UR8, -0x33333333, URZ ;  /* 0xcccccccd080478a5 */ /* 0x000fe4000f8e00ff */
[----:B------:R-:W-:-:S02]  /*3e70*/  UISETP.GE.U32.AND UP1, UPT, UR9, 0x500, UPT ;  /* 0x000005000900788c */ /* 0x000fc4000bf26070 */
[----:B------:R-:W-:Y:S02]  /*3e80*/  UIMAD.WIDE.U32 UR4, UP0, UR9, -0x33333334, UR4 ;  /* 0xcccccccc090478a5 */ /* 0x000fe4000f800004 */
[----:B------:R-:W-:Y:S02]  /*3e90*/  UISETP.GE.U32.AND.EX UP1, UPT, UR8, URZ, UPT, UP1 ;  /* 0x000000ff0800728c */ /* 0x000fe4000bf26110 */
[----:B------:R-:W-:Y:S02]  /*3ea0*/  UIADD3.X UR7, UPT, UPT, URZ, URZ, URZ, UP0, !UPT ;  /* 0x000000ffff077290 */ /* 0x000fe400087fe4ff */
[----:B------:R-:W-:Y:S01]  /*3eb0*/  UIADD3 URZ, UP0, UPT, UR13, UR4, URZ ;  /* 0x000000040dff7290 */ /* 0x000fe2000ff1e0ff */
[----:B------:R-:W-:-:S03]  /*3ec0*/  UMOV UR6, UR5 ;  /* 0x0000000500067c82 */ /* 0x000fc60008000000 */
[----:B------:R-:W-:-:S04]  /*3ed0*/  UIMAD.WIDE.U32.X UR4, UR8, -0x33333334, UR6, UP0 ;  /* 0xcccccccc080478a5 */ /* 0x000fc800080e0406 */
[----:B------:R-:W-:-:S04]  /*3ee0*/  USHF.R.U64 UR6, UR4, 0xa, UR5 ;  /* 0x0000000a04067899 */ /* 0x000fc80008001205 */
[----:B------:R-:W-:-:S04]  /*3ef0*/  ULOP3.LUT UR7, UR6, 0x1, URZ, 0xc0, !UPT ;  /* 0x0000000106077892 */ /* 0x000fc8000f8ec0ff */
[----:B------:R-:W-:-:S04]  /*3f00*/  UISETP.NE.U32.AND UP0, UPT, UR7, 0x1, UPT ;  /* 0x000000010700788c */ /* 0x000fc8000bf05070 */
[----:B------:R-:W-:Y:S01]  /*3f10*/  UISETP.NE.U32.AND.EX UP0, UPT, URZ, URZ, UPT, UP0 ;  /* 0x000000ffff00728c */ /* 0x000fe2000bf05100 */
[----:B------:R-:W-:Y:S10]  /*3f20*/  BRA.U !UP1, `(.L_x_72) ;  /* 0x00000009093c7547 */ /* 0x000ff4000b800000 */
[----:B------:R-:W0:Y:S01]  /*3f30*/  LDCU.64 UR8, c[0x0][0x380] ;  /* 0x00007000ff0877ac */ /* 0x000e220008000a00 */
[----:B------:R-:W-:Y:S02]  /*3f40*/  IMAD.MOV.U32 R3, RZ, RZ, 0x500 ;  /* 0x00000500ff037424 */ /* 0x000fe400078e00ff */
[----:B------:R-:W-:Y:S01]  /*3f50*/  IMAD.MOV.U32 R2, RZ, RZ, RZ ;  /* 0x000000ffff027224 */ /* 0x000fe200078e00ff */
[----:B------:R-:W-:-:S04]  /*3f60*/  UIADD3 UR4, UP1, UPT, UR6, 0x1, URZ ;  /* 0x0000000106047890 */ /* 0x000fc8000ff3e0ff */
[----:B------:R-:W-:Y:S02]  /*3f70*/  ULEA.HI.X UR5, UR5, URZ, URZ, 0x16, UP1 ;  /* 0x000000ff05057291 */ /* 0x000fe400088fb4ff */
[----:B------:R-:W-:Y:S02]  /*3f80*/  ULOP3.LUT UR4, UR4, 0xfffffffe, URZ, 0xc0, !UPT ;  /* 0xfffffffe04047892 */ /* 0x000fe4000f8ec0ff */
[----:B------:R-:W-:Y:S01]  /*3f90*/  ULOP3.LUT UR5, UR5, 0x7fffff, URZ, 0xc0, !UPT ;  /* 0x007fffff05057892 */ /* 0x000fe2000f8ec0ff */
[----:B0-----:R-:W-:-:S04]  /*3fa0*/  LEA R6, P0, R0, UR8, 0x4 ;  /* 0x0000000800067c11 */ /* 0x001fc8000f8020ff */
[----:B------:R-:W-:Y:S02]  /*3fb0*/  IADD3 R6, P1, PT, R6, 0xe008, RZ ;  /* 0x0000e00806067810 */ /* 0x000fe40007f3e0ff */
[----:B------:R-:W-:-:S05]  /*3fc0*/  LEA.HI.X R5, R0, UR9, RZ, 0x4, P0 ;  /* 0x0000000900057c11 */ /* 0x000fca00080f24ff */
[----:B------:R-:W-:-:S07]  /*3fd0*/  IMAD.X R5, RZ, RZ, R5, P1 ;  /* 0x000000ffff057224 */ /* 0x000fce00008e0605 */
.L_x_73:
[----:B------:R-:W-:-:S05]  /*3fe0*/  IMAD.MOV.U32 R4, RZ, RZ, R6 ;  /* 0x000000ffff047224 */ /* 0x000fca00078e0006 */
[----:B------:R-:W2:Y:S04]  /*3ff0*/  LDG.E.64.CONSTANT R12, desc[UR10][R4.64+-0x9008] ;  /* 0xff6ff80a040c7981 */ /* 0x000ea8000c1e9b00 */
[----:B------:R-:W3:Y:S04]  /*4000*/  LDG.E.64.CONSTANT R8, desc[UR10][R4.64+-0x9000] ;  /* 0xff70000a04087981 */ /* 0x000ee8000c1e9b00 */
[----:B------:R-:W4:Y:S04]  /*4010*/  LDG.E.64.CONSTANT R10, desc[UR10][R4.64+-0x8008] ;  /* 0xff7ff80a040a7981 */ /* 0x000f28000c1e9b00 */
[----:B------:R-:W5:Y:S04]  /*4020*/  LDG.E.64.CONSTANT R6, desc[UR10][R4.64+-0x8000] ;  /* 0xff80000a04067981 */ /* 0x000f68000c1e9b00 */
[----:B------:R-:W5:Y:S04]  /*4030*/  LDG.E.64.CONSTANT R26, desc[UR10][R4.64+-0x7008] ;  /* 0xff8ff80a041a7981 */ /* 0x000f68000c1e9b00 */
[----:B------:R-:W5:Y:S04]  /*4040*/  LDG.E.64.CONSTANT R24, desc[UR10][R4.64+-0x7000] ;  /* 0xff90000a04187981 */ /* 0x000f68000c1e9b00 */
[----:B------:R-:W5:Y:S04]  /*4050*/  LDG.E.64.CONSTANT R20, desc[UR10][R4.64+-0x6008] ;  /* 0xff9ff80a04147981 */ /* 0x000f68000c1e9b00 */
[----:B------:R-:W5:Y:S01]  /*4060*/  LDG.E.64.CONSTANT R18, desc[UR10][R4.64+-0x6000] ;  /* 0xffa0000a04127981 */ /* 0x000f62000c1e9b00 */
[----:B--2---:R-:W-:-:S14]  /*4070*/  DSETP.GEU.AND P2, PT, |R16|, |R12|, PT ;  /* 0x4000000c1000722a */ /* 0x004fdc0003f4e200 */
[----:B---3--:R-:W-:-:S04]  /*4080*/  @P2 ISETP.GE.U32.AND P0, PT, R22, R8, PT ;  /* 0x000000081600220c */ /* 0x008fc80003f06070 */
[----:B------:R-:W-:-:S13]  /*4090*/  @P2 ISETP.GE.AND.EX P0, PT, R23, R9, PT, P0 ;  /* 0x000000091700220c */ /* 0x000fda0003f06300 */
[----:B------:R-:W-:-:S06]  /*40a0*/  @P2 DSETP.LT.OR P0, PT, |R12|, |R16|, !P0 ;  /* 0x400000100c00222a */ /* 0x000fcc0004701600 */
[----:B------:R-:W-:Y:S02]  /*40b0*/  @P2 FSEL R17, R17, R13, P0 ;  /* 0x0000000d11112208 */ /* 0x000fe40000000000 */
[----:B------:R-:W-:-:S03]  /*40c0*/  @P2 FSEL R14, R16, R12, P0 ;  /* 0x0000000c100e2208 */ /* 0x000fc60000000000 */
[----:B------:R-:W-:Y:S02]  /*40d0*/  @P2 IMAD.MOV.U32 R13, RZ, RZ, R17 ;  /* 0x000000ffff0d2224 */ /* 0x000fe400078e0011 */
[----:B------:R-:W2:Y:S01]  /*40e0*/  LDG.E.64.CONSTANT R16, desc[UR10][R4.64+-0x5008] ;  /* 0xffaff80a04107981 */ /* 0x000ea2000c1e9b00 */
[----:B------:R-:W-:-:S03]  /*40f0*/  @P2 IMAD.MOV.U32 R12, RZ, RZ, R14 ;  /* 0x000000ffff0c2224 */ /* 0x000fc600078e000e */
[----:B------:R-:W3:Y:S03]  /*4100*/  LDG.E.64.CONSTANT R14, desc[UR10][R4.64+-0x5000] ;  /* 0xffb0000a040e7981 */ /* 0x000ee6000c1e9b00 */
[----:B----4-:R-:W-:Y:S01]  /*4110*/  DSETP.GEU.AND P1, PT, |R12|, |R10|, PT ;  /* 0x4000000a0c00722a */ /* 0x010fe20003f2e200 */
[----:B------:R-:W-:Y:S02]  /*4120*/  @P2 SEL R8, R22, R8, P0 ;  /* 0x0000000816082207 */ /* 0x000fe40000000000 */
[----:B------:R-:W-:Y:S02]  /*4130*/  @P2 SEL R9, R23, R9, P0 ;  /* 0x0000000917092207 */ /* 0x000fe40000000000 */
[----:B------:R-:W4:Y:S09]  /*4140*/  LDG.E.64.CONSTANT R22, desc[UR10][R4.64+-0x4008] ;  /* 0xffbff80a04167981 */ /* 0x000f32000c1e9b00 */
[----:B-----5:R-:W-:-:S04]  /*4150*/  @P1 ISETP.GE.U32.AND P0, PT, R8, R6, PT ;  /* 0x000000060800120c */ /* 0x020fc80003f06070 */
[----:B------:R-:W-:-:S13]  /*4160*/  @P1 ISETP.GE.AND.EX P0, PT, R9, R7, PT, P0 ;  /* 0x000000070900120c */ /* 0x000fda0003f06300 */
[----:B------:R-:W-:-:S06]  /*4170*/  @P1 DSETP.LT.OR P0, PT, |R10|, |R12|, !P0 ;  /* 0x4000000c0a00122a */ /* 0x000fcc0004701600 */
[----:B------:R-:W-:Y:S02]  /*4180*/  @P1 FSEL R12, R12, R10, P0 ;  /* 0x0000000a0c0c1208 */ /* 0x000fe40000000000 */
[----:B------:R-:W-:-:S03]  /*4190*/  @P1 FSEL R13, R13, R11, P0 ;  /* 0x0000000b0d0d1208 */ /* 0x000fc60000000000 */
[----:B------:R-:W-:Y:S02]  /*41a0*/  @P1 IMAD.MOV.U32 R10, RZ, RZ, R12 ;  /* 0x000000ffff0a1224 */ /* 0x000fe400078e000c */
[----:B------:R-:W-:Y:S02]  /*41b0*/  @P1 IMAD.MOV.U32 R11, RZ, RZ, R13 ;  /* 0x000000ffff0b1224 */ /* 0x000fe400078e000d */
[----:B------:R-:W5:Y:S04]  /*41c0*/  LDG.E.64.CONSTANT R12, desc[UR10][R4.64+-0x4000] ;  /* 0xffc0000a040c7981 */ /* 0x000f68000c1e9b00 */
[----:B------:R-:W-:Y:S01]  /*41d0*/  DSETP.GEU.AND P2, PT, |R10|, |R26|, PT ;  /* 0x4000001a0a00722a */ /* 0x000fe20003f4e200 */
[----:B------:R-:W-:Y:S02]  /*41e0*/  @P1 SEL R6, R8, R6, P0 ;  /* 0x0000000608061207 */ /* 0x000fe40000000000 */
[----:B------:R-:W-:-:S11]  /*41f0*/  @P1 SEL R7, R9, R7, P0 ;  /* 0x0000000709071207 */ /* 0x000fd60000000000 */
[----:B------:R-:W-:-:S04]  /*4200*/  @P2 ISETP.GE.U32.AND P0, PT, R6, R24, PT ;  /* 0x000000180600220c */ /* 0x000fc80003f06070 */
[----:B------:R-:W-:-:S13]  /*4210*/  @P2 ISETP.GE.AND.EX P0, PT, R7, R25, PT, P0 ;  /* 0x000000190700220c */ /* 0x000fda0003f06300 */
[----:B------:R-:W-:-:S06]  /*4220*/  @P2 DSETP.LT.OR P0, PT, |R26|, |R10|, !P0 ;  /* 0x4000000a1a00222a */ /* 0x000fcc0004701600 */
[----:B------:R-:W-:Y:S02]  /*4230*/  @P2 FSEL R8, R10, R26, P0 ;  /* 0x0000001a0a082208 */ /* 0x000fe40000000000 */
[----:B------:R-:W-:-:S03]  /*4240*/  @P2 FSEL R11, R11, R27, P0 ;  /* 0x0000001b0b0b2208 */ /* 0x000fc60000000000 */
[----:B------:R-:W-:Y:S02]  /*4250*/  @P2 IMAD.MOV.U32 R26, RZ, RZ, R8 ;  /* 0x000000ffff1a2224 */ /* 0x000fe400078e0008 */
[----:B------:R-:W-:Y:S01]  /*4260*/  @P2 IMAD.MOV.U32 R27, RZ, RZ, R11 ;  /* 0x000000ffff1b2224 */ /* 0x000fe200078e000b */
[----:B------:R-:W5:Y:S04]  /*4270*/  LDG.E.64.CONSTANT R8, desc[UR10][R4.64+-0x3000] ;  /* 0xffd0000a04087981 */ /* 0x000f68000c1e9b00 */
[----:B------:R-:W5:Y:S01]  /*4280*/  LDG.E.64.CONSTANT R10, desc[UR10][R4.64+-0x3008] ;  /* 0xffcff80a040a7981 */ /* 0x000f62000c1e9b00 */
        /* <DEDUP_REMOVED lines=10> */
[----:B------:R-:W5:Y:S01]  /*4330*/  LDG.E.64.CONSTANT R6, desc[UR10][R4.64+-0x2008] ;  /* 0xffdff80a04067981 */ /* 0x000f62000c1e9b00 */
[----:B------:R-:W-:Y:S02]  /*4340*/  @P1 SEL R18, R24, R18, P0 ;  /* 0x0000001218121207 */ /* 0x000fe40000000000 */
[----:B------:R-:W-:Y:S02]  /*4350*/  @P1 SEL R19, R25, R19, P0 ;  /* 0x0000001319131207 */ /* 0x000fe40000000000 */
        /* <DEDUP_REMOVED lines=8> */
[----:B------:R-:W-:Y:S02]  /*43e0*/  @P2 IMAD.MOV.U32 R17, RZ, RZ, R21 ;  /* 0x000000ffff112224 */ /* 0x000fe400078e0015 */
[----:B------:R-:W2:Y:S04]  /*43f0*/  LDG.E.64.CONSTANT R20, desc[UR10][R4.64+-0x1008] ;  /* 0xffeff80a04147981 */ /* 0x000ea8000c1e9b00 */
[----:B----4-:R-:W-:Y:S01]  /*4400*/  DSETP.GEU.AND P1, PT, |R16|, |R22|, PT ;  /* 0x400000161000722a */ /* 0x010fe20003f2e200 */
[----:B------:R-:W-:Y:S02]  /*4410*/  @P2 SEL R14, R18, R14, P0 ;  /* 0x0000000e120e2207 */ /* 0x000fe40000000000 */
[----:B------:R-:W-:-:S02]  /*4420*/  @P2 SEL R15, R19, R15, P0 ;  /* 0x0000000f130f2207 */ /* 0x000fc40000000000 */
[----:B------:R-:W3:Y:S09]  /*4430*/  LDG.E.64.CONSTANT R18, desc[UR10][R4.64+-0x1000] ;  /* 0xfff0000a04127981 */ /* 0x000ef2000c1e9b00 */
[----:B-----5:R-:W-:-:S04]  /*4440*/  @P1 ISETP.GE.U32.AND P0, PT, R14, R12, PT ;  /* 0x0000000c0e00120c */ /* 0x020fc80003f06070 */
[----:B------:R-:W-:Y:S01]  /*4450*/  @P1 ISETP.GE.AND.EX P0, PT, R15, R13, PT, P0 ;  /* 0x0000000d0f00120c */ /* 0x000fe20003f06300 */
[----:B------:R-:W-:Y:S02]  /*4460*/  IMAD.MOV.U32 R26, RZ, RZ, R22 ;  /* 0x000000ffff1a7224 */ /* 0x000fe400078e0016 */
[----:B------:R-:W-:-:S10]  /*4470*/  IMAD.MOV.U32 R27, RZ, RZ, R23 ;  /* 0x000000ffff1b7224 */ /* 0x000fd400078e0017 */
[----:B------:R-:W-:Y:S01]  /*4480*/  @P1 DSETP.LT.OR P0, PT, |R22|, |R16|, !P0 ;  /* 0x400000101600122a */ /* 0x000fe20004701600 */
[----:B------:R-:W4:Y:S05]  /*4490*/  LDG.E.64.CONSTANT R22, desc[UR10][R4.64] ;  /* 0x0000000a04167981 */ /* 0x000f2a000c1e9b00 */
        /* <DEDUP_REMOVED lines=14> */
[----:B------:R-:W-:-:S06]  /*4580*/  @P2 IMAD.MOV.U32 R11, RZ, RZ, R27 ;  /* 0x000000ffff0b2224 */ /* 0x000fcc00078e001b */
        /* <DEDUP_REMOVED lines=10> */
[----:B------:R-:W-:Y:S02]  /*4630*/  @P1 SEL R24, R8, R24, P0 ;  /* 0x0000001808181207 */ /* 0x000fe40000000000 */
[----:B------:R-:W-:Y:S01]  /*4640*/  @P1 SEL R25, R9, R25, P0 ;  /* 0x0000001909191207 */ /* 0x000fe20000000000 */
[----:B------:R-:W-:-:S04]  /*4650*/  UIADD3 UR4, UP1, UPT, UR4, -0x2, URZ ;  /* 0xfffffffe04047890 */ /* 0x000fc8000ff3e0ff */
[----:B------:R-:W-:Y:S02]  /*4660*/  UIADD3.X UR5, UPT, UPT, UR5, -0x1, URZ, UP1, !UPT ;  /* 0xffffffff05057890 */ /* 0x000fe40008ffe4ff */
[----:B------:R-:W-:-:S04]  /*4670*/  UISETP.NE.U32.AND UP1, UPT, UR4, URZ, UPT ;  /* 0x000000ff0400728c */ /* 0x000fc8000bf25070 */
[----:B------:R-:W-:Y:S01]  /*4680*/  UISETP.NE.AND.EX UP1, UPT, UR5, URZ, UPT, UP1 ;  /* 0x000000ff0500728c */ /* 0x000fe2000bf25310 */
[----:B--2---:R-:W-:-:S14]  /*4690*/  DSETP.GEU.AND P2, PT, |R6|, |R20|, PT ;  /* 0x400000140600722a */ /* 0x004fdc0003f4e200 */
[----:B---3--:R-:W-:-:S04]  /*46a0*/  @P2 ISETP.GE.U32.AND P0, PT, R24, R18, PT ;  /* 0x000000121800220c */ /* 0x008fc80003f06070 */
[----:B------:R-:W-:-:S13]  /*46b0*/  @P2 ISETP.GE.AND.EX P0, PT, R25, R19, PT, P0 ;  /* 0x000000131900220c */ /* 0x000fda0003f06300 */
[----:B------:R-:W-:-:S06]  /*46c0*/  @P2 DSETP.LT.OR P0, PT, |R20|, |R6|, !P0 ;  /* 0x400000061400222a */ /* 0x000fcc0004701600 */
[----:B------:R-:W-:Y:S02]  /*46d0*/  @P2 FSEL R6, R6, R20, P0 ;  /* 0x0000001406062208 */ /* 0x000fe40000000000 */
[----:B------:R-:W-:-:S03]  /*46e0*/  @P2 FSEL R7, R7, R21, P0 ;  /* 0x0000001507072208 */ /* 0x000fc60000000000 */
[----:B------:R-:W-:Y:S02]  /*46f0*/  @P2 IMAD.MOV.U32 R20, RZ, RZ, R6 ;  /* 0x000000ffff142224 */ /* 0x000fe400078e0006 */
[----:B------:R-:W-:-:S06]  /*4700*/  @P2 IMAD.MOV.U32 R21, RZ, RZ, R7 ;  /* 0x000000ffff152224 */ /* 0x000fcc00078e0007 */
[----:B-----5:R-:W-:Y:S01]  /*4710*/  DSETP.GEU.AND P1, PT, |R20|, |R16|, PT ;  /* 0x400000101400722a */ /* 0x020fe20003f2e200 */
[----:B------:R-:W-:Y:S02]  /*4720*/  @P2 SEL R18, R24, R18, P0 ;  /* 0x0000001218122207 */ /* 0x000fe40000000000 */
[----:B------:R-:W-:-:S11]  /*4730*/  @P2 SEL R19, R25, R19, P0 ;  /* 0x0000001319132207 */ /* 0x000fd60000000000 */
[----:B----4-:R-:W-:-:S04]  /*4740*/  @P1 ISETP.GE.U32.AND P0, PT, R18, R22, PT ;  /* 0x000000161200120c */ /* 0x010fc80003f06070 */
[----:B------:R-:W-:Y:S02]  /*4750*/  @P1 ISETP.GE.AND.EX P0, PT, R19, R23, PT, P0 ;  /* 0x000000171300120c */ /* 0x000fe40003f06300 */
[----:B------:R-:W-:-:S05]  /*4760*/  IADD3 R6, P2, PT, R4, 0xa000, RZ ;  /* 0x0000a00004067810 */ /* 0x000fca0007f5e0ff */
[----:B------:R-:W-:-:S06]  /*4770*/  IMAD.X R5, RZ, RZ, R5, P2 ;  /* 0x000000ffff057224 */ /* 0x000fcc00010e0605 */
[----:B------:R-:W-:Y:S01]  /*4780*/  @P1 DSETP.LT.OR P0, PT, |R16|, |R20|, !P0 ;  /* 0x400000141000122a */ /* 0x000fe20004701600 */
[----:B------:R-:W-:-:S05]  /*4790*/  IADD3 R3, P2, PT, R3, 0xa00, RZ ;  /* 0x00000a0003037810 */ /* 0x000fca0007f5e0ff */
[----:B------:R-:W-:Y:S02]  /*47a0*/  @P1 FSEL R4, R20, R16, P0 ;  /* 0x0000001014041208 */ /* 0x000fe40000000000 */
[----:B------:R-:W-:Y:S01]  /*47b0*/  @P1 FSEL R21, R21, R17, P0 ;  /* 0x0000001115151208 */ /* 0x000fe20000000000 */
[----:B------:R-:W-:Y:S01]  /*47c0*/  IMAD.X R2, RZ, RZ, R2, P2 ;  /* 0x000000ffff027224 */ /* 0x000fe200010e0602 */
[----:B------:R-:W-:Y:S01]  /*47d0*/  @P1 SEL R22, R18, R22, P0 ;  /* 0x0000001612161207 */ /* 0x000fe20000000000 */
[----:B------:R-:W-:Y:S01]  /*47e0*/  @P1 IMAD.MOV.U32 R16, RZ, RZ, R4 ;  /* 0x000000ffff101224 */ /* 0x000fe200078e0004 */
[----:B------:R-:W-:Y:S01]  /*47f0*/  @P1 SEL R23, R19, R23, P0 ;  /* 0x0000001713171207 */ /* 0x000fe20000000000 */
[----:B------:R-:W-:Y:S01]  /*4800*/  @P1 IMAD.MOV.U32 R17, RZ, RZ, R21 ;  /* 0x000000ffff111224 */ /* 0x000fe200078e0015 */
[----:B------:R-:W-:Y:S06]  /*4810*/  BRA.U UP1, `(.L_x_73) ;  /* 0xfffffff501f07547 */ /* 0x000fec000b83ffff */
.L_x_72:
[----:B------:R-:W-:Y:S05]  /*4820*/  BRA.U !UP0, `(.L_x_71) ;  /* 0x0000000508107547 */ /* 0x000fea000b800000 */
[----:B------:R-:W0:Y:S02]  /*4830*/  LDC.64 R4, c[0x0][0x380] ;  /* 0x0000e000ff047b82 */ /* 0x000e240000000a00 */
[----:B0-----:R-:W-:-:S03]  /*4840*/  IMAD.WIDE.U32 R4, R0, 0x10, R4 ;  /* 0x0000001000047825 */ /* 0x001fc600078e0004 */
[----:B------:R-:W-:-:S04]  /*4850*/  LEA R24, P0, R3, R4, 0x4 ;  /* 0x0000000403187211 */ /* 0x000fc800078020ff */
[----:B------:R-:W-:-:S05]  /*4860*/  LEA.HI.X R25, R3, R5, R2, 0x4, P0 ;  /* 0x0000000503197211 */ /* 0x000fca00000f2402 */
[----:B------:R-:W2:Y:S04]  /*4870*/  LDG.E.64.CONSTANT R20, desc[UR10][R24.64] ;  /* 0x0000000a18147981 */ /* 0x000ea8000c1e9b00 */
[----:B------:R-:W3:Y:S04]  /*4880*/  LDG.E.64.CONSTANT R18, desc[UR10][R24.64+0x8] ;  /* 0x0000080a18127981 */ /* 0x000ee8000c1e9b00 */
[----:B------:R-:W4:Y:S04]  /*4890*/  LDG.E.64.CONSTANT R14, desc[UR10][R24.64+0x1000] ;  /* 0x0010000a180e7981 */ /* 0x000f28000c1e9b00 */
[----:B------:R-:W5:Y:S04]  /*48a0*/  LDG.E.64.CONSTANT R12, desc[UR10][R24.64+0x1008] ;  /* 0x0010080a180c7981 */ /* 0x000f68000c1e9b00 */
        /* <DEDUP_REMOVED lines=16> */
[----:B------:R-:W-:-:S11]  /*49b0*/  @P2 SEL R19, R23, R19, P0 ;  /* 0x0000001317132207 */ /* 0x000fd60000000000 */
[----:B-----5:R-:W-:-:S04]  /*49c0*/  @P1 ISETP.GE.U32.AND P0, PT, R18, R12, PT ;  /* 0x0000000c1200120c */ /* 0x020fc80003f06070 */
        /* <DEDUP_REMOVED lines=27> */
[----:B------:R-:W-:Y:S02]  /*4b80*/  @P1 SEL R5, R9, R5, P0 ;  /* 0x0000000509051207 */ /* 0x000fe40000000000 */
[----:B------:R-:W-:-:S05]  /*4b90*/  IADD3 R3, P1, PT, R3, 0x500, RZ ;  /* 0x0000050003037810 */ /* 0x000fca0007f3e0ff */
[----:B------:R-:W-:Y:S01]  /*4ba0*/  IMAD.X R2, RZ, RZ, R2, P1 ;  /* 0x000000ffff027224 */ /* 0x000fe200008e0602 */
[----:B--2---:R-:W-:-:S14]  /*4bb0*/  DSETP.GEU.AND P2, PT, |R6|, |R16|, PT ;  /* 0x400000100600722a */ /* 0x004fdc0003f4e200 */
[----:B------:R-:W-:-:S04]  /*4bc0*/  @P2 ISETP.GE.U32.AND P0, PT, R4, R26, PT ;  /* 0x0000001a0400220c */ /* 0x000fc80003f06070 */
[----:B------:R-:W-:-:S13]  /*4bd0*/  @P2 ISETP.GE.AND.EX P0, PT, R5, R27, PT, P0 ;  /* 0x0000001b0500220c */ /* 0x000fda0003f06300 */
[----:B------:R-:W-:-:S06]  /*4be0*/  @P2 DSETP.LT.OR P0, PT, |R16|, |R6|, !P0 ;  /* 0x400000061000222a */ /* 0x000fcc0004701600 */
[----:B------:R-:W-:Y:S02]  /*4bf0*/  @P2 FSEL R6, R6, R16, P0 ;  /* 0x0000001006062208 */ /* 0x000fe40000000000 */
[----:B------:R-:W-:Y:S02]  /*4c00*/  @P2 FSEL R7, R7, R17, P0 ;  /* 0x0000001107072208 */ /* 0x000fe40000000000 */
[----:B------:R-:W-:Y:S02]  /*4c10*/  @P2 SEL R26, R4, R26, P0 ;  /* 0x0000001a041a2207 */ /* 0x000fe40000000000 */
[----:B------:R-:W-:Y:S01]  /*4c20*/  @P2 SEL R27, R5, R27, P0 ;  /* 0x0000001b051b2207 */ /* 0x000fe20000000000 */
[----:B------:R-:W-:Y:S02]  /*4c30*/  @P2 IMAD.MOV.U32 R16, RZ, RZ, R6 ;  /* 0x000000ffff102224 */ /* 0x000fe400078e0006 */
[----:B------:R-:W-:Y:S02]  /*4c40*/  @P2 IMAD.MOV.U32 R17, RZ, RZ, R7 ;  /* 0x000000ffff112224 */ /* 0x000fe400078e0007 */
[----:B------:R-:W-:-:S02]  /*4c50*/  IMAD.MOV.U32 R22, RZ, RZ, R26 ;  /* 0x000000ffff167224 */ /* 0x000fc400078e001a */
[----:B------:R-:W-:-:S07]  /*4c60*/  IMAD.MOV.U32 R23, RZ, RZ, R27 ;  /* 0x000000ffff177224 */ /* 0x000fce00078e001b */
.L_x_71:
[----:B------:R-:W0:Y:S02]  /*4c70*/  LDCU UR4, c[0x0][0x390] ;  /* 0x00007200ff0477ac */ /* 0x000e240008000800 */
[----:B0-----:R-:W-:Y:S02]  /*4c80*/  USHF.R.S32.HI UR5, URZ, 0x1f, UR4 ;  /* 0x0000001fff057899 */ /* 0x001fe40008011404 */
[----:B------:R-:W-:-:S04]  /*4c90*/  ISETP.GE.U32.AND P0, PT, R3, UR4, PT ;  /* 0x0000000403007c0c */ /* 0x000fc8000bf06070 */
[----:B------:R-:W-:-:S13]  /*4ca0*/  ISETP.GE.AND.EX P0, PT, R2, UR5, PT, P0 ;  /* 0x0000000502007c0c */ /* 0x000fda000bf06300 */
[----:B------:R-:W-:Y:S05]  /*4cb0*/  @P0 BRA `(.L_x_74) ;  /* 0x00000008009c0947 */ /* 0x000fea0003800000 */
[----:B------:R-:W-:Y:S01]  /*4cc0*/  IADD3 R21, PT, PT, -R3, UR4, RZ ;  /* 0x0000000403157c10 */ /* 0x000fe2000fffe1ff */
[----:B------:R-:W-:Y:S03]  /*4cd0*/  BSSY.RECONVERGENT B1, `(.L_x_74) ;  /* 0x00000a5000017945 */ /* 0x000fe60003800200 */
[----:B------:R-:W-:-:S13]  /*4ce0*/  ISETP.GE.AND P0, PT, R0, R21, PT ;  /* 0x000000150000720c */ /* 0x000fda0003f06270 */
[----:B------:R-:W-:Y:S05]  /*4cf0*/  @P0 BRA `(.L_x_75) ;  /* 0x0000000800880947 */ /* 0x000fea0003800000 */
[----:B------:R-:W-:Y:S01]  /*4d00*/  LOP3.LUT R12, RZ, R0, RZ, 0x33, !PT ;  /* 0x00000000ff0c7212 */ /* 0x000fe200078e33ff */
[----:B------:R-:W-:Y:S01]  /*4d10*/  BSSY.RECONVERGENT B2, `(.L_x_76) ;  /* 0x0000032000027945 */ /* 0x000fe20003800200 */
[----:B------:R-:W-:Y:S02]  /*4d20*/  IMAD.MOV.U32 R20, RZ, RZ, R0 ;  /* 0x000000ffff147224 */ /* 0x000fe400078e0000 */
[----:B------:R-:W-:-:S04]  /*4d30*/  IADD3 R12, PT, PT, -R3, UR4, R12 ;  /* 0x00000004030c7c10 */ /* 0x000fc8000fffe10c */
[----:B------:R-:W-:-:S04]  /*4d40*/  LOP3.LUT R4, R12, 0x300, RZ, 0xc0, !PT ;  /* 0x000003000c047812 */ /* 0x000fc800078ec0ff */
[----:B------:R-:W-:-:S13]  /*4d50*/  ISETP.NE.AND P0, PT, R4, 0x300, PT ;  /* 0x000003000400780c */ /* 0x000fda0003f05270 */
[----:B------:R-:W-:Y:S05]  /*4d60*/  @!P0 BRA `(.L_x_77) ;  /* 0x0000000000b08947 */ /* 0x000fea0003800000 */
[----:B------:R-:W0:Y:S01]  /*4d70*/  LDCU.64 UR6, c[0x0][0x380] ;  /* 0x00007000ff0677ac */ /* 0x000e220008000a00 */
[----:B------:R-:W-:Y:S01]  /*4d80*/  IADD3 R5, P0, PT, R0, R3, RZ ;  /* 0x0000000300057210 */ /* 0x000fe20007f1e0ff */
[----:B------:R-:W-:Y:S01]  /*4d90*/  IMAD.MOV.U32 R20, RZ, RZ, R0 ;  /* 0x000000ffff147224 */ /* 0x000fe200078e0000 */
[----:B------:R-:W-:-:S03]  /*4da0*/  LEA.HI R4, R12, 0x1, RZ, 0x18 ;  /* 0x000000010c047811 */ /* 0x000fc600078fc0ff */
[----:B------:R-:W-:Y:S01]  /*4db0*/  IMAD.X R6, RZ, RZ, R2, P0 ;  /* 0x000000ffff067224 */ /* 0x000fe200000e0602 */
[----:B------:R-:W-:-:S05]  /*4dc0*/  LOP3.LUT R4, R4, 0x3, RZ, 0xc0, !PT ;  /* 0x0000000304047812 */ /* 0x000fca00078ec0ff */
[----:B------:R-:W-:Y:S01]  /*4dd0*/  IMAD.MOV R13, RZ, RZ, -R4 ;  /* 0x000000ffff0d7224 */ /* 0x000fe200078e0a04 */
[----:B0-----:R-:W-:-:S04]  /*4de0*/  LEA R14, P1, R5, UR6, 0x4 ;  /* 0x00000006050e7c11 */ /* 0x001fc8000f8220ff */
[----:B------:R-:W-:-:S09]  /*4df0*/  LEA.HI.X R5, R5, UR7, R6, 0x4, P1 ;  /* 0x0000000705057c11 */ /* 0x000fd200088f2406 */
.L_x_80:
[----:B------:R-:W-:-:S05]  /*4e00*/  IMAD.MOV.U32 R4, RZ, RZ, R14 ;  /* 0x000000ffff047224 */ /* 0x000fca00078e000e */
[----:B------:R-:W2:Y:S04]  /*4e10*/  LDG.E.64.CONSTANT R8, desc[UR10][R4.64] ;  /* 0x0000000a04087981 */ /* 0x000ea8000c1e9b00 */
[----:B------:R-:W3:Y:S01]  /*4e20*/  LDG.E.64.CONSTANT R6, desc[UR10][R4.64+0x8] ;  /* 0x0000080a04067981 */ /* 0x000ee2000c1e9b00 */
[----:B------:R-:W-:Y:S01]  /*4e30*/  VIADD R13, R13, 0x1 ;  /* 0x000000010d0d7836 */ /* 0x000fe20000000000 */
[----:B------:R-:W-:Y:S01]  /*4e40*/  BSSY.RECONVERGENT B3, `(.L_x_78) ;  /* 0x000001b000037945 */ /* 0x000fe20003800200 */
[----:B------:R-:W-:Y:S01]  /*4e50*/  IMAD.MOV.U32 R15, RZ, RZ, R22 ;  /* 0x000000ffff0f7224 */ /* 0x000fe200078e0016 */
        /* <DEDUP_REMOVED lines=25> */
.L_x_79:
[----:B------:R-:W-:Y:S05]  /*4ff0*/  BSYNC.RECONVERGENT B3 ;  /* 0x0000000000037941 */ /* 0x000fea0003800200 */
.L_x_78:
[----:B------:R-:W-:Y:S02]  /*5000*/  IMAD.X R5, RZ, RZ, R5, P3 ;  /* 0x000000ffff057224 */ /* 0x000fe400018e0605 */
[----:B------:R-:W-:Y:S01]  /*5010*/  VIADD R20, R20, 0x100 ;  /* 0x0000010014147836 */ /* 0x000fe20000000000 */
[----:B------:R-:W-:Y:S06]  /*5020*/  @P2 BRA `(.L_x_80) ;  /* 0xfffffffc00742947 */ /* 0x000fec000383ffff */
.L_x_77:
[----:B------:R-:W-:Y:S05]  /*5030*/  BSYNC.RECONVERGENT B2 ;  /* 0x0000000000027941 */ /* 0x000fea0003800200 */
.L_x_76:
[----:B------:R-:W-:-:S13]  /*5040*/  ISETP.GE.U32.AND P0, PT, R12, 0x300, PT ;  /* 0x000003000c00780c */ /* 0x000fda0003f06070 */
[----:B------:R-:W-:Y:S05]  /*5050*/  @!P0 BRA `(.L_x_75) ;  /* 0x0000000400b08947 */ /* 0x000fea0003800000 */
[----:B------:R-:W0:Y:S01]  /*5060*/  LDCU.64 UR6, c[0x0][0x380] ;  /* 0x00007000ff0677ac */ /* 0x000e220008000a00 */
[----:B------:R-:W-:-:S05]  /*5070*/  IADD3 R3, P0, PT, R20, R3, RZ ;  /* 0x0000000314037210 */ /* 0x000fca0007f1e0ff */
[----:B------:R-:W-:Y:S01]  /*5080*/  IMAD.X R2, RZ, RZ, R2, P0 ;  /* 0x000000ffff027224 */ /* 0x000fe200000e0602 */
[----:B0-----:R-:W-:-:S04]  /*5090*/  LEA R8, P1, R3, UR6, 0x4 ;  /* 0x0000000603087c11 */ /* 0x001fc8000f8220ff */
[----:B------:R-:W-:Y:S02]  /*50a0*/  IADD3 R8, P0, PT, R8, 0x3008, RZ ;  /* 0x0000300808087810 */ /* 0x000fe40007f1e0ff */
[----:B------:R-:W-:-:S05]  /*50b0*/  LEA.HI.X R9, R3, UR7, R2, 0x4, P1 ;  /* 0x0000000703097c11 */ /* 0x000fca00088f2402 */
[----:B------:R-:W-:-:S07]  /*50c0*/  IMAD.X R9, RZ, RZ, R9, P0 ;  /* 0x000000ffff097224 */ /* 0x000fce00000e0609 */
.L_x_89:
[----:B------:R-:W2:Y:S04]  /*50d0*/  LDG.E.64.CONSTANT R10, desc[UR10][R8.64+-0x3008] ;  /* 0xffcff80a080a7981 */ /* 0x000ea8000c1e9b00 */
[----:B------:R-:W3:Y:S04]  /*50e0*/  LDG.E.64.CONSTANT R12, desc[UR10][R8.64+-0x3000] ;  /* 0xffd0000a080c7981 */ /* 0x000ee8000c1e9b00 */
[----:B------:R0:W5:Y:S04]  /*50f0*/  LDG.E.64.CONSTANT R6, desc[UR10][R8.64+-0x2008] ;  /* 0xffdff80a08067981 */ /* 0x000168000c1e9b00 */
        /* <DEDUP_REMOVED lines=22> */
.L_x_82:
[----:B------:R-:W-:Y:S05]  /*5260*/  BSYNC.RECONVERGENT B2 ;  /* 0x0000000000027941 */ /* 0x000fea0003800200 */
.L_x_81:
        /* <DEDUP_REMOVED lines=25> */
.L_x_84:
[----:B------:R-:W-:Y:S05]  /*5400*/  BSYNC.RECONVERGENT B2 ;  /* 0x0000000000027941 */ /* 0x000fea0003800200 */
.L_x_83:
        /* <DEDUP_REMOVED lines=21> */
.L_x_86:
[----:B------:R-:W-:Y:S05]  /*5560*/  BSYNC.RECONVERGENT B2 ;  /* 0x0000000000027941 */ /* 0x000fea0003800200 */
.L_x_85:
        /* <DEDUP_REMOVED lines=21> */
.L_x_88:
[----:B------:R-:W-:Y:S05]  /*56c0*/  BSYNC.RECONVERGENT B2 ;  /* 0x0000000000027941 */ /* 0x000fea0003800200 */
.L_x_87:
[----:B------:R-:W-:Y:S01]  /*56d0*/  VIADD R20, R20, 0x400 ;  /* 0x0000040014147836 */ /* 0x000fe20000000000 */
[----:B------:R-:W-:-:S04]  /*56e0*/  IADD3 R8, P1, PT, R8, 0x4000, RZ ;  /* 0x0000400008087810 */ /* 0x000fc80007f3e0ff */
[----:B------:R-:W-:Y:S01]  /*56f0*/  ISETP.GE.AND P0, PT, R20, R21, PT ;  /* 0x000000151400720c */ /* 0x000fe20003f06270 */
[----:B------:R-:W-:-:S12]  /*5700*/  IMAD.X R9, RZ, RZ, R9, P1 ;  /* 0x000000ffff097224 */ /* 0x000fd800008e0609 */
[----:B------:R-:W-:Y:S05]  /*5710*/  @!P0 BRA `(.L_x_89) ;  /* 0xfffffff8006c8947 */ /* 0x000fea000383ffff */
.L_x_75:
[----:B------:R-:W-:Y:S05]  /*5720*/  BSYNC.RECONVERGENT B1 ;  /* 0x0000000000017941 */ /* 0x000fea0003800200 */
.L_x_74:
[----:B------:R-:W0:Y:S01]  /*5730*/  S2R R8, SR_LANEID ;  /* 0x0000000000087919 */ /* 0x000e220000000000 */
[----:B------:R-:W-:Y:S01]  /*5740*/  BSSY.RECONVERGENT B1, `(.L_x_90) ;  /* 0x000001f000017945 */ /* 0x000fe20003800200 */
[----:B------:R-:W-:Y:S01]  /*5750*/  IMAD.MOV.U32 R11, RZ, RZ, R22 ;  /* 0x000000ffff0b7224 */ /* 0x000fe200078e0016 */
[----:B------:R1:W2:Y:S01]  /*5760*/  SHFL.DOWN PT, R4, R16, 0x1, 0x1f ;  /* 0x08201f0010047f89 */ /* 0x0002a200000e0000 */
[----:B------:R-:W-:Y:S02]  /*5770*/  IMAD.MOV.U32 R12, RZ, RZ, R23 ;  /* 0x000000ffff0c7224 */ /* 0x000fe400078e0017 */
[----:B------:R-:W-:Y:S01]  /*5780*/  IMAD.MOV.U32 R2, RZ, RZ, R16 ;  /* 0x000000ffff027224 */ /* 0x000fe200078e0010 */
[----:B------:R1:W3:Y:S01]  /*5790*/  SHFL.DOWN PT, R5, R17, 0x1, 0x1f ;  /* 0x08201f0011057f89 */ /* 0x0002e200000e0000 */
        /* <DEDUP_REMOVED lines=25> */
.L_x_91:
[----:B------:R-:W-:Y:S05]  /*5930*/  BSYNC.RECONVERGENT B1 ;  /* 0x0000000000017941 */ /* 0x000fea0003800200 */
.L_x_90:
        /* <DEDUP_REMOVED lines=31> */
.L_x_93:
[----:B------:R-:W-:Y:S05]  /*5b30*/  BSYNC.RECONVERGENT B1 ;  /* 0x0000000000017941 */ /* 0x000fea0003800200 */
.L_x_92:
[----:B------:R-:W-:Y:S01]  /*5b40*/  ISETP.GT.AND P0, PT, R8, 0x1b, PT ;  /* 0x0000001b0800780c */ /* 0x000fe20003f04270 */
[----:B-1----:R1:W1:Y:S01]  /*5b50*/  SHFL.DOWN PT, R6, R4, 0x4, 0x1f ;  /* 0x08801f0004067f89 */ /* 0x00226200000e0000 */
[----:B------:R-:W-:Y:S01]  /*5b60*/  BSSY.RECONVERGENT B1, `(.L_x_94) ;  /* 0x000001d000017945 */ /* 0x000fe20003800200 */
[----:B0-----:R-:W-:Y:S02]  /*5b70*/  IMAD.MOV.U32 R11, RZ, RZ, R9 ;  /* 0x000000ffff0b7224 */ /* 0x001fe400078e0009 */
[----:B--2---:R0:W2:Y:S01]  /*5b80*/  SHFL.DOWN PT, R7, R5, 0x4, 0x1f ;  /* 0x08801f0005077f89 */ /* 0x0040a200000e0000 */
[----:B------:R-:W-:Y:S02]  /*5b90*/  IMAD.MOV.U32 R12, RZ, RZ, R10 ;  /* 0x000000ffff0c7224 */ /* 0x000fe400078e000a */
[----:B------:R-:W-:Y:S01]  /*5ba0*/  IMAD.MOV.U32 R2, RZ, RZ, R4 ;  /* 0x000000ffff027224 */ /* 0x000fe200078e0004 */
[----:B---3--:R0:W3:Y:S01]  /*5bb0*/  SHFL.DOWN PT, R14, R9, 0x4, 0x1f ;  /* 0x08801f00090e7f89 */ /* 0x0080e200000e0000 */
[----:B------:R-:W-:-:S03]  /*5bc0*/  IMAD.MOV.U32 R3, RZ, RZ, R5 ;  /* 0x000000ffff037224 */ /* 0x000fc600078e0005 */
[----:B----4-:R0:W4:Y:S01]  /*5bd0*/  SHFL.DOWN PT, R13, R10, 0x4, 0x1f ;  /* 0x08801f000a0d7f89 */ /* 0x01012200000e0000 */
        /* <DEDUP_REMOVED lines=21> */
.L_x_95:
[----:B------:R-:W-:Y:S05]  /*5d30*/  BSYNC.RECONVERGENT B1 ;  /* 0x0000000000017941 */ /* 0x000fea0003800200 */
.L_x_94:
        /* <DEDUP_REMOVED lines=31> */
.L_x_97:
[----:B------:R-:W-:Y:S05]  /*5f30*/  BSYNC.RECONVERGENT B1 ;  /* 0x0000000000017941 */ /* 0x000fea0003800200 */
.L_x_96:
[----:B------:R-:W-:Y:S01]  /*5f40*/  ISETP.GT.AND P0, PT, R8, 0xf, PT ;  /* 0x0000000f0800780c */ /* 0x000fe20003f04270 */
[----:B-1----:R1:W1:Y:S01]  /*5f50*/  SHFL.DOWN PT, R6, R4, 0x10, 0x1f ;  /* 0x0a001f0004067f89 */ /* 0x00226200000e0000 */
[----:B------:R-:W-:Y:S01]  /*5f60*/  BSSY.RECONVERGENT B1, `(.L_x_98) ;  /* 0x000001d000017945 */ /* 0x000fe20003800200 */
[----:B---3--:R-:W-:Y:S02]  /*5f70*/  IMAD.MOV.U32 R14, RZ, RZ, R9 ;  /* 0x000000ffff0e7224 */ /* 0x008fe400078e0009 */
[----:B--2---:R2:W3:Y:S01]  /*5f80*/  SHFL.DOWN PT, R7, R5, 0x10, 0x1f ;  /* 0x0a001f0005077f89 */ /* 0x0044e200000e0000 */
[----:B------:R-:W-:Y:S02]  /*5f90*/  IMAD.MOV.U32 R15, RZ, RZ, R10 ;  /* 0x000000ffff0f7224 */ /* 0x000fe400078e000a */
[----:B------:R-:W-:Y:S01]  /*5fa0*/  IMAD.MOV.U32 R2, RZ, RZ, R4 ;  /* 0x000000ffff027224 */ /* 0x000fe200078e0004 */
[----:B0-----:R2:W0:Y:S01]  /*5fb0*/  SHFL.DOWN PT, R12, R9, 0x10, 0x1f ;  /* 0x0a001f00090c7f89 */ /* 0x00142200000e0000 */
[----:B------:R-:W-:-:S03]  /*5fc0*/  IMAD.MOV.U32 R3, RZ, RZ, R5 ;  /* 0x000000ffff037224 */ /* 0x000fc600078e0005 */
[----:B------:R2:W0:Y:S01]  /*5fd0*/  SHFL.DOWN PT, R11, R10, 0x10, 0x1f ;  /* 0x0a001f000a0b7f89 */ /* 0x00042200000e0000 */
[----:B------:R-:W-:Y:S05]  /*5fe0*/  @P0 BRA `(.L_x_99) ;  /* 0x0000000000500947 */ /* 0x000fea0003800000 */
[----:B-1-3--:R-:W-:Y:S01]  /*5ff0*/  DSETP.GEU.AND P0, PT, |R4|, |R6|, PT ;  /* 0x400000060400722a */ /* 0x00afe20003f0e200 */
        /* <DEDUP_REMOVED lines=19> */
.L_x_99:
[----:B------:R-:W-:Y:S05]  /*6130*/  BSYNC.RECONVERGENT B1 ;  /* 0x0000000000017941 */ /* 0x000fea0003800200 */
.L_x_98:
[----:B------:R-:W-:Y:S01]  /*6140*/  ISETP.NE.AND P0, PT, R8, RZ, PT ;  /* 0x000000ff0800720c */ /* 0x000fe20003f05270 */
[----:B------:R-:W-:-:S12]  /*6150*/  BSSY.RECONVERGENT B1, `(.L_x_100) ;  /* 0x000000a000017945 */ /* 0x000fd80003800200 */
[----:B------:R-:W-:Y:S05]  /*6160*/  @P0 BRA `(.L_x_101) ;  /* 0x0000000000200947 */ /* 0x000fea0003800000 */
[----:B-1----:R-:W1:Y:S01]  /*6170*/  S2R R6, SR_CgaCtaId ;  /* 0x0000000000067919 */ /* 0x002e620000008800 */
[----:B--2---:R-:W-:Y:S02]  /*6180*/  MOV R5, 0x400 ;  /* 0x0000040000057802 */ /* 0x004fe40000000f00 */
[----:B------:R-:W-:-:S04]  /*6190*/  SHF.R.U32.HI R4, RZ, 0x1, R0 ;  /* 0x00000001ff047819 */ /* 0x000fc80000011600 */
[----:B------:R-:W-:Y:S02]  /*61a0*/  LOP3.LUT R4, R4, 0x1f0, RZ, 0xc0, !PT ;  /* 0x000001f004047812 */ /* 0x000fe400078ec0ff */
[----:B-1----:R-:W-:-:S05]  /*61b0*/  LEA R5, R6, R5, 0x18 ;  /* 0x0000000506057211 */ /* 0x002fca00078ec0ff */
[----:B------:R-:W-:-:S05]  /*61c0*/  IMAD.IADD R5, R4, 0x1, R5 ;  /* 0x0000000104057824 */ /* 0x000fca00078e0205 */
[----:B------:R1:W-:Y:S04]  /*61d0*/  STS.64 [R5+0x10], R14 ;  /* 0x0000100e05007388 */ /* 0x0003e80000000a00 */
[----:B------:R1:W-:Y:S02]  /*61e0*/  STS.64 [R5+0x8], R2 ;  /* 0x0000080205007388 */ /* 0x0003e40000000a00 */
.L_x_101:
[----:B------:R-:W-:Y:S05]  /*61f0*/  BSYNC.RECONVERGENT B1 ;  /* 0x0000000000017941 */ /* 0x000fea0003800200 */
.L_x_100:
[----:B------:R-:W-:Y:S01]  /*6200*/  BAR.SYNC.DEFER_BLOCKING 0x0 ;  /* 0x0000000000007b1d */ /* 0x000fe20000010000 */
[----:B------:R-:W-:-:S13]  /*6210*/  ISETP.NE.AND P1, PT, R0, RZ, PT ;  /* 0x000000ff0000720c */ /* 0x000fda0003f25270 */
[----:B------:R-:W-:Y:S05]  /*6220*/  @P1 BRA `(.L_x_34) ;  /* 0x00000008008c1947 */ /* 0x000fea0003800000 */
[----:B-12---:R-:W1:Y:S01]  /*6230*/  S2R R5, SR_CgaCtaId ;  /* 0x0000000000057919 */ /* 0x006e620000008800 */
[----:B------:R-:W-:Y:S01]  /*6240*/  MOV R0, 0x400 ;  /* 0x0000040000007802 */ /* 0x000fe20000000f00 */
[----:B------:R-:W-:Y:S03]  /*6250*/  BSSY.RECONVERGENT B1, `(.L_x_102) ;  /* 0x000001a000017945 */ /* 0x000fe60003800200 */
[----:B-1----:R-:W-:-:S05]  /*6260*/  LEA R0, R5, R0, 0x18 ;  /* 0x0000000005007211 */ /* 0x002fca00078ec0ff */
[----:B------:R-:W1:Y:S04]  /*6270*/  LDS.64 R16, [R0+0x18] ;  /* 0x0000180000107984 */ /* 0x000e680000000a00 */
[----:B---3--:R-:W2:Y:S04]  /*6280*/  LDS.128 R4, [R0+0x20] ;  /* 0x0000200000047984 */ /* 0x008ea80000000c00 */
[----:B0---4-:R0:W3:Y:S04]  /*6290*/  LDS.64 R12, [R0+0x80] ;  /* 0x00008000000c7984 */ /* 0x0110e80000000a00 */
[----:B------:R0:W4:Y:S01]  /*62a0*/  LDS.128 R8, [R0+0x30] ;  /* 0x0000300000087984 */ /* 0x0001220000000c00 */
[----:B-1----:R-:W-:Y:S01]  /*62b0*/  DSETP.GEU.AND P0, PT, |R2|, |R16|, PT ;  /* 0x400000100200722a */ /* 0x002fe20003f0e200 */
[----:B------:R-:W-:-:S02]  /*62c0*/  IMAD.MOV.U32 R24, RZ, RZ, R16 ;  /* 0x000000ffff187224 */ /* 0x000fc400078e0010 */
[----:B------:R-:W-:Y:S02]  /*62d0*/  IMAD.MOV.U32 R25, RZ, RZ, R17 ;  /* 0x000000ffff197224 */ /* 0x000fe400078e0011 */
[----:B--2---:R-:W-:Y:S02]  /*62e0*/  IMAD.MOV.U32 R27, RZ, RZ, R4 ;  /* 0x000000ffff1b7224 */ /* 0x004fe400078e0004 */
[----:B------:R-:W-:-:S07]  /*62f0*/  IMAD.MOV.U32 R29, RZ, RZ, R5 ;  /* 0x000000ffff1d7224 */ /* 0x000fce00078e0005 */
[----:B0--34-:R-:W-:Y:S05]  /*6300*/  @!P0 BRA `(.L_x_103) ;  /* 0x0000000000388947 */ /* 0x019fea0003800000 */
        /* <DEDUP_REMOVED lines=14> */
.L_x_103:
[----:B------:R-:W-:Y:S05]  /*63f0*/  BSYNC.RECONVERGENT B1 ;  /* 0x0000000000017941 */ /* 0x000fea0003800200 */
.L_x_102:
        /* <DEDUP_REMOVED lines=23> */
.L_x_105:
[----:B------:R-:W-:Y:S05]  /*6570*/  BSYNC.RECONVERGENT B1 ;  /* 0x0000000000017941 */ /* 0x000fea0003800200 */
.L_x_104:
        /* <DEDUP_REMOVED lines=21> */
.L_x_107:
[----:B------:R-:W-:Y:S05]  /*66d0*/  BSYNC.RECONVERGENT B1 ;  /* 0x0000000000017941 */ /* 0x000fea0003800200 */
.L_x_106:
        /* <DEDUP_REMOVED lines=23> */
.L_x_109:
[----:B------:R-:W-:Y:S05]  /*6850*/  BSYNC.RECONVERGENT B1 ;  /* 0x0000000000017941 */ /* 0x000fea0003800200 */
.L_x_108:
        /* <DEDUP_REMOVED lines=21> */
.L_x_111:
[----:B------:R-:W-:Y:S05]  /*69b0*/  BSYNC.RECONVERGENT B1 ;  /* 0x0000000000017941 */ /* 0x000fea0003800200 */
.L_x_110:
        /* <DEDUP_REMOVED lines=21> */
.L_x_113:
[----:B------:R-:W-:Y:S05]  /*6b10*/  BSYNC.RECONVERGENT B1 ;  /* 0x0000000000017941 */ /* 0x000fea0003800200 */
.L_x_112:
        /* <DEDUP_REMOVED lines=20> */
.L_x_34:
[----:B------:R-:W-:Y:S05]  /*6c60*/  BSYNC.RECONVERGENT B0 ;  /* 0x0000000000007941 */ /* 0x000fea0003800200 */
.L_x_1:
[----:B------:R-:W-:Y:S05]  /*6c70*/  @P1 EXIT ;  /* 0x000000000000194d */ /* 0x000fea0003800000 */
[----:B012---:R-:W0:Y:S02]  /*6c80*/  LDC.64 R4, c[0x0][0x388] ;  /* 0x0000e200ff047b82 */ /* 0x007e240000000a00 */
[----:B0-----:R-:W-:Y:S04]  /*6c90*/  STG.E.64 desc[UR10][R4.64], R2 ;  /* 0x0000000204007986 */ /* 0x001fe8000c101b0a */
[----:B------:R-:W-:Y:S01]  /*6ca0*/  STG.E.64 desc[UR10][R4.64+0x8], R14 ;  /* 0x0000080e04007986 */ /* 0x000fe2000c101b0a */
[----:B------:R-:W-:Y:S05]  /*6cb0*/  EXIT ;  /* 0x000000000000794d */ /* 0x000fea0003800000 */
.L_x_114:
        /* <DEDUP_REMOVED lines=12> */
.L_x_718:


//--------------------- .text._ZN6thrust24THRUST_300001_SM_1000_NS8cuda_cub4core6detail13_kernel_agentINS1_8__reduce10DrainAgentIlEEJN3cub18CUB_300001_SM_10009GridQueueIyEElEEEvDpT0_ --------------------------
	.section	.text._ZN6thrust24THRUST_300001_SM_1000_NS8cuda_cub4core6detail13_kernel_agentINS1_8__reduce10DrainAgentIlEEJN3cub18CUB_300001_SM_10009GridQueueIyEElEEEvDpT0_,"ax",@progbits
	.align	128
        .global         _ZN6thrust24THRUST_300001_SM_1000_NS8cuda_cub4core6detail13_kernel_agentINS1_8__reduce10DrainAgentIlEEJN3cub18CUB_300001_SM_10009GridQueueIyEElEEEvDpT0_
        .type           _ZN6thrust24THRUST_300001_SM_1000_NS8cuda_cub4core6detail13_kernel_agentINS1_8__reduce10DrainAgentIlEEJN3cub18CUB_300001_SM_10009GridQueueIyEElEEEvDpT0_,@function
        .size           _ZN6thrust24THRUST_300001_SM_1000_NS8cuda_cub4core6detail13_kernel_agentINS1_8__reduce10DrainAgentIlEEJN3cub18CUB_300001_SM_10009GridQueueIyEElEEEvDpT0_,(.L_x_719 - _ZN6thrust24THRUST_300001_SM_1000_NS8cuda_cub4core6detail13_kernel_agentINS1_8__reduce10DrainAgentIlEEJN3cub18CUB_300001_SM_10009GridQueueIyEElEEEvDpT0_)
        .other          _ZN6thrust24THRUST_300001_SM_1000_NS8cuda_cub4core6detail13_kernel_agentINS1_8__reduce10DrainAgentIlEEJN3cub18CUB_300001_SM_10009GridQueueIyEElEEEvDpT0_,@"STO_CUDA_ENTRY STV_DEFAULT"
_ZN6thrust24THRUST_300001_SM_1000_NS8cuda_cub4core6detail13_kernel_agentINS1_8__reduce10DrainAgentIlEEJN3cub18CUB_300001_SM_10009GridQueueIyEElEEEvDpT0_:
.text._ZN6thrust24THRUST_300001_SM_1000_NS8cuda_cub4core6detail13_kernel_agentINS1_8__reduce10DrainAgentIlEEJN3cub18CUB_300001_SM_10009GridQueueIyEElEEEvDpT0_:
[----:B------:R-:W-:Y:S08]  /*0000*/  LDC R1, c[0x0][0x37c] ;  /* 0x0000df00ff017b82 */ /* 0x000ff00000000800 */
[----:B------:R-:W0:Y:S01]  /*0010*/  LDC.64 R2, c[0x0][0x380] ;  /* 0x0000e000ff027b82 */ /* 0x000e220000000a00 */
[----:B------:R-:W0:Y:S07]  /*0020*/  LDCU.64 UR4, c[0x0][0x358] ;  /* 0x00006b00ff0477ac */ /* 0x000e2e0008000a00 */
[----:B------:R-:W1:Y:S01]  /*0030*/  LDC.64 R4, c[0x0][0x388] ;  /* 0x0000e200ff047b82 */ /* 0x000e620000000a00 */
[----:B0-----:R-:W-:Y:S04]  /*0040*/  STG.E.64 desc[UR4][R2.64+0x8], RZ ;  /* 0x000008ff02007986 */ /* 0x001fe8000c101b04 */
[----:B-1----:R-:W-:Y:S01]  /*0050*/  STG.E.64 desc[UR4][R2.64], R4 ;  /* 0x0000000402007986 */ /* 0x002fe2000c101b04 */
[----:B------:R-:W-:Y:S05]  /*0060*/  EXIT ;  /* 0x000000000000794d */ /* 0x000fea0003800000 */
.L_x_115:
        /* <DEDUP_REMOVED lines=9> */
.L_x_719:


//--------------------- .text._ZN6thrust24THRUST_300001_SM_1000_NS8cuda_cub4core6detail13_kernel_agentINS1_8__reduce11ReduceAgentINS0_12zip_iteratorIN4cuda3std3__45tupleIJNS0_10device_ptrIdEENS0_17counting_iteratorIlNS0_11use_defaultESF_SF_EEEEEEEPNSB_IJdlEEESJ_lNS1_9__extrema9arg_max_fIdl10comparatorEEEEJSI_SK_lN3cub18CUB_300001_SM_100013GridEvenShareIlEENSR_9GridQueueIyEESO_EEEvDpT0_ --------------------------
	.section	.text._ZN6thrust24THRUST_300001_SM_1000_NS8cuda_cub4core6detail13_kernel_agentINS1_8__reduce11ReduceAgentINS0_12zip_iteratorIN4cuda3std3__45tupleIJNS0_10device_ptrIdEENS0_17counting_iteratorIlNS0_11use_defaultESF_SF_EEEEEEEPNSB_IJdlEEESJ_lNS1_9__extrema9arg_max_fIdl10comparatorEEEEJSI_SK_lN3cub18CUB_300001_SM_100013GridEvenShareIlEENSR_9GridQueueIyEESO_EEEvDpT0_,"ax",@progbits
	.align	128
        .global         _ZN6thrust24THRUST_300001_SM_1000_NS8cuda_cub4core6detail13_kernel_agentINS1_8__reduce11ReduceAgentINS0_12zip_iteratorIN4cuda3std3__45tupleIJNS0_10device_ptrIdEENS0_17counting_iteratorIlNS0_11use_defaultESF_SF_EEEEEEEPNSB_IJdlEEESJ_lNS1_9__extrema9arg_max_fIdl10comparatorEEEEJSI_SK_lN3cub18CUB_300001_SM_100013GridEvenShareIlEENSR_9GridQueueIyEESO_EEEvDpT0_
        .type           _ZN6thrust24THRUST_300001_SM_1000_NS8cuda_cub4core6detail13_kernel_agentINS1_8__reduce11ReduceAgentINS0_12zip_iteratorIN4cuda3std3__45tupleIJNS0_10device_ptrIdEENS0_17counting_iteratorIlNS0_11use_defaultESF_SF_EEEEEEEPNSB_IJdlEEESJ_lNS1_9__extrema9arg_max_fIdl10comparatorEEEEJSI_SK_lN3cub18CUB_300001_SM_100013GridEvenShareIlEENSR_9GridQueueIyEESO_EEEvDpT0_,@function
        .size           _ZN6thrust24THRUST_300001_SM_1000_NS8cuda_cub4core6detail13_kernel_agentINS1_8__reduce11ReduceAgentINS0_12zip_iteratorIN4cuda3std3__45tupleIJNS0_10device_ptrIdEENS0_17counting_iteratorIlNS0_11use_defaultESF_SF_EEEEEEEPNSB_IJdlEEESJ_lNS1_9__extrema9arg_max_fIdl10comparatorEEEEJSI_SK_lN3cub18CUB_300001_SM_100013GridEvenShareIlEENSR_9GridQueueIyEESO_EEEvDpT0_,(.L_x_720 - _ZN6thrust24THRUST_300001_SM_1000_NS8cuda_cub4core6detail13_kernel_agentINS1_8__reduce11ReduceAgentINS0_12zip_iteratorIN4cuda3std3__45tupleIJNS0_10device_ptrIdEENS0_17counting_iteratorIlNS0_11use_defaultESF_SF_EEEEEEEPNSB_IJdlEEESJ_lNS1_9__extrema9arg_max_fIdl10comparatorEEEEJSI_SK_lN3cub18CUB_300001_SM_100013GridEvenShareIlEENSR_9GridQueueIyEESO_EEEvDpT0_)
        .other          _ZN6thrust24THRUST_300001_SM_1000_NS8cuda_cub4core6detail13_kernel_agentINS1_8__reduce11ReduceAgentINS0_12zip_iteratorIN4cuda3std3__45tupleIJNS0_10device_ptrIdEENS0_17counting_iteratorIlNS0_11use_defaultESF_SF_EEEEEEEPNSB_IJdlEEESJ_lNS1_9__extrema9arg_max_fIdl10comparatorEEEEJSI_SK_lN3cub18CUB_300001_SM_100013GridEvenShareIlEENSR_9GridQueueIyEESO_EEEvDpT0_,@"STO_CUDA_ENTRY STV_DEFAULT"
_ZN6thrust24THRUST_300001_SM_1000_NS8cuda_cub4core6detail13_kernel_agentINS1_8__reduce11ReduceAgentINS0_12zip_iteratorIN4cuda3std3__45tupleIJNS0_10device_ptrIdEENS0_17counting_iteratorIlNS0_11use_defaultESF_SF_EEEEEEEPNSB_IJdlEEESJ_lNS1_9__extrema9arg_max_fIdl10comparatorEEEEJSI_SK_lN3cub18CUB_300001_SM_100013GridEvenShareIlEENSR_9GridQueueIyEESO_EEEvDpT0_:
.text._ZN6thrust24THRUST_300001_SM_1000_NS8cuda_cub4core6detail13_kernel_agentINS1_8__reduce11ReduceAgentINS0_12zip_iteratorIN4cuda3std3__45tupleIJNS0_10device_ptrIdEENS0_17counting_iteratorIlNS0_11use_defaultESF_SF_EEEEEEEPNSB_IJdlEEESJ_lNS1_9__extrema9arg_max_fIdl10comparatorEEEEJSI_SK_lN3cub18CUB_300001_SM_100013GridEvenShareIlEENSR_9GridQueueIyEESO_EEEvDpT0_:
[----:B------:R-:W-:Y:S01]  /*0000*/  LDC R1, c[0x0][0x37c] ;  /* 0x0000df00ff017b82 */ /* 0x000fe20000000800 */
[----:B------:R-:W0:Y:S01]  /*0010*/  S2R R0, SR_CTAID.X ;  /* 0x0000000000007919 */ /* 0x000e220000002500 */
[----:B------:R-:W1:Y:S01]  /*0020*/  LDCU.64 UR4, c[0x0][0x398] ;  /* 0x00007300ff0477ac */ /* 0x000e620008000a00 */
[----:B------:R-:W-:Y:S01]  /*0030*/  BSSY.RECONVERGENT B0, `(.L_x_116) ;  /* 0x0000689000007945 */ /* 0x000fe20003800200 */
[----:B------:R-:W2:Y:S01]  /*0040*/  LDCU UR6, c[0x0][0x370] ;  /* 0x00006e00ff0677ac */ /* 0x000ea20008000800 */
[----:B------:R-:W3:Y:S01]  /*0050*/  LDCU.64 UR10, c[0x0][0x358] ;  /* 0x00006b00ff0a77ac */ /* 0x000ee20008000a00 */
[----:B-1----:R-:W-:Y:S02]  /*0060*/  IMAD.U32 R25, RZ, RZ, UR4 ;  /* 0x00000004ff197e24 */ /* 0x002fe4000f8e00ff */
[----:B------:R-:W-:Y:S01]  /*0070*/  IMAD.U32 R16, RZ, RZ, UR5 ;  /* 0x00000005ff107e24 */ /* 0x000fe2000f8e00ff */
[----:B--2---:R-:W-:Y:S01]  /*0080*/  UIMAD UR6, UR6, 0x500, URZ ;  /* 0x00000500060678a4 */ /* 0x004fe2000f8e02ff */
[----:B0-----:R-:W-:-:S05]  /*0090*/  IMAD R8, R0, 0x500, RZ ;  /* 0x0000050000087824 */ /* 0x001fca00078e02ff */
[----:B------:R-:W-:-:S04]  /*00a0*/  IADD3 R2, P1, PT, R8, 0x500, RZ ;  /* 0x0000050008027810 */ /* 0x000fc80007f3e0ff */
[----:B------:R-:W-:Y:S01]  /*00b0*/  ISETP.GT.U32.AND P0, PT, R2, R25, PT ;  /* 0x000000190200720c */ /* 0x000fe20003f04070 */
[----:B------:R-:W-:-:S05]  /*00c0*/  IMAD.X R3, RZ, RZ, RZ, P1 ;  /* 0x000000ffff037224 */ /* 0x000fca00008e06ff */
[----:B------:R-:W-:-:S13]  /*00d0*/  ISETP.GT.AND.EX P0, PT, R3, R16, PT, P0 ;  /* 0x000000100300720c */ /* 0x000fda0003f04300 */
[----:B---3--:R-:W-:Y:S05]  /*00e0*/  @!P0 BRA `(.L_x_117) ;  /* 0x0000003800e48947 */ /* 0x008fea0003800000 */
[----:B------:R-:W0:Y:S01]  /*00f0*/  S2R R10, SR_TID.X ;  /* 0x00000000000a7919 */ /* 0x000e220000002100 */
[----:B------:R-:W-:Y:S01]  /*0100*/  IMAD.IADD R9, R25, 0x1, -R8 ;  /* 0x0000000119097824 */ /* 0x000fe200078e0a08 */
[----:B------:R-:W-:Y:S01]  /*0110*/  BSSY.RECONVERGENT B1, `(.L_x_118) ;  /* 0x000000f000017945 */ /* 0x000fe20003800200 */
[----:B------:R-:W-:Y:S02]  /*0120*/  CS2R R20, SRZ ;  /* 0x0000000000147805 */ /* 0x000fe4000001ff00 */
[----:B------:R-:W-:Y:S02]  /*0130*/  CS2R R14, SRZ ;  /* 0x00000000000e7805 */ /* 0x000fe4000001ff00 */
[----:B0-----:R-:W-:Y:S01]  /*0140*/  ISETP.GE.AND P0, PT, R10, R9, PT ;  /* 0x000000090a00720c */ /* 0x001fe20003f06270 */
[----:B------:R-:W-:-:S12]  /*0150*/  IMAD.MOV.U32 R6, RZ, RZ, R10 ;  /* 0x000000ffff067224 */ /* 0x000fd800078e000a */
[----:B------:R-:W-:Y:S05]  /*0160*/  @P0 BRA `(.L_x_119) ;  /* 0x0000000000240947 */ /* 0x000fea0003800000 */
[----:B------:R-:W0:Y:S01]  /*0170*/  LDCU.128 UR4, c[0x0][0x380] ;  /* 0x00007000ff0477ac */ /* 0x000e220008000c00 */
[----:B------:R-:W-:-:S05]  /*0180*/  IADD3 R21, P0, PT, R8, R10, RZ ;  /* 0x0000000a08157210 */ /* 0x000fca0007f1e0ff */
[----:B------:R-:W-:Y:S01]  /*0190*/  IMAD.X R20, RZ, RZ, RZ, P0 ;  /* 0x000000ffff147224 */ /* 0x000fe200000e06ff */
[----:B0-----:R-:W-:-:S04]  /*01a0*/  LEA R14, P1, R21, UR4, 0x3 ;  /* 0x00000004150e7c11 */ /* 0x001fc8000f8218ff */
[----:B------:R-:W-:-:S06]  /*01b0*/  LEA.HI.X R15, R21, UR5, R20, 0x3, P1 ;  /* 0x00000005150f7c11 */ /* 0x000fcc00088f1c14 */
[----:B------:R-:W5:Y:S01]  /*01c0*/  LDG.E.64 R14, desc[UR10][R14.64] ;  /* 0x0000000a0e0e7981 */ /* 0x000f62000c1e1b00 */
[----:B------:R-:W-:Y:S01]  /*01d0*/  IADD3 R21, P0, PT, R21, UR6, RZ ;  /* 0x0000000615157c10 */ /* 0x000fe2000ff1e0ff */
[----:B------:R-:W-:-:S03]  /*01e0*/  VIADD R6, R10, 0x100 ;  /* 0x000001000a067836 */ /* 0x000fc60000000000 */
[----:B------:R-:W-:-:S09]  /*01f0*/  IADD3.X R20, PT, PT, R20, UR7, RZ, P0, !PT ;  /* 0x0000000714147c10 */ /* 0x000fd200087fe4ff */
.L_x_119:
[----:B------:R-:W-:Y:S05]  /*0200*/  BSYNC.RECONVERGENT B1 ;  /* 0x0000000000017941 */ /* 0x000fea0003800200 */
.L_x_118:
[----:B------:R-:W-:Y:S01]  /*0210*/  ISETP.GE.AND P0, PT, R6, R9, PT ;  /* 0x000000090600720c */ /* 0x000fe20003f06270 */
[----:B------:R-:W-:-:S12]  /*0220*/  BSSY.RECONVERGENT B1, `(.L_x_120) ;  /* 0x00000af000017945 */ /* 0x000fd80003800200 */
[----:B------:R-:W-:Y:S05]  /*0230*/  @P0 BRA `(.L_x_121) ;  /* 0x0000000800b40947 */ /* 0x000fea0003800000 */
[----:B------:R-:W-:Y:S01]  /*0240*/  LOP3.LUT R2, RZ, R6, RZ, 0x33, !PT ;  /* 0x00000006ff027212 */ /* 0x000fe200078e33ff */
[----:B------:R-:W-:Y:S03]  /*0250*/  BSSY.RECONVERGENT B2, `(.L_x_122) ;  /* 0x0000034000027945 */ /* 0x000fe60003800200 */
[----:B------:R-:W-:-:S04]  /*0260*/  IADD3 R25, PT, PT, -R8, R25, R2 ;  /* 0x0000001908197210 */ /* 0x000fc80007ffe102 */
[----:B------:R-:W-:-:S04]  /*0270*/  LOP3.LUT R2, R25, 0x300, RZ, 0xc0, !PT ;  /* 0x0000030019027812 */ /* 0x000fc800078ec0ff */
[----:B------:R-:W-:-:S13]  /*0280*/  ISETP.NE.AND P0, PT, R2, 0x300, PT ;  /* 0x000003000200780c */ /* 0x000fda0003f05270 */
[----:B------:R-:W-:Y:S05]  /*0290*/  @!P0 BRA `(.L_x_123) ;  /* 0x0000000000bc8947 */ /* 0x000fea0003800000 */
[----:B------:R-:W0:Y:S01]  /*02a0*/  LDCU.128 UR4, c[0x0][0x380] ;  /* 0x00007000ff0477ac */ /* 0x000e220008000c00 */
[----:B------:R-:W-:Y:S02]  /*02b0*/  IADD3 R12, P0, PT, R8, R6, RZ ;  /* 0x00000006080c7210 */ /* 0x000fe40007f1e0ff */
[----:B------:R-:W-:-:S03]  /*02c0*/  LEA.HI R2, R25, 0x1, RZ, 0x18 ;  /* 0x0000000119027811 */ /* 0x000fc600078fc0ff */
[----:B------:R-:W-:Y:S01]  /*02d0*/  IMAD.X R3, RZ, RZ, RZ, P0 ;  /* 0x000000ffff037224 */ /* 0x000fe200000e06ff */
[----:B------:R-:W-:-:S05]  /*02e0*/  LOP3.LUT R2, R2, 0x3, RZ, 0xc0, !PT ;  /* 0x0000000302027812 */ /* 0x000fca00078ec0ff */
[----:B------:R-:W-:Y:S01]  /*02f0*/  IMAD.MOV R7, RZ, RZ, -R2 ;  /* 0x000000ffff077224 */ /* 0x000fe200078e0a02 */
[C---:B0-----:R-:W-:Y:S02]  /*0300*/  IADD3 R13, P1, PT, R12.reuse, UR6, RZ ;  /* 0x000000060c0d7c10 */ /* 0x041fe4000ff3e0ff */
[C---:B------:R-:W-:Y:S02]  /*0310*/  LEA R11, P2, R12.reuse, UR4, 0x3 ;  /* 0x000000040c0b7c11 */ /* 0x040fe4000f8418ff */
[----:B------:R-:W-:Y:S02]  /*0320*/  IADD3.X R16, PT, PT, R3, UR7, RZ, P1, !PT ;  /* 0x0000000703107c10 */ /* 0x000fe40008ffe4ff */
[----:B------:R-:W-:-:S09]  /*0330*/  LEA.HI.X R12, R12, UR5, R3, 0x3, P2 ;  /* 0x000000050c0c7c11 */ /* 0x000fd200090f1c03 */
.L_x_126:
[----:B------:R-:W-:Y:S02]  /*0340*/  IMAD.MOV.U32 R2, RZ, RZ, R11 ;  /* 0x000000ffff027224 */ /* 0x000fe400078e000b */
[----:B------:R-:W-:-:S06]  /*0350*/  IMAD.MOV.U32 R3, RZ, RZ, R12 ;  /* 0x000000ffff037224 */ /* 0x000fcc00078e000c */
[----:B------:R-:W2:Y:S01]  /*0360*/  LDG.E.64 R2, desc[UR10][R2.64] ;  /* 0x0000000a02027981 */ /* 0x000ea2000c1e1b00 */
[----:B------:R-:W-:Y:S01]  /*0370*/  VIADD R7, R7, 0x1 ;  /* 0x0000000107077836 */ /* 0x000fe20000000000 */
[----:B------:R-:W-:Y:S01]  /*0380*/  BSSY.RECONVERGENT B3, `(.L_x_124) ;  /* 0x000001b000037945 */ /* 0x000fe20003800200 */
[----:B------:R-:W-:Y:S01]  /*0390*/  IMAD.MOV.U32 R18, RZ, RZ, R21 ;  /* 0x000000ffff127224 */ /* 0x000fe200078e0015 */
[----:B------:R-:W-:Y:S01]  /*03a0*/  IADD3 R11, P3, PT, R11, 0x800, RZ ;  /* 0x000008000b0b7810 */ /* 0x000fe20007f7e0ff */
[----:B------:R-:W-:Y:S01]  /*03b0*/  IMAD.MOV.U32 R17, RZ, RZ, R20 ;  /* 0x000000ffff117224 */ /* 0x000fe200078e0014 */
[----:B------:R-:W-:Y:S01]  /*03c0*/  ISETP.NE.AND P2, PT, R7, RZ, PT ;  /* 0x000000ff0700720c */ /* 0x000fe20003f45270 */
[----:B-----5:R-:W-:Y:S02]  /*03d0*/  IMAD.MOV.U32 R4, RZ, RZ, R14 ;  /* 0x000000ffff047224 */ /* 0x020fe400078e000e */
[----:B------:R-:W-:Y:S02]  /*03e0*/  IMAD.MOV.U32 R5, RZ, RZ, R15 ;  /* 0x000000ffff057224 */ /* 0x000fe400078e000f */
[----:B------:R-:W-:-:S02]  /*03f0*/  IMAD.MOV.U32 R21, RZ, RZ, R13 ;  /* 0x000000ffff157224 */ /* 0x000fc400078e000d */
[----:B------:R-:W-:Y:S01]  /*0400*/  IMAD.MOV.U32 R20, RZ, RZ, R16 ;  /* 0x000000ffff147224 */ /* 0x000fe200078e0010 */
[----:B--2---:R-:W-:Y:S01]  /*0410*/  DSETP.GEU.AND P0, PT, |R14|, |R2|, PT ;  /* 0x400000020e00722a */ /* 0x004fe20003f0e200 */
[----:B------:R-:W-:Y:S02]  /*0420*/  IMAD.MOV.U32 R14, RZ, RZ, R2 ;  /* 0x000000ffff0e7224 */ /* 0x000fe400078e0002 */
[----:B------:R-:W-:-:S11]  /*0430*/  IMAD.MOV.U32 R15, RZ, RZ, R3 ;  /* 0x000000ffff0f7224 */ /* 0x000fd600078e0003 */
        /* <DEDUP_REMOVED lines=15> */
.L_x_125:
[----:B------:R-:W-:Y:S05]  /*0530*/  BSYNC.RECONVERGENT B3 ;  /* 0x0000000000037941 */ /* 0x000fea0003800200 */
.L_x_124:
[----:B------:R-:W-:Y:S01]  /*0540*/  IADD3 R13, P0, PT, R13, 0x100, RZ ;  /* 0x000001000d0d7810 */ /* 0x000fe20007f1e0ff */
[----:B------:R-:W-:Y:S02]  /*0550*/  VIADD R6, R6, 0x100 ;  /* 0x0000010006067836 */ /* 0x000fe40000000000 */
[----:B------:R-:W-:Y:S02]  /*0560*/  IMAD.X R12, RZ, RZ, R12, P3 ;  /* 0x000000ffff0c7224 */ /* 0x000fe400018e060c */
[----:B------:R-:W-:Y:S01]  /*0570*/  IMAD.X R16, RZ, RZ, R16, P0 ;  /* 0x000000ffff107224 */ /* 0x000fe200000e0610 */
[----:B------:R-:W-:Y:S07]  /*0580*/  @P2 BRA `(.L_x_126) ;  /* 0xfffffffc006c2947 */ /* 0x000fee000383ffff */
.L_x_123:
[----:B------:R-:W-:Y:S05]  /*0590*/  BSYNC.RECONVERGENT B2 ;  /* 0x0000000000027941 */ /* 0x000fea0003800200 */
.L_x_122:
[----:B------:R-:W-:-:S13]  /*05a0*/  ISETP.GE.U32.AND P0, PT, R25, 0x300, PT ;  /* 0x000003001900780c */ /* 0x000fda0003f06070 */
[----:B------:R-:W-:Y:S05]  /*05b0*/  @!P0 BRA `(.L_x_121) ;  /* 0x0000000400d48947 */ /* 0x000fea0003800000 */
[----:B------:R-:W0:Y:S01]  /*05c0*/  LDC.64 R4, c[0x0][0x380] ;  /* 0x0000e000ff047b82 */ /* 0x000e220000000a00 */
[----:B------:R-:W-:-:S07]  /*05d0*/  VIADD R11, R6, 0x200 ;  /* 0x00000200060b7836 */ /* 0x000fce0000000000 */
[----:B------:R-:W1:Y:S02]  /*05e0*/  LDC.64 R2, c[0x0][0x388] ;  /* 0x0000e200ff027b82 */ /* 0x000e640000000a00 */
.L_x_135:
[----:B------:R-:W-:-:S05]  /*05f0*/  VIADD R7, R11, 0xfffffe00 ;  /* 0xfffffe000b077836 */ /* 0x000fca0000000000 */
[----:B------:R-:W-:-:S04]  /*0600*/  IADD3 R13, P0, PT, R8, R7, RZ ;  /* 0x00000007080d7210 */ /* 0x000fc80007f1e0ff */
[----:B------:R-:W-:Y:S02]  /*0610*/  LEA.HI.X.SX32 R12, R7, RZ, 0x1, P0 ;  /* 0x000000ff070c7211 */ /* 0x000fe400000f0eff */
[----:B0-----:R-:W-:-:S04]  /*0620*/  LEA R16, P0, R13, R4, 0x3 ;  /* 0x000000040d107211 */ /* 0x001fc800078018ff */
[----:B------:R-:W-:-:S05]  /*0630*/  LEA.HI.X R17, R13, R5, R12, 0x3, P0 ;  /* 0x000000050d117211 */ /* 0x000fca00000f1c0c */
[----:B------:R-:W2:Y:S04]  /*0640*/  LDG.E.64 R18, desc[UR10][R16.64] ;  /* 0x0000000a10127981 */ /* 0x000ea8000c1e1b00 */
[----:B-----5:R0:W5:Y:S01]  /*0650*/  LDG.E.64 R6, desc[UR10][R16.64+0x800] ;  /* 0x0008000a10067981 */ /* 0x020162000c1e1b00 */
[----:B-1----:R-:W-:Y:S01]  /*0660*/  IADD3 R24, P1, PT, R13, R2, RZ ;  /* 0x000000020d187210 */ /* 0x002fe20007f3e0ff */
[----:B------:R-:W-:Y:S04]  /*0670*/  BSSY.RECONVERGENT B2, `(.L_x_127) ;  /* 0x0000016000027945 */ /* 0x000fe80003800200 */
[----:B------:R-:W-:-:S02]  /*0680*/  IMAD.X R25, R12, 0x1, R3, P1 ;  /* 0x000000010c197824 */ /* 0x000fc400008e0603 */
[----:B------:R-:W-:Y:S02]  /*0690*/  IMAD.MOV.U32 R23, RZ, RZ, R24 ;  /* 0x000000ffff177224 */ /* 0x000fe400078e0018 */
[----:B------:R-:W-:Y:S01]  /*06a0*/  IMAD.MOV.U32 R22, RZ, RZ, R25 ;  /* 0x000000ffff167224 */ /* 0x000fe200078e0019 */
[----:B--2---:R-:W-:Y:S01]  /*06b0*/  DSETP.GEU.AND P0, PT, |R14|, |R18|, PT ;  /* 0x400000120e00722a */ /* 0x004fe20003f0e200 */
[----:B------:R-:W-:Y:S02]  /*06c0*/  IMAD.MOV.U32 R12, RZ, RZ, R18 ;  /* 0x000000ffff0c7224 */ /* 0x000fe400078e0012 */
[----:B------:R-:W-:-:S11]  /*06d0*/  IMAD.MOV.U32 R13, RZ, RZ, R19 ;  /* 0x000000ffff0d7224 */ /* 0x000fd600078e0013 */
        /* <DEDUP_REMOVED lines=15> */
.L_x_128:
[----:B------:R-:W-:Y:S05]  /*07d0*/  BSYNC.RECONVERGENT B2 ;  /* 0x0000000000027941 */ /* 0x000fea0003800200 */
.L_x_127:
[----:B------:R0:W5:Y:S04]  /*07e0*/  LDG.E.64 R14, desc[UR10][R16.64+0x1000] ;  /* 0x0010000a100e7981 */ /* 0x000168000c1e1b00 */
[----:B------:R0:W5:Y:S02]  /*07f0*/  LDG.E.64 R18, desc[UR10][R16.64+0x1800] ;  /* 0x0018000a10127981 */ /* 0x000164000c1e1b00 */
[----:B-----5:R-:W-:Y:S01]  /*0800*/  DSETP.GEU.AND P0, PT, |R12|, |R6|, PT ;  /* 0x400000060c00722a */ /* 0x020fe20003f0e200 */
[----:B------:R-:W-:Y:S01]  /*0810*/  VIADD R21, R11, 0xffffff00 ;  /* 0xffffff000b157836 */ /* 0x000fe20000000000 */
[----:B------:R-:W-:Y:S04]  /*0820*/  BSSY.RECONVERGENT B2, `(.L_x_129) ;  /* 0x0000017000027945 */ /* 0x000fe80003800200 */
[----:B------:R-:W-:-:S02]  /*0830*/  SHF.R.S32.HI R20, RZ, 0x1f, R21 ;  /* 0x0000001fff147819 */ /* 0x000fc40000011415 */
[----:B------:R-:W-:Y:S01]  /*0840*/  IADD3 R26, P1, P2, R21, R2, R8 ;  /* 0x00000002151a7210 */ /* 0x000fe20007a3e008 */
[----:B------:R-:W-:-:S03]  /*0850*/  IMAD.MOV.U32 R21, RZ, RZ, R7 ;  /* 0x000000ffff157224 */ /* 0x000fc600078e0007 */
[----:B------:R-:W-:Y:S01]  /*0860*/  IADD3.X R27, PT, PT, R20, R3, RZ, P1, P2 ;  /* 0x00000003141b7210 */ /* 0x000fe20000fe44ff */
[----:B------:R-:W-:Y:S02]  /*0870*/  IMAD.MOV.U32 R24, RZ, RZ, R26 ;  /* 0x000000ffff187224 */ /* 0x000fe400078e001a */
[----:B------:R-:W-:Y:S02]  /*0880*/  IMAD.MOV.U32 R20, RZ, RZ, R6 ;  /* 0x000000ffff147224 */ /* 0x000fe400078e0006 */
[----:B------:R-:W-:Y:S01]  /*0890*/  IMAD.MOV.U32 R25, RZ, RZ, R27 ;  /* 0x000000ffff197224 */ /* 0x000fe200078e001b */
[----:B0-----:R-:W-:Y:S06]  /*08a0*/  @!P0 BRA `(.L_x_130) ;  /* 0x0000000000388947 */ /* 0x001fec0003800000 */
        /* <DEDUP_REMOVED lines=14> */
.L_x_130:
[----:B------:R-:W-:Y:S05]  /*0990*/  BSYNC.RECONVERGENT B2 ;  /* 0x0000000000027941 */ /* 0x000fea0003800200 */
.L_x_129:
[----:B------:R-:W-:Y:S01]  /*09a0*/  DSETP.GEU.AND P0, PT, |R20|, |R14|, PT ;  /* 0x4000000e1400722a */ /* 0x000fe20003f0e200 */
[----:B------:R-:W-:Y:S01]  /*09b0*/  SHF.R.S32.HI R6, RZ, 0x1f, R11 ;  /* 0x0000001fff067819 */ /* 0x000fe2000001140b */
[----:B------:R-:W-:Y:S01]  /*09c0*/  BSSY.RECONVERGENT B2, `(.L_x_131) ;  /* 0x0000017000027945 */ /* 0x000fe20003800200 */
[C---:B------:R-:W-:Y:S01]  /*09d0*/  IADD3 R23, P1, P2, R11.reuse, R2, R8 ;  /* 0x000000020b177210 */ /* 0x040fe20007a3e008 */
[----:B------:R-:W-:Y:S02]  /*09e0*/  VIADD R17, R11, 0x100 ;  /* 0x000001000b117836 */ /* 0x000fe40000000000 */
[----:B------:R-:W-:Y:S01]  /*09f0*/  IMAD.MOV.U32 R7, RZ, RZ, R15 ;  /* 0x000000ffff077224 */ /* 0x000fe200078e000f */
[----:B------:R-:W-:Y:S01]  /*0a00*/  IADD3.X R16, PT, PT, R6, R3, RZ, P1, P2 ;  /* 0x0000000306107210 */ /* 0x000fe20000fe44ff */
[----:B------:R-:W-:Y:S02]  /*0a10*/  IMAD.MOV.U32 R12, RZ, RZ, R23 ;  /* 0x000000ffff0c7224 */ /* 0x000fe400078e0017 */
[----:B------:R-:W-:-:S02]  /*0a20*/  IMAD.MOV.U32 R6, RZ, RZ, R14 ;  /* 0x000000ffff067224 */ /* 0x000fc400078e000e */
[----:B------:R-:W-:Y:S02]  /*0a30*/  IMAD.MOV.U32 R13, RZ, RZ, R16 ;  /* 0x000000ffff0d7224 */ /* 0x000fe400078e0010 */
        /* <DEDUP_REMOVED lines=15> */
.L_x_132:
[----:B------:R-:W-:Y:S05]  /*0b30*/  BSYNC.RECONVERGENT B2 ;  /* 0x0000000000027941 */ /* 0x000fea0003800200 */
.L_x_131:
[----:B------:R-:W-:Y:S01]  /*0b40*/  DSETP.GEU.AND P0, PT, |R6|, |R18|, PT ;  /* 0x400000120600722a */ /* 0x000fe20003f0e200 */
[----:B------:R-:W-:Y:S01]  /*0b50*/  SHF.R.S32.HI R14, RZ, 0x1f, R17 ;  /* 0x0000001fff0e7819 */ /* 0x000fe20000011411 */
[----:B------:R-:W-:Y:S01]  /*0b60*/  BSSY.RECONVERGENT B2, `(.L_x_133) ;  /* 0x0000016000027945 */ /* 0x000fe20003800200 */
[----:B------:R-:W-:Y:S01]  /*0b70*/  IADD3 R17, P1, P2, R17, R2, R8 ;  /* 0x0000000211117210 */ /* 0x000fe20007a3e008 */
[----:B------:R-:W-:-:S03]  /*0b80*/  IMAD.MOV.U32 R15, RZ, RZ, R19 ;  /* 0x000000ffff0f7224 */ /* 0x000fc600078e0013 */
[----:B------:R-:W-:Y:S01]  /*0b90*/  IADD3.X R16, PT, PT, R14, R3, RZ, P1, P2 ;  /* 0x000000030e107210 */ /* 0x000fe20000fe44ff */
[----:B------:R-:W-:Y:S02]  /*0ba0*/  IMAD.MOV.U32 R21, RZ, RZ, R17 ;  /* 0x000000ffff157224 */ /* 0x000fe400078e0011 */
[----:B------:R-:W-:Y:S02]  /*0bb0*/  IMAD.MOV.U32 R14, RZ, RZ, R18 ;  /* 0x000000ffff0e7224 */ /* 0x000fe400078e0012 */
        /* <DEDUP_REMOVED lines=16> */
.L_x_134:
[----:B------:R-:W-:Y:S05]  /*0cc0*/  BSYNC.RECONVERGENT B2 ;  /* 0x0000000000027941 */ /* 0x000fea0003800200 */
.L_x_133:
[C---:B------:R-:W-:Y:S02]  /*0cd0*/  VIADD R6, R11.reuse, 0x200 ;  /* 0x000002000b067836 */ /* 0x040fe40000000000 */
[----:B------:R-:W-:-:S03]  /*0ce0*/  VIADD R11, R11, 0x400 ;  /* 0x000004000b0b7836 */ /* 0x000fc60000000000 */
[----:B------:R-:W-:-:S13]  /*0cf0*/  ISETP.GE.AND P0, PT, R6, R9, PT ;  /* 0x000000090600720c */ /* 0x000fda0003f06270 */
[----:B------:R-:W-:Y:S05]  /*0d00*/  @!P0 BRA `(.L_x_135) ;  /* 0xfffffff800388947 */ /* 0x000fea000383ffff */
.L_x_121:
[----:B------:R-:W-:Y:S05]  /*0d10*/  BSYNC.RECONVERGENT B1 ;  /* 0x0000000000017941 */ /* 0x000fea0003800200 */
.L_x_120:
[----:B------:R-:W-:-:S13]  /*0d20*/  ISETP.GE.AND P0, PT, R9, 0x100, PT ;  /* 0x000001000900780c */ /* 0x000fda0003f06270 */
[----:B------:R-:W-:Y:S05]  /*0d30*/  @!P0 BRA `(.L_x_136) ;  /* 0x0000001400508947 */ /* 0x000fea0003800000 */
[----:B------:R-:W0:Y:S01]  /*0d40*/  S2R R11, SR_LANEID ;  /* 0x00000000000b7919 */ /* 0x000e220000000000 */
[----:B------:R-:W-:Y:S01]  /*0d50*/  BSSY.RECONVERGENT B1, `(.L_x_137) ;  /* 0x000001f000017945 */ /* 0x000fe20003800200 */
[----:B------:R-:W-:Y:S01]  /*0d60*/  IMAD.MOV.U32 R12, RZ, RZ, R21 ;  /* 0x000000ffff0c7224 */ /* 0x000fe200078e0015 */
[----:B-----5:R1:W2:Y:S01]  /*0d70*/  SHFL.DOWN PT, R4, R14, 0x1, 0x1f ;  /* 0x08201f000e047f89 */ /* 0x0202a200000e0000 */
        /* <DEDUP_REMOVED lines=9> */
[----:B------:R-:W-:Y:S01]  /*0e10*/  IMAD.MOV.U32 R12, RZ, RZ, R6 ;  /* 0x000000ffff0c7224 */ /* 0x000fe200078e0006 */
[----:B------:R-:W-:Y:S01]  /*0e20*/  MOV R13, R7 ;  /* 0x00000007000d7202 */ /* 0x000fe20000000f00 */
[----:B------:R-:W-:Y:S02]  /*0e30*/  IMAD.MOV.U32 R2, RZ, RZ, R4 ;  /* 0x000000ffff027224 */ /* 0x000fe400078e0004 */
[----:B------:R-:W-:-:S09]  /*0e40*/  IMAD.MOV.U32 R3, RZ, RZ, R5 ;  /* 0x000000ffff037224 */ /* 0x000fd200078e0005 */
        /* <DEDUP_REMOVED lines=15> */
.L_x_138:
[----:B------:R-:W-:Y:S05]  /*0f40*/  BSYNC.RECONVERGENT B1 ;  /* 0x0000000000017941 */ /* 0x000fea0003800200 */
.L_x_137:
        /* <DEDUP_REMOVED lines=31> */
.L_x_140:
[----:B------:R-:W-:Y:S05]  /*1140*/  BSYNC.RECONVERGENT B1 ;  /* 0x0000000000017941 */ /* 0x000fea0003800200 */
.L_x_139:
[----:B------:R-:W-:Y:S01]  /*1150*/  ISETP.GT.AND P0, PT, R11, 0x1b, PT ;  /* 0x0000001b0b00780c */ /* 0x000fe20003f04270 */
[----:B-1----:R1:W1:Y:S01]  /*1160*/  SHFL.DOWN PT, R6, R4, 0x4, 0x1f ;  /* 0x08801f0004067f89 */ /* 0x00226200000e0000 */
[----:B------:R-:W-:Y:S01]  /*1170*/  BSSY.RECONVERGENT B1, `(.L_x_141) ;  /* 0x000001d000017945 */ /* 0x000fe20003800200 */
[----:B----4-:R-:W-:Y:S02]  /*1180*/  IMAD.MOV.U32 R14, RZ, RZ, R8 ;  /* 0x000000ffff0e7224 */ /* 0x010fe400078e0008 */
[----:B--2---:R2:W4:Y:S01]  /*1190*/  SHFL.DOWN PT, R7, R5, 0x4, 0x1f ;  /* 0x08801f0005077f89 */ /* 0x00452200000e0000 */
[----:B---3--:R-:W-:Y:S02]  /*11a0*/  IMAD.MOV.U32 R15, RZ, RZ, R9 ;  /* 0x000000ffff0f7224 */ /* 0x008fe400078e0009 */
[----:B0-----:R-:W-:Y:S01]  /*11b0*/  IMAD.MOV.U32 R2, RZ, RZ, R4 ;  /* 0x000000ffff027224 */ /* 0x001fe200078e0004 */
[----:B------:R2:W0:Y:S01]  /*11c0*/  SHFL.DOWN PT, R13, R8, 0x4, 0x1f ;  /* 0x08801f00080d7f89 */ /* 0x00042200000e0000 */
[----:B------:R-:W-:-:S03]  /*11d0*/  IMAD.MOV.U32 R3, RZ, RZ, R5 ;  /* 0x000000ffff037224 */ /* 0x000fc600078e0005 */
[----:B------:R2:W3:Y:S01]  /*11e0*/  SHFL.DOWN PT, R12, R9, 0x4, 0x1f ;  /* 0x08801f00090c7f89 */ /* 0x0004e200000e0000 */
[----:B------:R-:W-:Y:S05]  /*11f0*/  @P0 BRA `(.L_x_142) ;  /* 0x0000000000500947 */ /* 0x000fea0003800000 */
[----:B-1--4-:R-:W-:Y:S01]  /*1200*/  DSETP.GEU.AND P0, PT, |R4|, |R6|, PT ;  /* 0x400000060400722a */ /* 0x012fe20003f0e200 */
[----:B0-----:R-:W-:Y:S02]  /*1210*/  IMAD.MOV.U32 R14, RZ, RZ, R13 ;  /* 0x000000ffff0e7224 */ /* 0x001fe400078e000d */
        /* <DEDUP_REMOVED lines=18> */
.L_x_142:
[----:B------:R-:W-:Y:S05]  /*1340*/  BSYNC.RECONVERGENT B1 ;  /* 0x0000000000017941 */ /* 0x000fea0003800200 */
.L_x_141:
[----:B------:R-:W-:Y:S01]  /*1350*/  ISETP.GT.AND P0, PT, R11, 0x17, PT ;  /* 0x000000170b00780c */ /* 0x000fe20003f04270 */
[----:B-1----:R1:W1:Y:S01]  /*1360*/  SHFL.DOWN PT, R4, R2, 0x8, 0x1f ;  /* 0x09001f0002047f89 */ /* 0x00226200000e0000 */
[----:B------:R-:W-:Y:S01]  /*1370*/  BSSY.RECONVERGENT B1, `(.L_x_143) ;  /* 0x000001d000017945 */ /* 0x000fe20003800200 */
[----:B---3--:R-:W-:Y:S02]  /*1380*/  IMAD.MOV.U32 R12, RZ, RZ, R14 ;  /* 0x000000ffff0c7224 */ /* 0x008fe400078e000e */
[----:B--2---:R2:W3:Y:S01]  /*1390*/  SHFL.DOWN PT, R5, R3, 0x8, 0x1f ;  /* 0x09001f0003057f89 */ /* 0x0044e200000e0000 */
[----:B0-----:R-:W-:Y:S02]  /*13a0*/  IMAD.MOV.U32 R13, RZ, RZ, R15 ;  /* 0x000000ffff0d7224 */ /* 0x001fe400078e000f */
[----:B------:R-:W-:Y:S01]  /*13b0*/  IMAD.MOV.U32 R8, RZ, RZ, R2 ;  /* 0x000000ffff087224 */ /* 0x000fe200078e0002 */
[----:B----4-:R2:W0:Y:S01]  /*13c0*/  SHFL.DOWN PT, R7, R14, 0x8, 0x1f ;  /* 0x09001f000e077f89 */ /* 0x01042200000e0000 */
[----:B------:R-:W-:-:S03]  /*13d0*/  IMAD.MOV.U32 R9, RZ, RZ, R3 ;  /* 0x000000ffff097224 */ /* 0x000fc600078e0003 */
[----:B------:R2:W4:Y:S01]  /*13e0*/  SHFL.DOWN PT, R6, R15, 0x8, 0x1f ;  /* 0x09001f000f067f89 */ /* 0x00052200000e0000 */
[----:B------:R-:W-:Y:S05]  /*13f0*/  @P0 BRA `(.L_x_144) ;  /* 0x0000000000500947 */ /* 0x000fea0003800000 */
[----:B-1-3--:R-:W-:Y:S01]  /*1400*/  DSETP.GEU.AND P0, PT, |R2|, |R4|, PT ;  /* 0x400000040200722a */ /* 0x00afe20003f0e200 */
[----:B0-----:R-:W-:Y:S02]  /*1410*/  IMAD.MOV.U32 R12, RZ, RZ, R7 ;  /* 0x000000ffff0c7224 */ /* 0x001fe400078e0007 */
        /* <DEDUP_REMOVED lines=18> */
.L_x_144:
[----:B------:R-:W-:Y:S05]  /*1540*/  BSYNC.RECONVERGENT B1 ;  /* 0x0000000000017941 */ /* 0x000fea0003800200 */
.L_x_143:
[----:B------:R-:W-:Y:S01]  /*1550*/  ISETP.GT.AND P0, PT, R11, 0xf, PT ;  /* 0x0000000f0b00780c */ /* 0x000fe20003f04270 */
[----:B-1----:R1:W1:Y:S01]  /*1560*/  SHFL.DOWN PT, R2, R8, 0x10, 0x1f ;  /* 0x0a001f0008027f89 */ /* 0x00226200000e0000 */
[----:B------:R-:W-:Y:S01]  /*1570*/  BSSY.RECONVERGENT B1, `(.L_x_145) ;  /* 0x000001d000017945 */ /* 0x000fe20003800200 */
[----:B------:R-:W-:Y:S02]  /*1580*/  IMAD.MOV.U32 R4, RZ, RZ, R12 ;  /* 0x000000ffff047224 */ /* 0x000fe400078e000c */
[----:B--2---:R2:W1:Y:S01]  /*1590*/  SHFL.DOWN PT, R3, R9, 0x10, 0x1f ;  /* 0x0a001f0009037f89 */ /* 0x00446200000e0000 */
[----:B---3--:R-:W-:Y:S02]  /*15a0*/  IMAD.MOV.U32 R5, RZ, RZ, R13 ;  /* 0x000000ffff057224 */ /* 0x008fe400078e000d */
[----:B----4-:R-:W-:Y:S01]  /*15b0*/  IMAD.MOV.U32 R6, RZ, RZ, R8 ;  /* 0x000000ffff067224 */ /* 0x010fe200078e0008 */
[----:B------:R2:W3:Y:S01]  /*15c0*/  SHFL.DOWN PT, R15, R12, 0x10, 0x1f ;  /* 0x0a001f000c0f7f89 */ /* 0x0004e200000e0000 */
[----:B0-----:R-:W-:-:S03]  /*15d0*/  IMAD.MOV.U32 R7, RZ, RZ, R9 ;  /* 0x000000ffff077224 */ /* 0x001fc600078e0009 */
[----:B------:R2:W0:Y:S01]  /*15e0*/  SHFL.DOWN PT, R14, R13, 0x10, 0x1f ;  /* 0x0a001f000d0e7f89 */ /* 0x00042200000e0000 */
[----:B------:R-:W-:Y:S05]  /*15f0*/  @P0 BRA `(.L_x_146) ;  /* 0x0000000000500947 */ /* 0x000fea0003800000 */
[----:B-1----:R-:W-:Y:S01]  /*1600*/  DSETP.GEU.AND P0, PT, |R8|, |R2|, PT ;  /* 0x400000020800722a */ /* 0x002fe20003f0e200 */
[----:B---3--:R-:W-:Y:S02]  /*1610*/  IMAD.MOV.U32 R4, RZ, RZ, R15 ;  /* 0x000000ffff047224 */ /* 0x008fe400078e000f */
        /* <DEDUP_REMOVED lines=18> */
.L_x_146:
[----:B------:R-:W-:Y:S05]  /*1740*/  BSYNC.RECONVERGENT B1 ;  /* 0x0000000000017941 */ /* 0x000fea0003800200 */
.L_x_145:
        /* <DEDUP_REMOVED lines=11> */
.L_x_148:
[----:B------:R-:W-:Y:S05]  /*1800*/  BSYNC.RECONVERGENT B1 ;  /* 0x0000000000017941 */ /* 0x000fea0003800200 */
.L_x_147:
[----:B------:R-:W-:Y:S01]  /*1810*/  BAR.SYNC.DEFER_BLOCKING 0x0 ;  /* 0x0000000000007b1d */ /* 0x000fe20000010000 */
[----:B------:R-:W-:-:S13]  /*1820*/  ISETP.NE.AND P1, PT, R10, RZ, PT ;  /* 0x000000ff0a00720c */ /* 0x000fda0003f25270 */
[----:B------:R-:W-:Y:S05]  /*1830*/  @P1 BRA `(.L_x_149) ;  /* 0x0000005000201947 */ /* 0x000fea0003800000 */
[----:B-1--4-:R-:W1:Y:S01]  /*1840*/  S2R R3, SR_CgaCtaId ;  /* 0x0000000000037919 */ /* 0x012e620000008800 */
[----:B------:R-:W-:Y:S01]  /*1850*/  MOV R20, 0x400 ;  /* 0x0000040000147802 */ /* 0x000fe20000000f00 */
[----:B------:R-:W-:Y:S03]  /*1860*/  BSSY.RECONVERGENT B1, `(.L_x_150) ;  /* 0x000001a000017945 */ /* 0x000fe60003800200 */
[----:B-1----:R-:W-:-:S05]  /*1870*/  LEA R20, R3, R20, 0x18 ;  /* 0x0000001403147211 */ /* 0x002fca00078ec0ff */
[----:B------:R-:W1:Y:S04]  /*1880*/  LDS.64 R16, [R20+0x18] ;  /* 0x0000180014107984 */ /* 0x000e680000000a00 */
[----:B--2---:R-:W2:Y:S04]  /*1890*/  LDS.128 R8, [R20+0x20] ;  /* 0x0000200014087984 */ /* 0x004ea80000000c00 */
[----:B------:R4:W4:Y:S04]  /*18a0*/  LDS.64 R2, [R20+0x80] ;  /* 0x0000800014027984 */ /* 0x0009280000000a00 */
[----:B0--3--:R0:W3:Y:S01]  /*18b0*/  LDS.128 R12, [R20+0x30] ;  /* 0x00003000140c7984 */ /* 0x0090e20000000c00 */
[----:B-1----:R-:W-:Y:S01]  /*18c0*/  DSETP.GEU.AND P0, PT, |R6|, |R16|, PT ;  /* 0x400000100600722a */ /* 0x002fe20003f0e200 */
[----:B------:R-:W-:-:S02]  /*18d0*/  IMAD.MOV.U32 R22, RZ, RZ, R16 ;  /* 0x000000ffff167224 */ /* 0x000fc400078e0010 */
[----:B------:R-:W-:Y:S02]  /*18e0*/  IMAD.MOV.U32 R23, RZ, RZ, R17 ;  /* 0x000000ffff177224 */ /* 0x000fe400078e0011 */
[----:B--2---:R-:W-:Y:S02]  /*18f0*/  IMAD.MOV.U32 R24, RZ, RZ, R8 ;  /* 0x000000ffff187224 */ /* 0x004fe400078e0008 */
[----:B------:R-:W-:-:S07]  /*1900*/  IMAD.MOV.U32 R25, RZ, RZ, R9 ;  /* 0x000000ffff197224 */ /* 0x000fce00078e0009 */
[----:B0--34-:R-:W-:Y:S05]  /*1910*/  @!P0 BRA `(.L_x_151) ;  /* 0x0000000000388947 */ /* 0x019fea0003800000 */
[----:B------:R-:W-:Y:S01]  /*1920*/  DSETP.GEU.AND P0, PT, |R16|, |R6|, PT ;  /* 0x400000061000722a */ /* 0x000fe20003f0e200 */
[----:B------:R-:W-:Y:S01]  /*1930*/  IMAD.MOV.U32 R22, RZ, RZ, R6 ;  /* 0x000000ffff167224 */ /* 0x000fe200078e0006 */
[----:B------:R-:W-:Y:S01]  /*1940*/  MOV R25, R5 ;  /* 0x0000000500197202 */ /* 0x000fe20000000f00 */
[----:B------:R-:W-:Y:S02]  /*1950*/  IMAD.MOV.U32 R23, RZ, RZ, R7 ;  /* 0x000000ffff177224 */ /* 0x000fe400078e0007 */
[----:B------:R-:W-:-:S09]  /*1960*/  IMAD.MOV.U32 R24, RZ, RZ, R4 ;  /* 0x000000ffff187224 */ /* 0x000fd200078e0004 */
        /* <DEDUP_REMOVED lines=9> */
.L_x_151:
[----:B------:R-:W-:Y:S05]  /*1a00*/  BSYNC.RECONVERGENT B1 ;  /* 0x0000000000017941 */ /* 0x000fea0003800200 */
.L_x_150:
        /* <DEDUP_REMOVED lines=23> */
.L_x_153:
[----:B------:R-:W-:Y:S05]  /*1b80*/  BSYNC.RECONVERGENT B1 ;  /* 0x0000000000017941 */ /* 0x000fea0003800200 */
.L_x_152:
        /* <DEDUP_REMOVED lines=21> */
.L_x_155:
[----:B------:R-:W-:Y:S05]  /*1ce0*/  BSYNC.RECONVERGENT B1 ;  /* 0x0000000000017941 */ /* 0x000fea0003800200 */
.L_x_154:
        /* <DEDUP_REMOVED lines=23> */
.L_x_157:
[----:B------:R-:W-:Y:S05]  /*1e60*/  BSYNC.RECONVERGENT B1 ;  /* 0x0000000000017941 */ /* 0x000fea0003800200 */
.L_x_156:
        /* <DEDUP_REMOVED lines=21> */
.L_x_159:
[----:B------:R-:W-:Y:S05]  /*1fc0*/  BSYNC.RECONVERGENT B1 ;  /* 0x0000000000017941 */ /* 0x000fea0003800200 */
.L_x_158:
        /* <DEDUP_REMOVED lines=21> */
.L_x_161:
[----:B------:R-:W-:Y:S05]  /*2120*/  BSYNC.RECONVERGENT B1 ;  /* 0x0000000000017941 */ /* 0x000fea0003800200 */
.L_x_160:
        /* <DEDUP_REMOVED lines=21> */
.L_x_136:
[----:B------:R-:W0:Y:S01]  /*2280*/  S2R R2, SR_LANEID ;  /* 0x0000000000027919 */ /* 0x000e220000000000 */
[----:B------:R-:W-:Y:S01]  /*2290*/  LOP3.LUT R3, R10, 0x3e0, RZ, 0xc0, !PT ;  /* 0x000003e00a037812 */ /* 0x000fe200078ec0ff */
[----:B------:R-:W-:Y:S01]  /*22a0*/  BSSY.RECONVERGENT B1, `(.L_x_162) ;  /* 0x0000024000017945 */ /* 0x000fe20003800200 */
[----:B------:R-:W-:Y:S02]  /*22b0*/  IMAD.MOV.U32 R18, RZ, RZ, R21 ;  /* 0x000000ffff127224 */ /* 0x000fe400078e0015 */
[----:B------:R-:W-:Y:S01]  /*22c0*/  LOP3.LUT R6, RZ, R3, RZ, 0x33, !PT ;  /* 0x00000003ff067212 */ /* 0x000fe200078e33ff */
[----:B------:R-:W-:Y:S02]  /*22d0*/  VIADD R4, R3, 0x20 ;  /* 0x0000002003047836 */ /* 0x000fe40000000000 */
[----:B------:R-:W-:Y:S02]  /*22e0*/  IMAD.MOV.U32 R22, RZ, RZ, R20 ;  /* 0x000000ffff167224 */ /* 0x000fe400078e0014 */
[----:B------:R-:W-:Y:S01]  /*22f0*/  IMAD.IADD R3, R9, 0x1, R6 ;  /* 0x0000000109037824 */ /* 0x000fe200078e0206 */
[----:B------:R-:W-:Y:S01]  /*2300*/  ISETP.GT.AND P0, PT, R4, R9, PT ;  /* 0x000000090400720c */ /* 0x000fe20003f04270 */
[----:B-----5:R-:W-:-:S02]  /*2310*/  IMAD.MOV.U32 R4, RZ, RZ, R14 ;  /* 0x000000ffff047224 */ /* 0x020fc400078e000e */
[----:B------:R-:W-:Y:S01]  /*2320*/  IMAD.MOV.U32 R5, RZ, RZ, R15 ;  /* 0x000000ffff057224 */ /* 0x000fe200078e000f */
[----:B------:R-:W-:-:S05]  /*2330*/  SEL R3, R3, 0x1f, P0 ;  /* 0x0000001f03037807 */ /* 0x000fca0000000000 */
[----:B------:R1:W2:Y:S04]  /*2340*/  SHFL.DOWN PT, R6, R14, 0x1, R3 ;  /* 0x082000000e067989 */ /* 0x0002a800000e0003 */
[----:B------:R1:W3:Y:S04]  /*2350*/  SHFL.DOWN PT, R7, R15, 0x1, R3 ;  /* 0x082000000f077989 */ /* 0x0002e800000e0003 */
[----:B------:R1:W4:Y:S01]  /*2360*/  SHFL.DOWN PT, R8, R21, 0x1, R3 ;  /* 0x0820000015087989 */ /* 0x00032200000e0003 */
[----:B0-----:R-:W-:-:S03]  /*2370*/  ISETP.GE.AND P0, PT, R2, R3, PT ;  /* 0x000000030200720c */ /* 0x001fc60003f06270 */
[----:B------:R1:W0:Y:S10]  /*2380*/  SHFL.DOWN PT, R11, R20, 0x1, R3 ;  /* 0x08200000140b7989 */ /* 0x00023400000e0003 */
[----:B-12---:R-:W-:Y:S05]  /*2390*/  @P0 BRA `(.L_x_163) ;  /* 0x0000000000500947 */ /* 0x006fea0003800000 */
[----:B---3--:R-:W-:Y:S01]  /*23a0*/  DSETP.GEU.AND P0, PT, |R14|, |R6|, PT ;  /* 0x400000060e00722a */ /* 0x008fe20003f0e200 */
        /* <DEDUP_REMOVED lines=19> */
.L_x_163:
[----:B------:R-:W-:Y:S05]  /*24e0*/  BSYNC.RECONVERGENT B1 ;  /* 0x0000000000017941 */ /* 0x000fea0003800200 */
.L_x_162:
[----:B------:R-:W-:Y:S01]  /*24f0*/  IADD3 R6, PT, PT, R2, 0x2, RZ ;  /* 0x0000000202067810 */ /* 0x000fe20007ffe0ff */
[----:B------:R1:W2:Y:S01]  /*2500*/  SHFL.DOWN PT, R12, R4, 0x2, R3 ;  /* 0x08400000040c7989 */ /* 0x0002a200000e0003 */
[----:B------:R-:W-:Y:S01]  /*2510*/  BSSY.RECONVERGENT B1, `(.L_x_164) ;  /* 0x000001e000017945 */ /* 0x000fe20003800200 */
[----:B----4-:R-:W-:Y:S01]  /*2520*/  IMAD.MOV.U32 R8, RZ, RZ, R18 ;  /* 0x000000ffff087224 */ /* 0x010fe200078e0012 */
[----:B------:R-:W-:Y:S01]  /*2530*/  ISETP.GT.AND P0, PT, R6, R3, PT ;  /* 0x000000030600720c */ /* 0x000fe20003f04270 */
[----:B------:R1:W4:Y:S01]  /*2540*/  SHFL.DOWN PT, R13, R5, 0x2, R3 ;  /* 0x08400000050d7989 */ /* 0x00032200000e0003 */
[----:B------:R-:W-:Y:S02]  /*2550*/  IMAD.MOV.U32 R16, RZ, RZ, R22 ;  /* 0x000000ffff107224 */ /* 0x000fe400078e0016 */
[----:B------:R-:W-:Y:S01]  /*2560*/  IMAD.MOV.U32 R6, RZ, RZ, R4 ;  /* 0x000000ffff067224 */ /* 0x000fe200078e0004 */
[----:B0-----:R1:W0:Y:S01]  /*2570*/  SHFL.DOWN PT, R11, R18, 0x2, R3 ;  /* 0x08400000120b7989 */ /* 0x00122200000e0003 */
[----:B---3--:R-:W-:-:S03]  /*2580*/  IMAD.MOV.U32 R7, RZ, RZ, R5 ;  /* 0x000000ffff077224 */ /* 0x008fc600078e0005 */
[----:B------:R1:W3:Y:S04]  /*2590*/  SHFL.DOWN PT, R15, R22, 0x2, R3 ;  /* 0x08400000160f7989 */ /* 0x0002e800000e0003 */
[----:B------:R-:W-:Y:S05]  /*25a0*/  @P0 BRA `(.L_x_165) ;  /* 0x0000000000500947 */ /* 0x000fea0003800000 */
[----:B--2-4-:R-:W-:Y:S01]  /*25b0*/  DSETP.GEU.AND P0, PT, |R4|, |R12|, PT ;  /* 0x4000000c0400722a */ /* 0x014fe20003f0e200 */
        /* <DEDUP_REMOVED lines=19> */
.L_x_165:
[----:B------:R-:W-:Y:S05]  /*26f0*/  BSYNC.RECONVERGENT B1 ;  /* 0x0000000000017941 */ /* 0x000fea0003800200 */
.L_x_164:
[----:B-1----:R-:W-:Y:S01]  /*2700*/  VIADD R4, R2, 0x4 ;  /* 0x0000000402047836 */ /* 0x002fe20000000000 */
[----:B--2---:R1:W2:Y:S01]  /*2710*/  SHFL.DOWN PT, R12, R6, 0x4, R3 ;  /* 0x08800000060c7989 */ /* 0x0042a200000e0003 */
[----:B------:R-:W-:Y:S01]  /*2720*/  BSSY.RECONVERGENT B1, `(.L_x_166) ;  /* 0x000001e000017945 */ /* 0x000fe20003800200 */
[----:B------:R-:W-:Y:S02]  /*2730*/  IMAD.MOV.U32 R14, RZ, RZ, R8 ;  /* 0x000000ffff0e7224 */ /* 0x000fe400078e0008 */
[----:B------:R-:W-:Y:S01]  /*2740*/  ISETP.GT.AND P0, PT, R4, R3, PT ;  /* 0x000000030400720c */ /* 0x000fe20003f04270 */
[----:B----4-:R1:W4:Y:S01]  /*2750*/  SHFL.DOWN PT, R13, R7, 0x4, R3 ;  /* 0x08800000070d7989 */ /* 0x01032200000e0003 */
[----:B------:R-:W-:Y:S02]  /*2760*/  IMAD.MOV.U32 R18, RZ, RZ, R16 ;  /* 0x000000ffff127224 */ /* 0x000fe400078e0010 */
[----:B------:R-:W-:Y:S01]  /*2770*/  IMAD.MOV.U32 R4, RZ, RZ, R6 ;  /* 0x000000ffff047224 */ /* 0x000fe200078e0006 */
[----:B0-----:R1:W0:Y:S01]  /*2780*/  SHFL.DOWN PT, R11, R8, 0x4, R3 ;  /* 0x08800000080b7989 */ /* 0x00122200000e0003 */
[----:B------:R-:W-:-:S03]  /*2790*/  IMAD.MOV.U32 R5, RZ, RZ, R7 ;  /* 0x000000ffff057224 */ /* 0x000fc600078e0007 */
[----:B---3--:R1:W3:Y:S04]  /*27a0*/  SHFL.DOWN PT, R15, R16, 0x4, R3 ;  /* 0x08800000100f7989 */ /* 0x0082e800000e0003 */
        /* <DEDUP_REMOVED lines=21> */
.L_x_167:
[----:B------:R-:W-:Y:S05]  /*2900*/  BSYNC.RECONVERGENT B1 ;  /* 0x0000000000017941 */ /* 0x000fea0003800200 */
.L_x_166:
[----:B-1----:R-:W-:Y:S01]  /*2910*/  VIADD R8, R2, 0x8 ;  /* 0x0000000802087836 */ /* 0x002fe20000000000 */
[----:B------:R1:W1:Y:S01]  /*2920*/  SHFL.DOWN PT, R6, R4, 0x8, R3 ;  /* 0x0900000004067989 */ /* 0x00026200000e0003 */
[----:B------:R-:W-:Y:S01]  /*2930*/  BSSY.RECONVERGENT B1, `(.L_x_168) ;  /* 0x000001e000017945 */ /* 0x000fe20003800200 */
[----:B------:R-:W-:Y:S02]  /*2940*/  IMAD.MOV.U32 R16, RZ, RZ, R18 ;  /* 0x000000ffff107224 */ /* 0x000fe400078e0012 */
[----:B------:R-:W-:Y:S01]  /*2950*/  ISETP.GT.AND P0, PT, R8, R3, PT ;  /* 0x000000030800720c */ /* 0x000fe20003f04270 */
[----:B------:R1:W1:Y:S01]  /*2960*/  SHFL.DOWN PT, R7, R5, 0x8, R3 ;  /* 0x0900000005077989 */ /* 0x00026200000e0003 */
[----:B------:R-:W-:Y:S02]  /*2970*/  IMAD.MOV.U32 R8, RZ, RZ, R14 ;  /* 0x000000ffff087224 */ /* 0x000fe400078e000e */
[----:B--2---:R-:W-:Y:S01]  /*2980*/  IMAD.MOV.U32 R12, RZ, RZ, R4 ;  /* 0x000000ffff0c7224 */ /* 0x004fe200078e0004 */
[----:B0-----:R0:W2:Y:S01]  /*2990*/  SHFL.DOWN PT, R11, R14, 0x8, R3 ;  /* 0x090000000e0b7989 */ /* 0x0010a200000e0003 */
[----:B----4-:R-:W-:-:S03]  /*29a0*/  IMAD.MOV.U32 R13, RZ, RZ, R5 ;  /* 0x000000ffff0d7224 */ /* 0x010fc600078e0005 */
[----:B---3--:R0:W3:Y:S04]  /*29b0*/  SHFL.DOWN PT, R15, R18, 0x8, R3 ;  /* 0x09000000120f7989 */ /* 0x0080e800000e0003 */
[----:B------:R-:W-:Y:S05]  /*29c0*/  @P0 BRA `(.L_x_169) ;  /* 0x0000000000500947 */ /* 0x000fea0003800000 */
[----:B-1----:R-:W-:Y:S01]  /*29d0*/  DSETP.GEU.AND P0, PT, |R4|, |R6|, PT ;  /* 0x400000060400722a */ /* 0x002fe20003f0e200 */
[----:B--2---:R-:W-:Y:S02]  /*29e0*/  IMAD.MOV.U32 R8, RZ, RZ, R11 ;  /* 0x000000ffff087224 */ /* 0x004fe400078e000b */
        /* <DEDUP_REMOVED lines=18> */
.L_x_169:
[----:B------:R-:W-:Y:S05]  /*2b10*/  BSYNC.RECONVERGENT B1 ;  /* 0x0000000000017941 */ /* 0x000fea0003800200 */
.L_x_168:
[----:B-1----:R-:W-:Y:S01]  /*2b20*/  VIADD R4, R2, 0x10 ;  /* 0x0000001002047836 */ /* 0x002fe20000000000 */
[----:B0-----:R0:W1:Y:S01]  /*2b30*/  SHFL.DOWN PT, R14, R12, 0x10, R3 ;  /* 0x0a0000000c0e7989 */ /* 0x00106200000e0003 */
[----:B------:R-:W-:Y:S01]  /*2b40*/  BSSY.RECONVERGENT B1, `(.L_x_170) ;  /* 0x000001e000017945 */ /* 0x000fe20003800200 */
[----:B------:R-:W-:Y:S02]  /*2b50*/  IMAD.MOV.U32 R5, RZ, RZ, R16 ;  /* 0x000000ffff057224 */ /* 0x000fe400078e0010 */
[----:B------:R-:W-:Y:S01]  /*2b60*/  ISETP.GT.AND P0, PT, R4, R3, PT ;  /* 0x000000030400720c */ /* 0x000fe20003f04270 */
[----:B---3--:R0:W3:Y:S01]  /*2b70*/  SHFL.DOWN PT, R15, R13, 0x10, R3 ;  /* 0x0a0000000d0f7989 */ /* 0x0080e200000e0003 */
[----:B------:R-:W-:Y:S02]  /*2b80*/  IMAD.MOV.U32 R4, RZ, RZ, R8 ;  /* 0x000000ffff047224 */ /* 0x000fe400078e0008 */
[----:B------:R-:W-:Y:S01]  /*2b90*/  IMAD.MOV.U32 R6, RZ, RZ, R12 ;  /* 0x000000ffff067224 */ /* 0x000fe200078e000c */
[----:B--2---:R0:W2:Y:S01]  /*2ba0*/  SHFL.DOWN PT, R11, R8, 0x10, R3 ;  /* 0x0a000000080b7989 */ /* 0x0040a200000e0003 */
[----:B------:R-:W-:-:S03]  /*2bb0*/  IMAD.MOV.U32 R7, RZ, RZ, R13 ;  /* 0x000000ffff077224 */ /* 0x000fc600078e000d */
[----:B------:R0:W4:Y:S04]  /*2bc0*/  SHFL.DOWN PT, R17, R16, 0x10, R3 ;  /* 0x0a00000010117989 */ /* 0x00012800000e0003 */
[----:B------:R-:W-:Y:S05]  /*2bd0*/  @P0 BRA `(.L_x_171) ;  /* 0x0000000000500947 */ /* 0x000fea0003800000 */
[----:B-1-3--:R-:W-:Y:S01]  /*2be0*/  DSETP.GEU.AND P0, PT, |R12|, |R14|, PT ;  /* 0x4000000e0c00722a */ /* 0x00afe20003f0e200 */
        /* <DEDUP_REMOVED lines=19> */
.L_x_171:
[----:B------:R-:W-:Y:S05]  /*2d20*/  BSYNC.RECONVERGENT B1 ;  /* 0x0000000000017941 */ /* 0x000fea0003800200 */
.L_x_170:
[----:B------:R-:W-:Y:S01]  /*2d30*/  ISETP.NE.AND P0, PT, R2, RZ, PT ;  /* 0x000000ff0200720c */ /* 0x000fe20003f05270 */
[----:B------:R-:W-:-:S12]  /*2d40*/  BSSY.RECONVERGENT B1, `(.L_x_172) ;  /* 0x000000a000017945 */ /* 0x000fd80003800200 */
[----:B------:R-:W-:Y:S05]  /*2d50*/  @P0 BRA `(.L_x_173) ;  /* 0x0000000000200947 */ /* 0x000fea0003800000 */
[----:B0-----:R-:W0:Y:S01]  /*2d60*/  S2R R8, SR_CgaCtaId ;  /* 0x0000000000087919 */ /* 0x001e220000008800 */
[----:B------:R-:W-:Y:S02]  /*2d70*/  MOV R3, 0x400 ;  /* 0x0000040000037802 */ /* 0x000fe40000000f00 */
[----:B------:R-:W-:-:S04]  /*2d80*/  SHF.R.U32.HI R2, RZ, 0x1, R10 ;  /* 0x00000001ff027819 */ /* 0x000fc8000001160a */
[----:B------:R-:W-:Y:S02]  /*2d90*/  LOP3.LUT R2, R2, 0x1f0, RZ, 0xc0, !PT ;  /* 0x000001f002027812 */ /* 0x000fe400078ec0ff */
[----:B0-----:R-:W-:-:S05]  /*2da0*/  LEA R3, R8, R3, 0x18 ;  /* 0x0000000308037211 */ /* 0x001fca00078ec0ff */
[----:B------:R-:W-:-:S05]  /*2db0*/  IMAD.IADD R3, R2, 0x1, R3 ;  /* 0x0000000102037824 */ /* 0x000fca00078e0203 */
[----:B------:R0:W-:Y:S04]  /*2dc0*/  STS.64 [R3+0x10], R4 ;  /* 0x0000100403007388 */ /* 0x0001e80000000a00 */
[----:B------:R0:W-:Y:S02]  /*2dd0*/  STS.64 [R3+0x8], R6 ;  /* 0x0000080603007388 */ /* 0x0001e40000000a00 */
.L_x_173:
[----:B------:R-:W-:Y:S05]  /*2de0*/  BSYNC.RECONVERGENT B1 ;  /* 0x0000000000017941 */ /* 0x000fea0003800200 */
.L_x_172:
[----:B------:R-:W-:Y:S01]  /*2df0*/  BAR.SYNC.DEFER_BLOCKING 0x0 ;  /* 0x0000000000007b1d */ /* 0x000fe20000010000 */
[----:B------:R-:W-:-:S13]  /*2e00*/  ISETP.NE.AND P1, PT, R10, RZ, PT ;  /* 0x000000ff0a00720c */ /* 0x000fda0003f25270 */
[----:B------:R-:W-:Y:S05]  /*2e10*/  @P1 BRA `(.L_x_149) ;  /* 0x0000003800a81947 */ /* 0x000fea0003800000 */
[----:B------:R-:W-:Y:S01]  /*2e20*/  ISETP.GE.AND P0, PT, R9, 0x21, PT ;  /* 0x000000210900780c */ /* 0x000fe20003f06270 */
[----:B0-----:R-:W-:Y:S02]  /*2e30*/  IMAD.MOV.U32 R13, RZ, RZ, R4 ;  /* 0x000000ffff0d7224 */ /* 0x001fe400078e0004 */
[----:B------:R-:W-:Y:S02]  /*2e40*/  IMAD.MOV.U32 R8, RZ, RZ, R5 ;  /* 0x000000ffff087224 */ /* 0x000fe400078e0005 */
[----:B------:R-:W-:Y:S02]  /*2e50*/  IMAD.MOV.U32 R2, RZ, RZ, R6 ;  /* 0x000000ffff027224 */ /* 0x000fe400078e0006 */
[----:B------:R-:W-:-:S06]  /*2e60*/  IMAD.MOV.U32 R3, RZ, RZ, R7 ;  /* 0x000000ffff037224 */ /* 0x000fcc00078e0007 */
[----:B------:R-:W-:Y:S05]  /*2e70*/  @!P0 BRA `(.L_x_174) ;  /* 0x00000000006c8947 */ /* 0x000fea0003800000 */
[----:B------:R-:W0:Y:S01]  /*2e80*/  S2UR UR5, SR_CgaCtaId ;  /* 0x00000000000579c3 */ /* 0x000e220000008800 */
[----:B------:R-:W-:Y:S01]  /*2e90*/  UMOV UR4, 0x400 ;  /* 0x0000040000047882 */ /* 0x000fe20000000000 */
[----:B------:R-:W-:Y:S01]  /*2ea0*/  BSSY.RECONVERGENT B1, `(.L_x_174) ;  /* 0x0000018000017945 */ /* 0x000fe20003800200 */
[----:B0-----:R-:W-:-:S09]  /*2eb0*/  ULEA UR4, UR5, UR4, 0x18 ;  /* 0x0000000405047291 */ /* 0x001fd2000f8ec0ff */
[----:B--2---:R-:W0:Y:S04]  /*2ec0*/  LDS.64 R10, [UR4+0x18] ;  /* 0x00001804ff0a7984 */ /* 0x004e280008000a00 */
[----:B-1-3--:R-:W1:Y:S01]  /*2ed0*/  LDS.64 R14, [UR4+0x20] ;  /* 0x00002004ff0e7984 */ /* 0x00ae620008000a00 */
[----:B0-----:R-:W-:Y:S01]  /*2ee0*/  DSETP.GEU.AND P0, PT, |R6|, |R10|, PT ;  /* 0x4000000a0600722a */ /* 0x001fe20003f0e200 */
[----:B------:R-:W-:Y:S02]  /*2ef0*/  IMAD.MOV.U32 R2, RZ, RZ, R10 ;  /* 0x000000ffff027224 */ /* 0x000fe400078e000a */
[----:B------:R-:W-:Y:S02]  /*2f00*/  IMAD.MOV.U32 R3, RZ, RZ, R11 ;  /* 0x000000ffff037224 */ /* 0x000fe400078e000b */
[----:B-1----:R-:W-:-:S02]  /*2f10*/  IMAD.MOV.U32 R13, RZ, RZ, R14 ;  /* 0x000000ffff0d7224 */ /* 0x002fc400078e000e */
[----:B------:R-:W-:-:S07]  /*2f20*/  IMAD.MOV.U32 R8, RZ, RZ, R15 ;  /* 0x000000ffff087224 */ /* 0x000fce00078e000f */
[----:B------:R-:W-:Y:S05]  /*2f30*/  @!P0 BRA `(.L_x_175) ;  /* 0x0000000000388947 */ /* 0x000fea0003800000 */
        /* <DEDUP_REMOVED lines=14> */
.L_x_175:
[----:B------:R-:W-:Y:S05]  /*3020*/  BSYNC.RECONVERGENT B1 ;  /* 0x0000000000017941 */ /* 0x000fea0003800200 */
.L_x_174:
[----:B------:R-:W-:Y:S01]  /*3030*/  ISETP.GE.AND P0, PT, R9, 0x41, PT ;  /* 0x000000410900780c */ /* 0x000fe20003f06270 */
[----:B--2---:R-:W-:Y:S02]  /*3040*/  IMAD.MOV.U32 R11, RZ, RZ, R13 ;  /* 0x000000ffff0b7224 */ /* 0x004fe400078e000d */
        /* <DEDUP_REMOVED lines=8> */
[----:B------:R-:W0:Y:S04]  /*30d0*/  LDS.64 R6, [UR4+0x28] ;  /* 0x00002804ff067984 */ /* 0x000e280008000a00 */
        /* <DEDUP_REMOVED lines=21> */
.L_x_177:
[----:B------:R-:W-:Y:S05]  /*3230*/  BSYNC.RECONVERGENT B1 ;  /* 0x0000000000017941 */ /* 0x000fea0003800200 */
.L_x_176:
[----:B------:R-:W-:Y:S01]  /*3240*/  ISETP.GE.AND P0, PT, R9, 0x61, PT ;  /* 0x000000610900780c */ /* 0x000fe20003f06270 */
[----:B------:R-:W-:Y:S02]  /*3250*/  IMAD.MOV.U32 R13, RZ, RZ, R11 ;  /* 0x000000ffff0d7224 */ /* 0x000fe400078e000b */
        /* <DEDUP_REMOVED lines=30> */
.L_x_179:
[----:B------:R-:W-:Y:S05]  /*3440*/  BSYNC.RECONVERGENT B1 ;  /* 0x0000000000017941 */ /* 0x000fea0003800200 */
.L_x_178:
        /* <DEDUP_REMOVED lines=32> */
.L_x_181:
[----:B------:R-:W-:Y:S05]  /*3650*/  BSYNC.RECONVERGENT B1 ;  /* 0x0000000000017941 */ /* 0x000fea0003800200 */
.L_x_180:
        /* <DEDUP_REMOVED lines=32> */
.L_x_183:
[----:B------:R-:W-:Y:S05]  /*3860*/  BSYNC.RECONVERGENT B1 ;  /* 0x0000000000017941 */ /* 0x000fea0003800200 */
.L_x_182:
        /* <DEDUP_REMOVED lines=32> */
.L_x_185:
[----:B------:R-:W-:Y:S05]  /*3a70*/  BSYNC.RECONVERGENT B1 ;  /* 0x0000000000017941 */ /* 0x000fea0003800200 */
.L_x_184:
[----:B------:R-:W-:Y:S01]  /*3a80*/  ISETP.GE.AND P0, PT, R9, 0xe1, PT ;  /* 0x000000e10900780c */ /* 0x000fe20003f06270 */
[----:B------:R-:W-:Y:S01]  /*3a90*/  IMAD.MOV.U32 R5, RZ, RZ, R10 ;  /* 0x000000ffff057224 */ /* 0x000fe200078e000a */
[----:B------:R-:W-:Y:S01]  /*3aa0*/  MOV R4, R11 ;  /* 0x0000000b00047202 */ /* 0x000fe20000000f00 */
[----:B------:R-:W-:Y:S02]  /*3ab0*/  IMAD.MOV.U32 R6, RZ, RZ, R2 ;  /* 0x000000ffff067224 */ /* 0x000fe400078e0002 */
[----:B------:R-:W-:-:S08]  /*3ac0*/  IMAD.MOV.U32 R7, RZ, RZ, R3 ;  /* 0x000000ffff077224 */ /* 0x000fd000078e0003 */
[----:B------:R-:W-:Y:S05]  /*3ad0*/  @!P0 BRA `(.L_x_149) ;  /* 0x0000002c00788947 */ /* 0x000fea0003800000 */
[----:B------:R-:W0:Y:S01]  /*3ae0*/  S2UR UR5, SR_CgaCtaId ;  /* 0x00000000000579c3 */ /* 0x000e220000008800 */
[----:B------:R-:W-:Y:S02]  /*3af0*/  UMOV UR4, 0x400 ;  /* 0x0000040000047882 */ /* 0x000fe40000000000 */
[----:B0-----:R-:W-:-:S09]  /*3b00*/  ULEA UR4, UR5, UR4, 0x18 ;  /* 0x0000000405047291 */ /* 0x001fd2000f8ec0ff */
[----:B------:R-:W0:Y:S04]  /*3b10*/  LDS.64 R8, [UR4+0x78] ;  /* 0x00007804ff087984 */ /* 0x000e280008000a00 */
[----:B------:R-:W2:Y:S01]  /*3b20*/  LDS.64 R12, [UR4+0x80] ;  /* 0x00008004ff0c7984 */ /* 0x000ea20008000a00 */
[----:B0-----:R-:W-:Y:S01]  /*3b30*/  DSETP.GEU.AND P0, PT, |R2|, |R8|, PT ;  /* 0x400000080200722a */ /* 0x001fe20003f0e200 */
        /* <DEDUP_REMOVED lines=20> */
.L_x_117:
[----:B------:R-:W0:Y:S01]  /*3c80*/  S2R R3, SR_TID.X ;  /* 0x0000000000037919 */ /* 0x000e220000002100 */
[----:B------:R-:W1:Y:S02]  /*3c90*/  LDCU.128 UR12, c[0x0][0x380] ;  /* 0x00007000ff0c77ac */ /* 0x000e640008000c00 */
[----:B-1----:R-:W-:Y:S02]  /*3ca0*/  IMAD.U32 R2, RZ, RZ, UR12 ;  /* 0x0000000cff027e24 */ /* 0x002fe4000f8e00ff */
[----:B------:R-:W-:Y:S01]  /*3cb0*/  IMAD.U32 R4, RZ, RZ, UR13 ;  /* 0x0000000dff047e24 */ /* 0x000fe2000f8e00ff */
[----:B0-----:R-:W-:-:S05]  /*3cc0*/  IADD3 R5, P0, PT, R8, R3, RZ ;  /* 0x0000000308057210 */ /* 0x001fca0007f1e0ff */
[----:B------:R-:W-:Y:S01]  /*3cd0*/  IMAD.X R6, RZ, RZ, RZ, P0 ;  /* 0x000000ffff067224 */ /* 0x000fe200000e06ff */
[----:B------:R-:W-:-:S04]  /*3ce0*/  LEA R20, P0, R5, R2, 0x3 ;  /* 0x0000000205147211 */ /* 0x000fc800078018ff */
[----:B------:R-:W-:-:S05]  /*3cf0*/  LEA.HI.X R21, R5, R4, R6, 0x3, P0 ;  /* 0x0000000405157211 */ /* 0x000fca00000f1c06 */
[----:B------:R-:W2:Y:S04]  /*3d00*/  LDG.E.64 R6, desc[UR10][R20.64] ;  /* 0x0000000a14067981 */ /* 0x000ea8000c1e1b00 */
[----:B------:R-:W2:Y:S04]  /*3d10*/  LDG.E.64 R14, desc[UR10][R20.64+0x800] ;  /* 0x0008000a140e7981 */ /* 0x000ea8000c1e1b00 */
[----:B------:R-:W3:Y:S04]  /*3d20*/  LDG.E.64 R18, desc[UR10][R20.64+0x1000] ;  /* 0x0010000a14127981 */ /* 0x000ee8000c1e1b00 */
[----:B------:R-:W4:Y:S04]  /*3d30*/  LDG.E.64 R12, desc[UR10][R20.64+0x1800] ;  /* 0x0018000a140c7981 */ /* 0x000f28000c1e1b00 */
[----:B------:R-:W5:Y:S01]  /*3d40*/  LDG.E.64 R10, desc[UR10][R20.64+0x2000] ;  /* 0x0020000a140a7981 */ /* 0x000f62000c1e1b00 */
[----:B------:R-:W-:Y:S01]  /*3d50*/  IMAD.U32 R5, RZ, RZ, UR14 ;  /* 0x0000000eff057e24 */ /* 0x000fe2000f8e00ff */
[----:B------:R-:W-:Y:S01]  /*3d60*/  LOP3.LUT R9, R3, 0x400, RZ, 0xfc, !PT ;  /* 0x0000040003097812 */ /* 0x000fe200078efcff */
[----:B------:R-:W-:Y:S01]  /*3d70*/  BSSY.RECONVERGENT B1, `(.L_x_186) ;  /* 0x0000020000017945 */ /* 0x000fe20003800200 */
[----:B------:R-:W-:-:S04]  /*3d80*/  ISETP.LE.U32.AND P0, PT, R25, UR6, PT ;  /* 0x0000000619007c0c */ /* 0x000fc8000bf03070 */
[----:B------:R-:W-:Y:S01]  /*3d90*/  ISETP.GE.U32.AND.EX P0, PT, RZ, R16, PT, P0 ;  /* 0x00000010ff00720c */ /* 0x000fe20003f06100 */
[----:B--2---:R-:W-:-:S06]  /*3da0*/  DSETP.GEU.AND P2, PT, |R6|, |R14|, PT ;  /* 0x4000000e0600722a */ /* 0x004fcc0003f4e200 */
[----:B------:R-:W-:Y:S02]  /*3db0*/  FSEL R6, R6, R14, P2 ;  /* 0x0000000e06067208 */ /* 0x000fe40001000000 */
[----:B------:R-:W-:-:S06]  /*3dc0*/  FSEL R7, R7, R15, P2 ;  /* 0x0000000f07077208 */ /* 0x000fcc0001000000 */
[----:B---3--:R-:W-:-:S06]  /*3dd0*/  DSETP.GEU.AND P3, PT, |R6|, |R18|, PT ;  /* 0x400000120600722a */ /* 0x008fcc0003f6e200 */
[----:B------:R-:W-:Y:S01]  /*3de0*/  FSEL R14, R6, R18, P3 ;  /* 0x00000012060e7208 */ /* 0x000fe20001800000 */
[----:B------:R-:W-:Y:S01]  /*3df0*/  IMAD.U32 R6, RZ, RZ, UR15 ;  /* 0x0000000fff067e24 */ /* 0x000fe2000f8e00ff */
[----:B------:R-:W-:Y:S01]  /*3e00*/  FSEL R15, R7, R19, P3 ;  /* 0x00000013070f7208 */ /* 0x000fe20001800000 */
[----:B------:R-:W-:-:S05]  /*3e10*/  VIADD R18, R3, 0x100 ;  /* 0x0000010003127836 */ /* 0x000fca0000000000 */
[----:B----4-:R-:W-:-:S06]  /*3e20*/  DSETP.GEU.AND P1, PT, |R14|, |R12|, PT ;  /* 0x4000000c0e00722a */ /* 0x010fcc0003f2e200 */
[----:B------:R-:W-:Y:S01]  /*3e30*/  FSEL R12, R14, R12, P1 ;  /* 0x0000000c0e0c7208 */ /* 0x000fe20000800000 */
[----:B------:R-:W-:Y:S01]  /*3e40*/  VIADD R14, R3, 0x200 ;  /* 0x00000200030e7836 */ /* 0x000fe20000000000 */
[----:B------:R-:W-:Y:S02]  /*3e50*/  FSEL R13, R15, R13, P1 ;  /* 0x0000000d0f0d7208 */ /* 0x000fe40000800000 */
[----:B------:R-:W-:Y:S02]  /*3e60*/  IADD3 R15, P5, PT, R8, R5, RZ ;  /* 0x00000005080f7210 */ /* 0x000fe40007fbe0ff */
[----:B------:R-:W-:Y:S02]  /*3e70*/  @P3 SEL R14, R3, R18, P2 ;  /* 0x00000012030e3207 */ /* 0x000fe40001000000 */
[----:B-----5:R-:W-:Y:S01]  /*3e80*/  DSETP.GEU.AND P4, PT, |R12|, |R10|, PT ;  /* 0x4000000a0c00722a */ /* 0x020fe20003f8e200 */
[----:B------:R-:W-:Y:S01]  /*3e90*/  IMAD.X R17, RZ, RZ, R6, P5 ;  /* 0x000000ffff117224 */ /* 0x000fe200028e0606 */
[----:B------:R-:W-:Y:S01]  /*3ea0*/  IADD3 R7, P5, PT, R9, R15, RZ ;  /* 0x0000000f09077210 */ /* 0x000fe20007fbe0ff */
[----:B------:R-:W-:-:S04]  /*3eb0*/  @!P1 VIADD R14, R3, 0x300 ;  /* 0x00000300030e9836 */ /* 0x000fc80000000000 */
[----:B------:R-:W-:-:S07]  /*3ec0*/  IMAD.X R8, RZ, RZ, R17, P5 ;  /* 0x000000ffff087224 */ /* 0x000fce00028e0611 */
[----:B------:R-:W-:Y:S05]  /*3ed0*/  @!P4 BRA `(.L_x_187) ;  /* 0x000000000024c947 */ /* 0x000fea0003800000 */
[C---:B------:R-:W-:Y:S02]  /*3ee0*/  ISETP.GE.U32.AND P1, PT, R14.reuse, R9, PT ;  /* 0x000000090e00720c */ /* 0x040fe40003f26070 */
[----:B------:R-:W-:Y:S02]  /*3ef0*/  IADD3 R14, P2, PT, R14, R15, RZ ;  /* 0x0000000f0e0e7210 */ /* 0x000fe40007f5e0ff */
[----:B------:R-:W-:-:S03]  /*3f00*/  ISETP.GE.U32.AND.EX P1, PT, RZ, RZ, PT, P1 ;  /* 0x000000ffff00720c */ /* 0x000fc60003f26110 */
[----:B------:R-:W-:-:S10]  /*3f10*/  IMAD.X R9, RZ, RZ, R17, P2 ;  /* 0x000000ffff097224 */ /* 0x000fd400010e0611 */
[----:B------:R-:W-:-:S06]  /*3f20*/  DSETP.LT.OR P1, PT, |R10|, |R12|, !P1 ;  /* 0x4000000c0a00722a */ /* 0x000fcc0004f21600 */
[----:B------:R-:W-:Y:S02]  /*3f30*/  FSEL R10, R12, R10, P1 ;  /* 0x0000000a0c0a7208 */ /* 0x000fe40000800000 */
[----:B------:R-:W-:Y:S02]  /*3f40*/  FSEL R11, R13, R11, P1 ;  /* 0x0000000b0d0b7208 */ /* 0x000fe40000800000 */
[----:B------:R-:W-:Y:S02]  /*3f50*/  SEL R7, R14, R7, P1 ;  /* 0x000000070e077207 */ /* 0x000fe40000800000 */
[----:B------:R-:W-:-:S07]  /*3f60*/  SEL R8, R9, R8, P1 ;  /* 0x0000000809087207 */ /* 0x000fce0000800000 */
.L_x_187:
[----:B------:R-:W-:Y:S05]  /*3f70*/  BSYNC.RECONVERGENT B1 ;  /* 0x0000000000017941 */ /* 0x000fea0003800200 */
.L_x_186:
[----:B------:R-:W-:Y:S05]  /*3f80*/  @P0 BRA `(.L_x_188) ;  /* 0x0000001400000947 */ /* 0x000fea0003800000 */
[----:B------:R-:W0:Y:S01]  /*3f90*/  LDCU.64 UR8, c[0x0][0x3e8] ;  /* 0x00007d00ff0877ac */ /* 0x000e220008000a00 */
[----:B------:R-:W-:Y:S01]  /*3fa0*/  ISETP.NE.AND P0, PT, R3, RZ, PT ;  /* 0x000000ff0300720c */ /* 0x000fe20003f05270 */
[----:B------:R-:W-:Y:S01]  /*3fb0*/  BSSY.RECONVERGENT B1, `(.L_x_189) ;  /* 0x0000012000017945 */ /* 0x000fe20003800200 */
[----:B------:R-:W-:Y:S01]  /*3fc0*/  UMOV UR4, 0x8 ;  /* 0x0000000800047882 */ /* 0x000fe20000000000 */
[----:B------:R-:W-:Y:S02]  /*3fd0*/  UMOV UR5, 0x0 ;  /* 0x0000000000057882 */ /* 0x000fe40000000000 */
[----:B0-----:R-:W-:-:S04]  /*3fe0*/  UIMAD.WIDE.U32 UR4, UR8, 0x1, UR4 ;  /* 0x00000001080478a5 */ /* 0x001fc8000f8e0004 */
[----:B------:R-:W-:Y:S02]  /*3ff0*/  UIADD3 UR7, UPT, UPT, UR5, UR9, URZ ;  /* 0x0000000905077290 */ /* 0x000fe4000fffe0ff */
[----:B------:R-:W-:Y:S02]  /*4000*/  IMAD.U32 R13, RZ, RZ, UR5 ;  /* 0x00000005ff0d7e24 */ /* 0x000fe4000f8e00ff */
[----:B------:R-:W-:Y:S02]  /*4010*/  IMAD.U32 R12, RZ, RZ, UR4 ;  /* 0x00000004ff0c7e24 */ /* 0x000fe4000f8e00ff */
[----:B------:R-:W-:Y:S01]  /*4020*/  IMAD.U32 R13, RZ, RZ, UR7 ;  /* 0x00000007ff0d7e24 */ /* 0x000fe2000f8e00ff */
[----:B------:R-:W-:Y:S06]  /*4030*/  @P0 BRA `(.L_x_190) ;  /* 0x0000000000240947 */ /* 0x000fec0003800000 */
[----:B------:R-:W-:Y:S02]  /*4040*/  IMAD.MOV.U32 R18, RZ, RZ, 0x500 ;  /* 0x00000500ff127424 */ /* 0x000fe400078e00ff */
[----:B------:R-:W-:-:S05]  /*4050*/  IMAD.MOV.U32 R19, RZ, RZ, 0x0 ;  /* 0x00000000ff137424 */ /* 0x000fca00078e00ff */
[----:B------:R-:W2:Y:S01]  /*4060*/  ATOMG.E.ADD.64.STRONG.GPU PT, R14, desc[UR10][R12.64], R18 ;  /* 0x800000120c0e79a8 */ /* 0x000ea200081ef50a */
[----:B------:R-:W0:Y:S01]  /*4070*/  S2UR UR5, SR_CgaCtaId ;  /* 0x00000000000579c3 */ /* 0x000e220000008800 */
[----:B------:R-:W-:Y:S02]  /*4080*/  UMOV UR4, 0x400 ;  /* 0x0000040000047882 */ /* 0x000fe40000000000 */
[----:B0-----:R-:W-:Y:S01]  /*4090*/  ULEA UR4, UR5, UR4, 0x18 ;  /* 0x0000000405047291 */ /* 0x001fe2000f8ec0ff */
[----:B--2---:R-:W-:-:S05]  /*40a0*/  IADD3 R14, P0, PT, R14, UR6, RZ ;  /* 0x000000060e0e7c10 */ /* 0x004fca000ff1e0ff */
[----:B------:R-:W-:-:S05]  /*40b0*/  IMAD.X R15, RZ, RZ, R15, P0 ;  /* 0x000000ffff0f7224 */ /* 0x000fca00000e060f */
[----:B------:R0:W-:Y:S03]  /*40c0*/  STS.64 [UR4+0x98], R14 ;  /* 0x0000980eff007988 */ /* 0x0001e60008000a04 */
.L_x_190:
[----:B------:R-:W-:Y:S05]  /*40d0*/  BSYNC.RECONVERGENT B1 ;  /* 0x0000000000017941 */ /* 0x000fea0003800200 */
.L_x_189:
[----:B------:R-:W1:Y:S08]  /*40e0*/  S2UR UR5, SR_CgaCtaId ;  /* 0x00000000000579c3 */ /* 0x000e700000008800 */
[----:B------:R-:W-:Y:S06]  /*40f0*/  BAR.SYNC.DEFER_BLOCKING 0x0 ;  /* 0x0000000000007b1d */ /* 0x000fec0000010000 */
[----:B------:R-:W-:-:S02]  /*4100*/  UMOV UR4, 0x400 ;  /* 0x0000040000047882 */ /* 0x000fc40000000000 */
[----:B-1----:R-:W-:-:S06]  /*4110*/  ULEA UR4, UR5, UR4, 0x18 ;  /* 0x0000000405047291 */ /* 0x002fcc000f8ec0ff */
[----:B------:R-:W-:-:S05]  /*4120*/  IMAD.U32 R9, RZ, RZ, UR4 ;  /* 0x00000004ff097e24 */ /* 0x000fca000f8e00ff */
[----:B------:R-:W0:Y:S02]  /*4130*/  LDS.64 R18, [R9+0x98] ;  /* 0x0000980009127984 */ /* 0x000e240000000a00 */
[----:B0-----:R-:W-:-:S04]  /*4140*/  IADD3 R14, P1, PT, R18, 0x500, RZ ;  /* 0x00000500120e7810 */ /* 0x001fc80007f3e0ff */
[----:B------:R-:W-:Y:S01]  /*4150*/  ISETP.GT.U32.AND P0, PT, R14, R25, PT ;  /* 0x000000190e00720c */ /* 0x000fe20003f04070 */
[----:B------:R-:W-:-:S05]  /*4160*/  IMAD.X R15, RZ, RZ, R19, P1 ;  /* 0x000000ffff0f7224 */ /* 0x000fca00008e0613 */
[----:B------:R-:W-:-:S13]  /*4170*/  ISETP.GT.AND.EX P0, PT, R15, R16, PT, P0 ;  /* 0x000000100f00720c */ /* 0x000fda0003f04300 */
[----:B------:R-:W-:Y:S05]  /*4180*/  @P0 BRA `(.L_x_191) ;  /* 0x0000000400b40947 */ /* 0x000fea0003800000 */
[----:B------:R-:W-:Y:S01]  /*4190*/  BSSY.RECONVERGENT B1, `(.L_x_191) ;  /* 0x000006c000017945 */ /* 0x000fe20003800200 */
[----:B------:R-:W-:Y:S01]  /*41a0*/  IMAD.MOV.U32 R20, RZ, RZ, R10 ;  /* 0x000000ffff147224 */ /* 0x000fe200078e000a */
[----:B------:R-:W0:Y:S01]  /*41b0*/  LDCU.64 UR8, c[0x0][0x398] ;  /* 0x00007300ff0877ac */ /* 0x000e220008000a00 */
[----:B------:R-:W-:Y:S02]  /*41c0*/  IMAD.MOV.U32 R21, RZ, RZ, R11 ;  /* 0x000000ffff157224 */ /* 0x000fe400078e000b */
[----:B------:R-:W-:Y:S01]  /*41d0*/  IMAD.MOV.U32 R15, RZ, RZ, R7 ;  /* 0x000000ffff0f7224 */ /* 0x000fe200078e0007 */
[----:B------:R-:W1:Y:S01]  /*41e0*/  LDCU.128 UR12, c[0x0][0x380] ;  /* 0x00007000ff0c77ac */ /* 0x000e620008000c00 */
[----:B------:R-:W-:-:S07]  /*41f0*/  IMAD.MOV.U32 R14, RZ, RZ, R8 ;  /* 0x000000ffff0e7224 */ /* 0x000fce00078e0008 */
.L_x_194:
[----:B------:R-:W-:Y:S01]  /*4200*/  IADD3 R7, P0, PT, R3, R18, RZ ;  /* 0x0000001203077210 */ /* 0x000fe20007f1e0ff */
[----:B-1----:R-:W-:Y:S02]  /*4210*/  IMAD.U32 R2, RZ, RZ, UR12 ;  /* 0x0000000cff027e24 */ /* 0x002fe4000f8e00ff */
[----:B------:R-:W-:Y:S02]  /*4220*/  IMAD.U32 R4, RZ, RZ, UR13 ;  /* 0x0000000dff047e24 */ /* 0x000fe4000f8e00ff */
[----:B------:R-:W-:Y:S01]  /*4230*/  IMAD.X R25, RZ, RZ, R19, P0 ;  /* 0x000000ffff197224 */ /* 0x000fe200000e0613 */
[----:B------:R-:W-:-:S04]  /*4240*/  LEA R10, P0, R7, R2, 0x3 ;  /* 0x00000002070a7211 */ /* 0x000fc800078018ff */
[----:B------:R-:W-:-:S05]  /*4250*/  LEA.HI.X R11, R7, R4, R25, 0x3, P0 ;  /* 0x00000004070b7211 */ /* 0x000fca00000f1c19 */
[----:B------:R-:W2:Y:S04]  /*4260*/  LDG.E.64 R16, desc[UR10][R10.64] ;  /* 0x0000000a0a107981 */ /* 0x000ea8000c1e1b00 */
[----:B------:R-:W3:Y:S01]  /*4270*/  LDG.E.64 R18, desc[UR10][R10.64+0x800] ;  /* 0x0008000a0a127981 */ /* 0x000ee2000c1e1b00 */
[----:B------:R-:W-:Y:S02]  /*4280*/  IMAD.U32 R5, RZ, RZ, UR14 ;  /* 0x0000000eff057e24 */ /* 0x000fe4000f8e00ff */
[----:B------:R-:W-:-:S03]  /*4290*/  IMAD.U32 R6, RZ, RZ, UR15 ;  /* 0x0000000fff067e24 */ /* 0x000fc6000f8e00ff */
[----:B------:R-:W-:-:S04]  /*42a0*/  IADD3 R24, P0, PT, R7, R5, RZ ;  /* 0x0000000507187210 */ /* 0x000fc80007f1e0ff */
[----:B------:R-:W-:Y:S01]  /*42b0*/  IADD3 R27, P3, PT, R24, 0x100, RZ ;  /* 0x00000100181b7810 */ /* 0x000fe20007f7e0ff */
[----:B------:R-:W-:-:S04]  /*42c0*/  IMAD.X R25, R25, 0x1, R6, P0 ;  /* 0x0000000119197824 */ /* 0x000fc800000e0606 */
[----:B------:R-:W-:Y:S01]  /*42d0*/  IMAD.X R26, RZ, RZ, R25, P3 ;  /* 0x000000ffff1a7224 */ /* 0x000fe200018e0619 */
[----:B--2---:R-:W-:-:S14]  /*42e0*/  DSETP.GEU.AND P2, PT, |R20|, |R16|, PT ;  /* 0x400000101400722a */ /* 0x004fdc0003f4e200 */
[----:B------:R-:W-:-:S04]  /*42f0*/  @P2 ISETP.GE.U32.AND P0, PT, R15, R24, PT ;  /* 0x000000180f00220c */ /* 0x000fc80003f06070 */
[----:B------:R-:W-:-:S13]  /*4300*/  @P2 ISETP.GE.AND.EX P0, PT, R14, R25, PT, P0 ;  /* 0x000000190e00220c */ /* 0x000fda0003f06300 */
[----:B------:R-:W-:-:S06]  /*4310*/  @P2 DSETP.LT.OR P0, PT, |R16|, |R20|, !P0 ;  /* 0x400000141000222a */ /* 0x000fcc0004701600 */
[----:B------:R-:W-:Y:S02]  /*4320*/  @P2 FSEL R7, R20, R16, P0 ;  /* 0x0000001014072208 */ /* 0x000fe40000000000 */
[----:B------:R-:W-:Y:S02]  /*4330*/  @P2 FSEL R20, R21, R17, P0 ;  /* 0x0000001115142208 */ /* 0x000fe40000000000 */
[C---:B------:R-:W-:Y:S01]  /*4340*/  IADD3 R21, P5, PT, R24.reuse, 0x300, RZ ;  /* 0x0000030018157810 */ /* 0x040fe20007fbe0ff */
[----:B------:R-:W-:Y:S01]  /*4350*/  @P2 IMAD.MOV.U32 R16, RZ, RZ, R7 ;  /* 0x000000ffff102224 */ /* 0x000fe200078e0007 */
[C---:B------:R-:W-:Y:S01]  /*4360*/  IADD3 R7, P6, PT, R24.reuse, 0x400, RZ ;  /* 0x0000040018077810 */ /* 0x040fe20007fde0ff */
[----:B------:R-:W-:Y:S01]  /*4370*/  @P2 IMAD.MOV.U32 R17, RZ, RZ, R20 ;  /* 0x000000ffff112224 */ /* 0x000fe200078e0014 */
[----:B------:R-:W-:Y:S01]  /*4380*/  IADD3 R20, P4, PT, R24, 0x200, RZ ;  /* 0x0000020018147810 */ /* 0x000fe20007f9e0ff */
[--C-:B------:R-:W-:Y:S01]  /*4390*/  IMAD.X R23, RZ, RZ, R25.reuse, P5 ;  /* 0x000000ffff177224 */ /* 0x100fe200028e0619 */
[----:B------:R-:W-:Y:S01]  /*43a0*/  @P2 SEL R24, R15, R24, P0 ;  /* 0x000000180f182207 */ /* 0x000fe20000000000 */
[----:B------:R-:W-:-:S02]  /*43b0*/  IMAD.X R8, RZ, RZ, R25, P6 ;  /* 0x000000ffff087224 */ /* 0x000fc400030e0619 */
[----:B------:R-:W-:Y:S01]  /*43c0*/  IMAD.X R22, RZ, RZ, R25, P4 ;  /* 0x000000ffff167224 */ /* 0x000fe200020e0619 */
[----:B------:R-:W-:Y:S01]  /*43d0*/  @P2 SEL R25, R14, R25, P0 ;  /* 0x000000190e192207 */ /* 0x000fe20000000000 */
[----:B---3--:R-:W-:Y:S01]  /*43e0*/  DSETP.GEU.AND P1, PT, |R16|, |R18|, PT ;  /* 0x400000121000722a */ /* 0x008fe20003f2e200 */
[----:B------:R-:W2:-:S13]  /*43f0*/  LDG.E.64 R14, desc[UR10][R10.64+0x1000] ;  /* 0x0010000a0a0e7981 */ /* 0x000e9a000c1e1b00 */
[----:B------:R-:W-:-:S04]  /*4400*/  @P1 ISETP.GE.U32.AND P0, PT, R24, R27, PT ;  /* 0x0000001b1800120c */ /* 0x000fc80003f06070 */
[----:B------:R-:W-:-:S13]  /*4410*/  @P1 ISETP.GE.AND.EX P0, PT, R25, R26, PT, P0 ;  /* 0x0000001a1900120c */ /* 0x000fda0003f06300 */
[----:B------:R-:W-:-:S06]  /*4420*/  @P1 DSETP.LT.OR P0, PT, |R18|, |R16|, !P0 ;  /* 0x400000101200122a */ /* 0x000fcc0004701600 */
[----:B------:R-:W-:Y:S02]  /*4430*/  @P1 FSEL R28, R16, R18, P0 ;  /* 0x00000012101c1208 */ /* 0x000fe40000000000 */
[----:B------:R-:W-:Y:S02]  /*4440*/  @P1 FSEL R29, R17, R19, P0 ;  /* 0x00000013111d1208 */ /* 0x000fe40000000000 */
[----:B------:R-:W3:Y:S01]  /*4450*/  LDG.E.64 R16, desc[UR10][R10.64+0x1800] ;  /* 0x0018000a0a107981 */ /* 0x000ee2000c1e1b00 */
[----:B------:R-:W-:Y:S02]  /*4460*/  @P1 IMAD.MOV.U32 R18, RZ, RZ, R28 ;  /* 0x000000ffff121224 */ /* 0x000fe400078e001c */
[----:B------:R-:W-:Y:S01]  /*4470*/  @P1 IMAD.MOV.U32 R19, RZ, RZ, R29 ;  /* 0x000000ffff131224 */ /* 0x000fe200078e001d */
[----:B------:R-:W-:Y:S02]  /*4480*/  @P1 SEL R27, R24, R27, P0 ;  /* 0x0000001b181b1207 */ /* 0x000fe40000000000 */
[----:B------:R-:W-:Y:S01]  /*4490*/  @P1 SEL R26, R25, R26, P0 ;  /* 0x0000001a191a1207 */ /* 0x000fe20000000000 */
[----:B------:R-:W-:Y:S01]  /*44a0*/  BSSY.RECONVERGENT B2, `(.L_x_192) ;  /* 0x000001d000027945 */ /* 0x000fe20003800200 */
[----:B------:R-:W5:Y:S01]  /*44b0*/  LDG.E.64 R10, desc[UR10][R10.64+0x2000] ;  /* 0x0020000a0a0a7981 */ /* 0x000f62000c1e1b00 */
[----:B------:R-:W-:Y:S06]  /*44c0*/  BAR.SYNC.DEFER_BLOCKING 0x0 ;  /* 0x0000000000007b1d */ /* 0x000fec0000010000 */
[----:B--2---:R-:W-:-:S14]  /*44d0*/  DSETP.GEU.AND P2, PT, |R18|, |R14|, PT ;  /* 0x4000000e1200722a */ /* 0x004fdc0003f4e200 */
[----:B------:R-:W-:-:S04]  /*44e0*/  @P2 ISETP.GE.U32.AND P0, PT, R27, R20, PT ;  /* 0x000000141b00220c */ /* 0x000fc80003f06070 */
[----:B------:R-:W-:-:S13]  /*44f0*/  @P2 ISETP.GE.AND.EX P0, PT, R26, R22, PT, P0 ;  /* 0x000000161a00220c */ /* 0x000fda0003f06300 */
[----:B------:R-:W-:-:S06]  /*4500*/  @P2 DSETP.LT.OR P0, PT, |R14|, |R18|, !P0 ;  /* 0x400000120e00222a */ /* 0x000fcc0004701600 */
[----:B------:R-:W-:Y:S02]  /*4510*/  @P2 FSEL R18, R18, R14, P0 ;  /* 0x0000000e12122208 */ /* 0x000fe40000000000 */
[----:B------:R-:W-:-:S03]  /*4520*/  @P2 FSEL R19, R19, R15, P0 ;  /* 0x0000000f13132208 */ /* 0x000fc60000000000 */
[----:B------:R-:W-:Y:S02]  /*4530*/  @P2 IMAD.MOV.U32 R14, RZ, RZ, R18 ;  /* 0x000000ffff0e2224 */ /* 0x000fe400078e0012 */
[----:B------:R-:W-:-:S06]  /*4540*/  @P2 IMAD.MOV.U32 R15, RZ, RZ, R19 ;  /* 0x000000ffff0f2224 */ /* 0x000fcc00078e0013 */
[----:B---3--:R-:W-:Y:S01]  /*4550*/  DSETP.GEU.AND P1, PT, |R14|, |R16|, PT ;  /* 0x400000100e00722a */ /* 0x008fe20003f2e200 */
[----:B------:R-:W-:Y:S02]  /*4560*/  @P2 SEL R20, R27, R20, P0 ;  /* 0x000000141b142207 */ /* 0x000fe40000000000 */
[----:B------:R-:W-:Y:S02]  /*4570*/  @P2 SEL R22, R26, R22, P0 ;  /* 0x000000161a162207 */ /* 0x000fe40000000000 */
[----:B------:R-:W-:-:S09]  /*4580*/  ISETP.NE.AND P2, PT, R3, RZ, PT ;  /* 0x000000ff0300720c */ /* 0x000fd20003f45270 */
[----:B------:R-:W-:-:S04]  /*4590*/  @P1 ISETP.GE.U32.AND P0, PT, R20, R21, PT ;  /* 0x000000151400120c */ /* 0x000fc80003f06070 */
[----:B------:R-:W-:-:S13]  /*45a0*/  @P1 ISETP.GE.AND.EX P0, PT, R22, R23, PT, P0 ;  /* 0x000000171600120c */ /* 0x000fda0003f06300 */
[----:B------:R-:W-:Y:S01]  /*45b0*/  @P1 DSETP.LT.OR P0, PT, |R16|, |R14|, !P0 ;  /* 0x4000000e1000122a */ /* 0x000fe20004701600 */
[----:B------:R-:W-:-:S13]  /*45c0*/  @P2 BRA `(.L_x_193) ;  /* 0x0000000000282947 */ /* 0x000fda0003800000 */
[----:B------:R-:W-:Y:S02]  /*45d0*/  IMAD.MOV.U32 R24, RZ, RZ, 0x500 ;  /* 0x00000500ff187424 */ /* 0x000fe400078e00ff */
[----:B------:R-:W-:-:S06]  /*45e0*/  IMAD.MOV.U32 R25, RZ, RZ, 0x0 ;  /* 0x00000000ff197424 */ /* 0x000fcc00078e00ff */
[----:B------:R-:W2:Y:S01]  /*45f0*/  ATOMG.E.ADD.64.STRONG.GPU PT, R24, desc[UR10][R12.64], R24 ;  /* 0x800000180c1879a8 */ /* 0x000ea200081ef50a */
[----:B------:R-:W1:Y:S01]  /*4600*/  S2UR UR5, SR_CgaCtaId ;  /* 0x00000000000579c3 */ /* 0x000e620000008800 */
[----:B------:R-:W-:Y:S02]  /*4610*/  UMOV UR4, 0x400 ;  /* 0x0000040000047882 */ /* 0x000fe40000000000 */
[----:B-1----:R-:W-:-:S06]  /*4620*/  ULEA UR4, UR5, UR4, 0x18 ;  /* 0x0000000405047291 */ /* 0x002fcc000f8ec0ff */
[----:B------:R-:W-:Y:S01]  /*4630*/  IMAD.U32 R9, RZ, RZ, UR4 ;  /* 0x00000004ff097e24 */ /* 0x000fe2000f8e00ff */
[----:B--2---:R-:W-:-:S05]  /*4640*/  IADD3 R18, P2, PT, R24, UR6, RZ ;  /* 0x0000000618127c10 */ /* 0x004fca000ff5e0ff */
[----:B------:R-:W-:-:S05]  /*4650*/  IMAD.X R19, RZ, RZ, R25, P2 ;  /* 0x000000ffff137224 */ /* 0x000fca00010e0619 */
[----:B------:R1:W-:Y:S03]  /*4660*/  STS.64 [R9+0x98], R18 ;  /* 0x0000981209007388 */ /* 0x0003e60000000a00 */
.L_x_193:
[----:B0-----:R-:W-:Y:S05]  /*4670*/  BSYNC.RECONVERGENT B2 ;  /* 0x0000000000027941 */ /* 0x001fea0003800200 */
.L_x_192:
[----:B------:R-:W-:Y:S01]  /*4680*/  BAR.SYNC.DEFER_BLOCKING 0x0 ;  /* 0x0000000000007b1d */ /* 0x000fe20000010000 */
[----:B------:R-:W-:Y:S01]  /*4690*/  @P1 FSEL R14, R14, R16, P0 ;  /* 0x000000100e0e1208 */ /* 0x000fe20000000000 */
[----:B------:R-:W-:Y:S01]  /*46a0*/  IMAD.U32 R25, RZ, RZ, UR8 ;  /* 0x00000008ff197e24 */ /* 0x000fe2000f8e00ff */
[----:B------:R-:W-:Y:S02]  /*46b0*/  @P1 FSEL R15, R15, R17, P0 ;  /* 0x000000110f0f1208 */ /* 0x000fe40000000000 */
[----:B------:R-:W-:Y:S01]  /*46c0*/  @P1 SEL R21, R20, R21, P0 ;  /* 0x0000001514151207 */ /* 0x000fe20000000000 */
[----:B------:R-:W-:Y:S01]  /*46d0*/  @P1 IMAD.MOV.U32 R16, RZ, RZ, R14 ;  /* 0x000000ffff101224 */ /* 0x000fe200078e000e */
[----:B------:R-:W-:Y:S01]  /*46e0*/  @P1 SEL R23, R22, R23, P0 ;  /* 0x0000001716171207 */ /* 0x000fe20000000000 */
[----:B------:R-:W-:-:S06]  /*46f0*/  @P1 IMAD.MOV.U32 R17, RZ, RZ, R15 ;  /* 0x000000ffff111224 */ /* 0x000fcc00078e000f */
[----:B-----5:R-:W-:Y:S01]  /*4700*/  DSETP.GEU.AND P2, PT, |R16|, |R10|, PT ;  /* 0x4000000a1000722a */ /* 0x020fe20003f4e200 */
[----:B-1----:R-:W0:-:S13]  /*4710*/  LDS.64 R18, [R9+0x98] ;  /* 0x0000980009127984 */ /* 0x002e1a0000000a00 */
[----:B------:R-:W-:-:S04]  /*4720*/  @P2 ISETP.GE.U32.AND P0, PT, R21, R7, PT ;  /* 0x000000071500220c */ /* 0x000fc80003f06070 */
[----:B------:R-:W-:-:S13]  /*4730*/  @P2 ISETP.GE.AND.EX P0, PT, R23, R8, PT, P0 ;  /* 0x000000081700220c */ /* 0x000fda0003f06300 */
[----:B------:R-:W-:-:S06]  /*4740*/  @P2 DSETP.LT.OR P0, PT, |R10|, |R16|, !P0 ;  /* 0x400000100a00222a */ /* 0x000fcc0004701600 */
[----:B------:R-:W-:Y:S02]  /*4750*/  @P2 FSEL R17, R17, R11, P0 ;  /* 0x0000000b11112208 */ /* 0x000fe40000000000 */
[----:B------:R-:W-:Y:S02]  /*4760*/  @P2 SEL R7, R21, R7, P0 ;  /* 0x0000000715072207 */ /* 0x000fe40000000000 */
[----:B------:R-:W-:Y:S01]  /*4770*/  @P2 SEL R8, R23, R8, P0 ;  /* 0x0000000817082207 */ /* 0x000fe20000000000 */
[----:B------:R-:W-:-:S04]  /*4780*/  @P2 IMAD.MOV.U32 R11, RZ, RZ, R17 ;  /* 0x000000ffff0b2224 */ /* 0x000fc800078e0011 */
[----:B------:R-:W-:Y:S01]  /*4790*/  IMAD.MOV.U32 R21, RZ, RZ, R11 ;  /* 0x000000ffff157224 */ /* 0x000fe200078e000b */
[----:B0-----:R-:W-:-:S04]  /*47a0*/  IADD3 R14, P3, PT, R18, 0x500, RZ ;  /* 0x00000500120e7810 */ /* 0x001fc80007f7e0ff */
[----:B------:R-:W-:Y:S01]  /*47b0*/  ISETP.GT.U32.AND P1, PT, R14, R25, PT ;  /* 0x000000190e00720c */ /* 0x000fe20003f24070 */
[----:B------:R-:W-:Y:S01]  /*47c0*/  IMAD.X R15, RZ, RZ, R19, P3 ;  /* 0x000000ffff0f7224 */ /* 0x000fe200018e0613 */
[----:B------:R-:W-:Y:S01]  /*47d0*/  @P2 FSEL R14, R16, R10, P0 ;  /* 0x0000000a100e2208 */ /* 0x000fe20000000000 */
[----:B------:R-:W-:-:S04]  /*47e0*/  IMAD.U32 R16, RZ, RZ, UR9 ;  /* 0x00000009ff107e24 */ /* 0x000fc8000f8e00ff */
[----:B------:R-:W-:Y:S01]  /*47f0*/  @P2 IMAD.MOV.U32 R10, RZ, RZ, R14 ;  /* 0x000000ffff0a2224 */ /* 0x000fe200078e000e */
[----:B------:R-:W-:Y:S01]  /*4800*/  ISETP.GT.AND.EX P0, PT, R15, R16, PT, P1 ;  /* 0x000000100f00720c */ /* 0x000fe20003f04310 */
[----:B------:R-:W-:Y:S01]  /*4810*/  IMAD.MOV.U32 R14, RZ, RZ, R8 ;  /* 0x000000ffff0e7224 */ /* 0x000fe200078e0008 */
[----:B------:R-:W-:Y:S01]  /*4820*/  MOV R15, R7 ;  /* 0x00000007000f7202 */ /* 0x000fe20000000f00 */
[----:B------:R-:W-:-:S10]  /*4830*/  IMAD.MOV.U32 R20, RZ, RZ, R10 ;  /* 0x000000ffff147224 */ /* 0x000fd400078e000a */
[----:B------:R-:W-:Y:S05]  /*4840*/  @!P0 BRA `(.L_x_194) ;  /* 0xfffffff8006c8947 */ /* 0x000fea000383ffff */
[----:B------:R-:W-:Y:S05]  /*4850*/  BSYNC.RECONVERGENT B1 ;  /* 0x0000000000017941 */ /* 0x000fea0003800200 */
.L_x_191:
[----:B------:R-:W-:Y:S01]  /*4860*/  ISETP.GE.U32.AND P0, PT, R18, R25, PT ;  /* 0x000000191200720c */ /* 0x000fe20003f06070 */
[----:B------:R-:W-:Y:S03]  /*4870*/  BSSY.RECONVERGENT B1, `(.L_x_188) ;  /* 0x00000b1000017945 */ /* 0x000fe60003800200 */
[----:B------:R-:W-:-:S13]  /*4880*/  ISETP.GE.AND.EX P0, PT, R19, R16, PT, P0 ;  /* 0x000000101300720c */ /* 0x000fda0003f06300 */
[----:B------:R-:W-:Y:S05]  /*4890*/  @P0 BRA `(.L_x_195) ;  /* 0x0000000800b80947 */ /* 0x000fea0003800000 */
[----:B------:R-:W-:-:S05]  /*48a0*/  IMAD.IADD R20, R25, 0x1, -R18 ;  /* 0x0000000119147824 */ /* 0x000fca00078e0a12 */
[----:B------:R-:W-:-:S13]  /*48b0*/  ISETP.GE.AND P0, PT, R3, R20, PT ;  /* 0x000000140300720c */ /* 0x000fda0003f06270 */
[----:B------:R-:W-:Y:S05]  /*48c0*/  @P0 BRA `(.L_x_195) ;  /* 0x0000000800ac0947 */ /* 0x000fea0003800000 */
[----:B------:R-:W-:Y:S01]  /*48d0*/  LOP3.LUT R9, RZ, R3, RZ, 0x33, !PT ;  /* 0x00000003ff097212 */ /* 0x000fe200078e33ff */
[----:B------:R-:W-:Y:S03]  /*48e0*/  BSSY.RECONVERGENT B2, `(.L_x_196) ;  /* 0x0000035000027945 */ /* 0x000fe60003800200 */
[----:B------:R-:W-:-:S04]  /*48f0*/  IADD3 R25, PT, PT, -R18, R25, R9 ;  /* 0x0000001912197210 */ /* 0x000fc80007ffe109 */
[----:B------:R-:W-:-:S04]  /*4900*/  LOP3.LUT R9, R25, 0x300, RZ, 0xc0, !PT ;  /* 0x0000030019097812 */ /* 0x000fc800078ec0ff */
[----:B------:R-:W-:Y:S01]  /*4910*/  ISETP.NE.AND P0, PT, R9, 0x300, PT ;  /* 0x000003000900780c */ /* 0x000fe20003f05270 */
[----:B------:R-:W-:-:S12]  /*4920*/  IMAD.MOV.U32 R9, RZ, RZ, R3 ;  /* 0x000000ffff097224 */ /* 0x000fd800078e0003 */
[----:B------:R-:W-:Y:S05]  /*4930*/  @!P0 BRA `(.L_x_197) ;  /* 0x0000000000bc8947 */ /* 0x000fea0003800000 */
[----:B------:R-:W-:Y:S02]  /*4940*/  IADD3 R15, P0, PT, R3, R18, RZ ;  /* 0x00000012030f7210 */ /* 0x000fe40007f1e0ff */
[----:B------:R-:W-:Y:S02]  /*4950*/  LEA.HI R9, R25, 0x1, RZ, 0x18 ;  /* 0x0000000119097811 */ /* 0x000fe400078fc0ff */
[C---:B------:R-:W-:Y:S01]  /*4960*/  LEA R2, P1, R15.reuse, R2, 0x3 ;  /* 0x000000020f027211 */ /* 0x040fe200078218ff */
[----:B------:R-:W-:Y:S01]  /*4970*/  IMAD.X R13, RZ, RZ, R19, P0 ;  /* 0x000000ffff0d7224 */ /* 0x000fe200000e0613 */
[----:B------:R-:W-:Y:S02]  /*4980*/  IADD3 R14, P0, PT, R15, R5, RZ ;  /* 0x000000050f0e7210 */ /* 0x000fe40007f1e0ff */
[----:B------:R-:W-:Y:S01]  /*4990*/  LOP3.LUT R5, R9, 0x3, RZ, 0xc0, !PT ;  /* 0x0000000309057812 */ /* 0x000fe200078ec0ff */
[----:B------:R-:W-:Y:S01]  /*49a0*/  IMAD.MOV.U32 R9, RZ, RZ, R3 ;  /* 0x000000ffff097224 */ /* 0x000fe200078e0003 */
[----:B------:R-:W-:Y:S01]  /*49b0*/  LEA.HI.X R15, R15, R4, R13, 0x3, P1 ;  /* 0x000000040f0f7211 */ /* 0x000fe200008f1c0d */
[----:B------:R-:W-:-:S02]  /*49c0*/  IMAD.X R16, R13, 0x1, R6, P0 ;  /* 0x000000010d107824 */ /* 0x000fc400000e0606 */
[----:B------:R-:W-:-:S07]  /*49d0*/  IMAD.MOV R6, RZ, RZ, -R5 ;  /* 0x000000ffff067224 */ /* 0x000fce00078e0a05 */
.L_x_200:
        /* <DEDUP_REMOVED lines=9> */
[----:B------:R-:W-:Y:S02]  /*4a70*/  IMAD.MOV.U32 R4, RZ, RZ, R10 ;  /* 0x000000ffff047224 */ /* 0x000fe400078e000a */
        /* <DEDUP_REMOVED lines=21> */
.L_x_199:
[----:B------:R-:W-:Y:S05]  /*4bd0*/  BSYNC.RECONVERGENT B3 ;  /* 0x0000000000037941 */ /* 0x000fea0003800200 */
.L_x_198:
[----:B------:R-:W-:Y:S01]  /*4be0*/  IADD3 R14, P0, PT, R14, 0x100, RZ ;  /* 0x000001000e0e7810 */ /* 0x000fe20007f1e0ff */
[----:B------:R-:W-:Y:S02]  /*4bf0*/  VIADD R9, R9, 0x100 ;  /* 0x0000010009097836 */ /* 0x000fe40000000000 */
[----:B------:R-:W-:Y:S02]  /*4c00*/  IMAD.X R15, RZ, RZ, R15, P3 ;  /* 0x000000ffff0f7224 */ /* 0x000fe400018e060f */
[----:B------:R-:W-:Y:S01]  /*4c10*/  IMAD.X R16, RZ, RZ, R16, P0 ;  /* 0x000000ffff107224 */ /* 0x000fe200000e0610 */
[----:B------:R-:W-:Y:S07]  /*4c20*/  @P2 BRA `(.L_x_200) ;  /* 0xfffffffc006c2947 */ /* 0x000fee000383ffff */
.L_x_197:
[----:B------:R-:W-:Y:S05]  /*4c30*/  BSYNC.RECONVERGENT B2 ;  /* 0x0000000000027941 */ /* 0x000fea0003800200 */
.L_x_196:
[----:B------:R-:W-:-:S13]  /*4c40*/  ISETP.GE.U32.AND P0, PT, R25, 0x300, PT ;  /* 0x000003001900780c */ /* 0x000fda0003f06070 */
[----:B------:R-:W-:Y:S05]  /*4c50*/  @!P0 BRA `(.L_x_195) ;  /* 0x0000000400c88947 */ /* 0x000fea0003800000 */
[----:B------:R-:W0:Y:S01]  /*4c60*/  LDC.64 R16, c[0x0][0x380] ;  /* 0x0000e000ff107b82 */ /* 0x000e220000000a00 */
[----:B------:R-:W-:-:S07]  /*4c70*/  VIADD R21, R9, 0x200 ;  /* 0x0000020009157836 */ /* 0x000fce0000000000 */
[----:B------:R-:W1:Y:S02]  /*4c80*/  LDC.64 R14, c[0x0][0x388] ;  /* 0x0000e200ff0e7b82 */ /* 0x000e640000000a00 */
.L_x_209:
[----:B------:R-:W-:-:S05]  /*4c90*/  VIADD R5, R21, 0xfffffe00 ;  /* 0xfffffe0015057836 */ /* 0x000fca0000000000 */
[----:B------:R-:W-:-:S05]  /*4ca0*/  IADD3 R5, P0, PT, R5, R18, RZ ;  /* 0x0000001205057210 */ /* 0x000fca0007f1e0ff */
[----:B------:R-:W-:Y:S01]  /*4cb0*/  IMAD.X R2, RZ, RZ, R19, P0 ;  /* 0x000000ffff027224 */ /* 0x000fe200000e0613 */
[----:B0-----:R-:W-:-:S04]  /*4cc0*/  LEA R22, P0, R5, R16, 0x3 ;  /* 0x0000001005167211 */ /* 0x001fc800078018ff */
[----:B------:R-:W-:-:S05]  /*4cd0*/  LEA.HI.X R23, R5, R17, R2, 0x3, P0 ;  /* 0x0000001105177211 */ /* 0x000fca00000f1c02 */
[----:B------:R-:W2:Y:S04]  /*4ce0*/  LDG.E.64 R24, desc[UR10][R22.64] ;  /* 0x0000000a16187981 */ /* 0x000ea8000c1e1b00 */
[----:B------:R0:W5:Y:S01]  /*4cf0*/  LDG.E.64 R12, desc[UR10][R22.64+0x800] ;  /* 0x0008000a160c7981 */ /* 0x000162000c1e1b00 */
        /* <DEDUP_REMOVED lines=23> */
.L_x_202:
[----:B------:R-:W-:Y:S05]  /*4e70*/  BSYNC.RECONVERGENT B2 ;  /* 0x0000000000027941 */ /* 0x000fea0003800200 */
.L_x_201:
[----:B------:R0:W5:Y:S04]  /*4e80*/  LDG.E.64 R6, desc[UR10][R22.64+0x1000] ;  /* 0x0010000a16067981 */ /* 0x000168000c1e1b00 */
[----:B------:R0:W5:Y:S02]  /*4e90*/  LDG.E.64 R24, desc[UR10][R22.64+0x1800] ;  /* 0x0018000a16187981 */ /* 0x000164000c1e1b00 */
[----:B-----5:R-:W-:Y:S01]  /*4ea0*/  DSETP.GEU.AND P0, PT, |R4|, |R12|, PT ;  /* 0x4000000c0400722a */ /* 0x020fe20003f0e200 */
[----:B------:R-:W-:Y:S01]  /*4eb0*/  VIADD R11, R21, 0xffffff00 ;  /* 0xffffff00150b7836 */ /* 0x000fe20000000000 */
[----:B------:R-:W-:Y:S01]  /*4ec0*/  BSSY.RECONVERGENT B2, `(.L_x_203) ;  /* 0x0000016000027945 */ /* 0x000fe20003800200 */
[----:B------:R-:W-:-:S03]  /*4ed0*/  IMAD.MOV.U32 R10, RZ, RZ, R12 ;  /* 0x000000ffff0a7224 */ /* 0x000fc600078e000c */
[----:B------:R-:W-:Y:S01]  /*4ee0*/  IADD3 R28, P1, P2, R18, R14, R11 ;  /* 0x0000000e121c7210 */ /* 0x000fe20007a3e00b */
[----:B------:R-:W-:-:S03]  /*4ef0*/  IMAD.MOV.U32 R11, RZ, RZ, R13 ;  /* 0x000000ffff0b7224 */ /* 0x000fc600078e000d */
[----:B------:R-:W-:Y:S01]  /*4f00*/  IADD3.X R27, PT, PT, R19, R15, RZ, P1, P2 ;  /* 0x0000000f131b7210 */ /* 0x000fe20000fe44ff */
[----:B------:R-:W-:-:S04]  /*4f10*/  IMAD.MOV.U32 R8, RZ, RZ, R28 ;  /* 0x000000ffff087224 */ /* 0x000fc800078e001c */
        /* <DEDUP_REMOVED lines=16> */
.L_x_204:
[----:B------:R-:W-:Y:S05]  /*5020*/  BSYNC.RECONVERGENT B2 ;  /* 0x0000000000027941 */ /* 0x000fea0003800200 */
.L_x_203:
[----:B------:R-:W-:Y:S01]  /*5030*/  DSETP.GEU.AND P0, PT, |R10|, |R6|, PT ;  /* 0x400000060a00722a */ /* 0x000fe20003f0e200 */
[----:B------:R-:W-:Y:S01]  /*5040*/  IADD3 R23, P1, P2, R18, R14, R21 ;  /* 0x0000000e12177210 */ /* 0x000fe20007a3e015 */
[----:B------:R-:W-:Y:S01]  /*5050*/  BSSY.RECONVERGENT B2, `(.L_x_205) ;  /* 0x0000016000027945 */ /* 0x000fe20003800200 */
[----:B------:R-:W-:Y:S02]  /*5060*/  VIADD R13, R21, 0x100 ;  /* 0x00000100150d7836 */ /* 0x000fe40000000000 */
[----:B------:R-:W-:Y:S01]  /*5070*/  IADD3.X R27, PT, PT, R19, R15, RZ, P1, P2 ;  /* 0x0000000f131b7210 */ /* 0x000fe20000fe44ff */
[----:B------:R-:W-:Y:S02]  /*5080*/  IMAD.MOV.U32 R2, RZ, RZ, R23 ;  /* 0x000000ffff027224 */ /* 0x000fe400078e0017 */
        /* <DEDUP_REMOVED lines=18> */
.L_x_206:
[----:B------:R-:W-:Y:S05]  /*51b0*/  BSYNC.RECONVERGENT B2 ;  /* 0x0000000000027941 */ /* 0x000fea0003800200 */
.L_x_205:
[----:B------:R-:W-:Y:S01]  /*51c0*/  DSETP.GEU.AND P0, PT, |R4|, |R24|, PT ;  /* 0x400000180400722a */ /* 0x000fe20003f0e200 */
[----:B------:R-:W-:Y:S01]  /*51d0*/  IADD3 R13, P1, P2, R18, R14, R13 ;  /* 0x0000000e120d7210 */ /* 0x000fe20007a3e00d */
[----:B------:R-:W-:Y:S01]  /*51e0*/  BSSY.RECONVERGENT B2, `(.L_x_207) ;  /* 0x0000015000027945 */ /* 0x000fe20003800200 */
[----:B------:R-:W-:Y:S02]  /*51f0*/  IMAD.MOV.U32 R10, RZ, RZ, R24 ;  /* 0x000000ffff0a7224 */ /* 0x000fe400078e0018 */
[----:B------:R-:W-:Y:S01]  /*5200*/  IADD3.X R6, PT, PT, R19, R15, RZ, P1, P2 ;  /* 0x0000000f13067210 */ /* 0x000fe20000fe44ff */
[----:B------:R-:W-:Y:S02]  /*5210*/  IMAD.MOV.U32 R7, RZ, RZ, R13 ;  /* 0x000000ffff077224 */ /* 0x000fe400078e000d */
[----:B------:R-:W-:Y:S02]  /*5220*/  IMAD.MOV.U32 R11, RZ, RZ, R25 ;  /* 0x000000ffff0b7224 */ /* 0x000fe400078e0019 */
[----:B------:R-:W-:-:S04]  /*5230*/  IMAD.MOV.U32 R8, RZ, RZ, R6 ;  /* 0x000000ffff087224 */ /* 0x000fc800078e0006 */
[----:B------:R-:W-:Y:S05]  /*5240*/  @!P0 BRA `(.L_x_208) ;  /* 0x0000000000388947 */ /* 0x000fea0003800000 */
[----:B------:R-:W-:Y:S01]  /*5250*/  DSETP.GEU.AND P0, PT, |R24|, |R4|, PT ;  /* 0x400000041800722a */ /* 0x000fe20003f0e200 */
[----:B------:R-:W-:Y:S01]  /*5260*/  MOV R7, R2 ;  /* 0x0000000200077202 */ /* 0x000fe20000000f00 */
[----:B------:R-:W-:Y:S02]  /*5270*/  IMAD.MOV.U32 R8, RZ, RZ, R9 ;  /* 0x000000ffff087224 */ /* 0x000fe400078e0009 */
[----:B------:R-:W-:Y:S02]  /*5280*/  IMAD.MOV.U32 R10, RZ, RZ, R4 ;  /* 0x000000ffff0a7224 */ /* 0x000fe400078e0004 */
[----:B------:R-:W-:-:S08]  /*5290*/  IMAD.MOV.U32 R11, RZ, RZ, R5 ;  /* 0x000000ffff0b7224 */ /* 0x000fd000078e0005 */
        /* <DEDUP_REMOVED lines=9> */
.L_x_208:
[----:B------:R-:W-:Y:S05]  /*5330*/  BSYNC.RECONVERGENT B2 ;  /* 0x0000000000027941 */ /* 0x000fea0003800200 */
.L_x_207:
[C---:B------:R-:W-:Y:S02]  /*5340*/  VIADD R5, R21.reuse, 0x200 ;  /* 0x0000020015057836 */ /* 0x040fe40000000000 */
[----:B------:R-:W-:-:S03]  /*5350*/  VIADD R21, R21, 0x400 ;  /* 0x0000040015157836 */ /* 0x000fc60000000000 */
[----:B------:R-:W-:-:S13]  /*5360*/  ISETP.GE.AND P0, PT, R5, R20, PT ;  /* 0x000000140500720c */ /* 0x000fda0003f06270 */
[----:B------:R-:W-:Y:S05]  /*5370*/  @!P0 BRA `(.L_x_209) ;  /* 0xfffffff800448947 */ /* 0x000fea000383ffff */
.L_x_195:
[----:B------:R-:W-:Y:S05]  /*5380*/  BSYNC.RECONVERGENT B1 ;  /* 0x0000000000017941 */ /* 0x000fea0003800200 */
.L_x_188:
        /* <DEDUP_REMOVED lines=32> */
.L_x_211:
[----:B------:R-:W-:Y:S05]  /*5590*/  BSYNC.RECONVERGENT B1 ;  /* 0x0000000000017941 */ /* 0x000fea0003800200 */
.L_x_210:
        /* <DEDUP_REMOVED lines=31> */
.L_x_213:
[----:B------:R-:W-:Y:S05]  /*5790*/  BSYNC.RECONVERGENT B1 ;  /* 0x0000000000017941 */ /* 0x000fea0003800200 */
.L_x_212:
        /* <DEDUP_REMOVED lines=31> */
.L_x_215:
[----:B------:R-:W-:Y:S05]  /*5990*/  BSYNC.RECONVERGENT B1 ;  /* 0x0000000000017941 */ /* 0x000fea0003800200 */
.L_x_214:
[----:B------:R-:W-:Y:S01]  /*59a0*/  ISETP.GT.AND P0, PT, R2, 0x17, PT ;  /* 0x000000170200780c */ /* 0x000fe20003f04270 */
[----:B-1----:R1:W1:Y:S01]  /*59b0*/  SHFL.DOWN PT, R6, R4, 0x8, 0x1f ;  /* 0x09001f0004067f89 */ /* 0x00226200000e0000 */
[----:B------:R-:W-:Y:S01]  /*59c0*/  BSSY.RECONVERGENT B1, `(.L_x_216) ;  /* 0x000001d000017945 */ /* 0x000fe20003800200 */
[----:B--2---:R-:W-:Y:S02]  /*59d0*/  IMAD.MOV.U32 R12, RZ, RZ, R10 ;  /* 0x000000ffff0c7224 */ /* 0x004fe400078e000a */
[----:B------:R2:W1:Y:S01]  /*59e0*/  SHFL.DOWN PT, R7, R5, 0x8, 0x1f ;  /* 0x09001f0005077f89 */ /* 0x00046200000e0000 */
[----:B------:R-:W-:Y:S02]  /*59f0*/  IMAD.MOV.U32 R13, RZ, RZ, R11 ;  /* 0x000000ffff0d7224 */ /* 0x000fe400078e000b */
[----:B------:R-:W-:Y:S01]  /*5a00*/  IMAD.MOV.U32 R8, RZ, RZ, R4 ;  /* 0x000000ffff087224 */ /* 0x000fe200078e0004 */
[----:B0-----:R2:W0:Y:S01]  /*5a10*/  SHFL.DOWN PT, R15, R10, 0x8, 0x1f ;  /* 0x09001f000a0f7f89 */ /* 0x00142200000e0000 */
[----:B----4-:R-:W-:-:S03]  /*5a20*/  IMAD.MOV.U32 R9, RZ, RZ, R5 ;  /* 0x000000ffff097224 */ /* 0x010fc600078e0005 */
[----:B---3--:R2:W3:Y:S01]  /*5a30*/  SHFL.DOWN PT, R14, R11, 0x8, 0x1f ;  /* 0x09001f000b0e7f89 */ /* 0x0084e200000e0000 */
[----:B------:R-:W-:Y:S05]  /*5a40*/  @P0 BRA `(.L_x_217) ;  /* 0x0000000000500947 */ /* 0x000fea0003800000 */
[----:B-1----:R-:W-:Y:S01]  /*5a50*/  DSETP.GEU.AND P0, PT, |R4|, |R6|, PT ;  /* 0x400000060400722a */ /* 0x002fe20003f0e200 */
        /* <DEDUP_REMOVED lines=19> */
.L_x_217:
[----:B------:R-:W-:Y:S05]  /*5b90*/  BSYNC.RECONVERGENT B1 ;  /* 0x0000000000017941 */ /* 0x000fea0003800200 */
.L_x_216:
[----:B------:R-:W-:Y:S01]  /*5ba0*/  ISETP.GT.AND P0, PT, R2, 0xf, PT ;  /* 0x0000000f0200780c */ /* 0x000fe20003f04270 */
[----:B--2---:R2:W4:Y:S01]  /*5bb0*/  SHFL.DOWN PT, R10, R8, 0x10, 0x1f ;  /* 0x0a001f00080a7f89 */ /* 0x00452200000e0000 */
[----:B------:R-:W-:Y:S01]  /*5bc0*/  BSSY.RECONVERGENT B1, `(.L_x_218) ;  /* 0x000001d000017945 */ /* 0x000fe20003800200 */
[----:B-1----:R-:W-:Y:S02]  /*5bd0*/  IMAD.MOV.U32 R4, RZ, RZ, R12 ;  /* 0x000000ffff047224 */ /* 0x002fe400078e000c */
[----:B------:R2:W1:Y:S01]  /*5be0*/  SHFL.DOWN PT, R11, R9, 0x10, 0x1f ;  /* 0x0a001f00090b7f89 */ /* 0x00046200000e0000 */
[----:B------:R-:W-:Y:S02]  /*5bf0*/  IMAD.MOV.U32 R5, RZ, RZ, R13 ;  /* 0x000000ffff057224 */ /* 0x000fe400078e000d */
[----:B------:R-:W-:Y:S01]  /*5c00*/  IMAD.MOV.U32 R6, RZ, RZ, R8 ;  /* 0x000000ffff067224 */ /* 0x000fe200078e0008 */
[----:B0-----:R2:W0:Y:S01]  /*5c10*/  SHFL.DOWN PT, R15, R12, 0x10, 0x1f ;  /* 0x0a001f000c0f7f89 */ /* 0x00142200000e0000 */
[----:B------:R-:W-:-:S03]  /*5c20*/  IMAD.MOV.U32 R7, RZ, RZ, R9 ;  /* 0x000000ffff077224 */ /* 0x000fc600078e0009 */
[----:B---3--:R2:W3:Y:S01]  /*5c30*/  SHFL.DOWN PT, R14, R13, 0x10, 0x1f ;  /* 0x0a001f000d0e7f89 */ /* 0x0084e200000e0000 */
        /* <DEDUP_REMOVED lines=21> */
.L_x_219:
[----:B------:R-:W-:Y:S05]  /*5d90*/  BSYNC.RECONVERGENT B1 ;  /* 0x0000000000017941 */ /* 0x000fea0003800200 */
.L_x_218:
[----:B------:R-:W-:Y:S01]  /*5da0*/  ISETP.NE.AND P0, PT, R2, RZ, PT ;  /* 0x000000ff0200720c */ /* 0x000fe20003f05270 */
[----:B------:R-:W-:-:S12]  /*5db0*/  BSSY.RECONVERGENT B1, `(.L_x_220) ;  /* 0x000000a000017945 */ /* 0x000fd80003800200 */
[----:B------:R-:W-:Y:S05]  /*5dc0*/  @P0 BRA `(.L_x_221) ;  /* 0x0000000000200947 */ /* 0x000fea0003800000 */
[----:B--2---:R-:W2:Y:S01]  /*5dd0*/  S2R R9, SR_CgaCtaId ;  /* 0x0000000000097919 */ /* 0x004ea20000008800 */
[----:B------:R-:W-:Y:S02]  /*5de0*/  MOV R8, 0x400 ;  /* 0x0000040000087802 */ /* 0x000fe40000000f00 */
[----:B------:R-:W-:-:S04]  /*5df0*/  SHF.R.U32.HI R2, RZ, 0x1, R3 ;  /* 0x00000001ff027819 */ /* 0x000fc80000011603 */
[----:B------:R-:W-:Y:S02]  /*5e00*/  LOP3.LUT R2, R2, 0x1f0, RZ, 0xc0, !PT ;  /* 0x000001f002027812 */ /* 0x000fe400078ec0ff */
[----:B--2---:R-:W-:-:S05]  /*5e10*/  LEA R9, R9, R8, 0x18 ;  /* 0x0000000809097211 */ /* 0x004fca00078ec0ff */
[----:B------:R-:W-:-:S05]  /*5e20*/  IMAD.IADD R9, R2, 0x1, R9 ;  /* 0x0000000102097824 */ /* 0x000fca00078e0209 */
[----:B------:R2:W-:Y:S04]  /*5e30*/  STS.64 [R9+0x10], R4 ;  /* 0x0000100409007388 */ /* 0x0005e80000000a00 */
[----:B------:R2:W-:Y:S02]  /*5e40*/  STS.64 [R9+0x8], R6 ;  /* 0x0000080609007388 */ /* 0x0005e40000000a00 */
.L_x_221:
[----:B------:R-:W-:Y:S05]  /*5e50*/  BSYNC.RECONVERGENT B1 ;  /* 0x0000000000017941 */ /* 0x000fea0003800200 */
.L_x_220:
[----:B------:R-:W-:Y:S01]  /*5e60*/  BAR.SYNC.DEFER_BLOCKING 0x0 ;  /* 0x0000000000007b1d */ /* 0x000fe20000010000 */
[----:B------:R-:W-:-:S13]  /*5e70*/  ISETP.NE.AND P1, PT, R3, RZ, PT ;  /* 0x000000ff0300720c */ /* 0x000fda0003f25270 */
[----:B------:R-:W-:Y:S05]  /*5e80*/  @P1 BRA `(.L_x_149) ;  /* 0x00000008008c1947 */ /* 0x000fea0003800000 */
[----:B------:R-:W5:Y:S01]  /*5e90*/  S2R R3, SR_CgaCtaId ;  /* 0x0000000000037919 */ /* 0x000f620000008800 */
[----:B------:R-:W-:Y:S01]  /*5ea0*/  MOV R20, 0x400 ;  /* 0x0000040000147802 */ /* 0x000fe20000000f00 */
[----:B------:R-:W-:Y:S03]  /*5eb0*/  BSSY.RECONVERGENT B1, `(.L_x_222) ;  /* 0x000001a000017945 */ /* 0x000fe60003800200 */
[----:B-----5:R-:W-:-:S05]  /*5ec0*/  LEA R20, R3, R20, 0x18 ;  /* 0x0000001403147211 */ /* 0x020fca00078ec0ff */
[----:B------:R-:W5:Y:S04]  /*5ed0*/  LDS.64 R16, [R20+0x18] ;  /* 0x0000180014107984 */ /* 0x000f680000000a00 */
[----:B-12-4-:R-:W1:Y:S04]  /*5ee0*/  LDS.128 R8, [R20+0x20] ;  /* 0x0000200014087984 */ /* 0x016e680000000c00 */
[----:B------:R2:W4:Y:S04]  /*5ef0*/  LDS.64 R2, [R20+0x80] ;  /* 0x0000800014027984 */ /* 0x0005280000000a00 */
[----:B0--3--:R2:W0:Y:S01]  /*5f00*/  LDS.128 R12, [R20+0x30] ;  /* 0x00003000140c7984 */ /* 0x0094220000000c00 */
[----:B-----5:R-:W-:Y:S01]  /*5f10*/  DSETP.GEU.AND P0, PT, |R6|, |R16|, PT ;  /* 0x400000100600722a */ /* 0x020fe20003f0e200 */
[----:B------:R-:W-:-:S02]  /*5f20*/  IMAD.MOV.U32 R22, RZ, RZ, R16 ;  /* 0x000000ffff167224 */ /* 0x000fc400078e0010 */
[----:B------:R-:W-:Y:S02]  /*5f30*/  IMAD.MOV.U32 R23, RZ, RZ, R17 ;  /* 0x000000ffff177224 */ /* 0x000fe400078e0011 */
[----:B-1----:R-:W-:Y:S02]  /*5f40*/  IMAD.MOV.U32 R25, RZ, RZ, R8 ;  /* 0x000000ffff197224 */ /* 0x002fe400078e0008 */
[----:B------:R-:W-:-:S07]  /*5f50*/  IMAD.MOV.U32 R21, RZ, RZ, R9 ;  /* 0x000000ffff157224 */ /* 0x000fce00078e0009 */
[----:B0-2-4-:R-:W-:Y:S05]  /*5f60*/  @!P0 BRA `(.L_x_223) ;  /* 0x0000000000388947 */ /* 0x015fea0003800000 */
        /* <DEDUP_REMOVED lines=14> */
.L_x_223:
[----:B------:R-:W-:Y:S05]  /*6050*/  BSYNC.RECONVERGENT B1 ;  /* 0x0000000000017941 */ /* 0x000fea0003800200 */
.L_x_222:
        /* <DEDUP_REMOVED lines=23> */
.L_x_225:
[----:B------:R-:W-:Y:S05]  /*61d0*/  BSYNC.RECONVERGENT B1 ;  /* 0x0000000000017941 */ /* 0x000fea0003800200 */
.L_x_224:
        /* <DEDUP_REMOVED lines=21> */
.L_x_227:
[----:B------:R-:W-:Y:S05]  /*6330*/  BSYNC.RECONVERGENT B1 ;  /* 0x0000000000017941 */ /* 0x000fea0003800200 */
.L_x_226:
        /* <DEDUP_REMOVED lines=23> */
.L_x_229:
[----:B------:R-:W-:Y:S05]  /*64b0*/  BSYNC.RECONVERGENT B1 ;  /* 0x0000000000017941 */ /* 0x000fea0003800200 */
.L_x_228:
        /* <DEDUP_REMOVED lines=21> */
.L_x_231:
[----:B------:R-:W-:Y:S05]  /*6610*/  BSYNC.RECONVERGENT B1 ;  /* 0x0000000000017941 */ /* 0x000fea0003800200 */
.L_x_230:
        /* <DEDUP_REMOVED lines=21> */
.L_x_233:
[----:B------:R-:W-:Y:S05]  /*6770*/  BSYNC.RECONVERGENT B1 ;  /* 0x0000000000017941 */ /* 0x000fea0003800200 */
.L_x_232:
        /* <DEDUP_REMOVED lines=20> */
.L_x_149:
[----:B------:R-:W-:Y:S05]  /*68c0*/  BSYNC.RECONVERGENT B0 ;  /* 0x0000000000007941 */ /* 0x000fea0003800200 */
.L_x_116:
[----:B------:R-:W-:Y:S05]  /*68d0*/  @P1 EXIT ;  /* 0x000000000000194d */ /* 0x000fea0003800000 */
[----:B01--4-:R-:W0:Y:S02]  /*68e0*/  LDC.64 R2, c[0x0][0x390] ;  /* 0x0000e400ff027b82 */ /* 0x013e240000000a00 */
[----:B0-----:R-:W-:-:S05]  /*68f0*/  IMAD.WIDE.U32 R2, R0, 0x10, R2 ;  /* 0x0000001000027825 */ /* 0x001fca00078e0002 */
[----:B------:R-:W-:Y:S04]  /*6900*/  STG.E.64 desc[UR10][R2.64], R6 ;  /* 0x0000000602007986 */ /* 0x000fe8000c101b0a */
[----:B------:R-:W-:Y:S01]  /*6910*/  STG.E.64 desc[UR10][R2.64+0x8], R4 ;  /* 0x0000080402007986 */ /* 0x000fe2000c101b0a */
[----:B------:R-:W-:Y:S05]  /*6920*/  EXIT ;  /* 0x000000000000794d */ /* 0x000fea0003800000 */
.L_x_234:
        /* <DEDUP_REMOVED lines=13> */
.L_x_720:


//--------------------- .text._ZN6thrust24THRUST_300001_SM_1000_NS8cuda_cub4core6detail13_kernel_agentINS1_8__reduce11ReduceAgentINS0_12zip_iteratorIN4cuda3std3__45tupleIJNS0_10device_ptrIdEENS0_17counting_iteratorIlNS0_11use_defaultESF_SF_EEEEEEEPNSB_IJdlEEESJ_lNS1_9__extrema9arg_max_fIdl10comparatorEEEEJSI_SK_lSO_EEEvDpT0_ --------------------------
	.section	.text._ZN6thrust24THRUST_300001_SM_1000_NS8cuda_cub4core6detail13_kernel_agentINS1_8__reduce11ReduceAgentINS0_12zip_iteratorIN4cuda3std3__45tupleIJNS0_10device_ptrIdEENS0_17counting_iteratorIlNS0_11use_defaultESF_SF_EEEEEEEPNSB_IJdlEEESJ_lNS1_9__extrema9arg_max_fIdl10comparatorEEEEJSI_SK_lSO_EEEvDpT0_,"ax",@progbits
	.align	128
        .global         _ZN6thrust24THRUST_300001_SM_1000_NS8cuda_cub4core6detail13_kernel_agentINS1_8__reduce11ReduceAgentINS0_12zip_iteratorIN4cuda3std3__45tupleIJNS0_10device_ptrIdEENS0_17counting_iteratorIlNS0_11use_defaultESF_SF_EEEEEEEPNSB_IJdlEEESJ_lNS1_9__extrema9arg_max_fIdl10comparatorEEEEJSI_SK_lSO_EEEvDpT0_
        .type           _ZN6thrust24THRUST_300001_SM_1000_NS8cuda_cub4core6detail13_kernel_agentINS1_8__reduce11ReduceAgentINS0_12zip_iteratorIN4cuda3std3__45tupleIJNS0_10device_ptrIdEENS0_17counting_iteratorIlNS0_11use_defaultESF_SF_EEEEEEEPNSB_IJdlEEESJ_lNS1_9__extrema9arg_max_fIdl10comparatorEEEEJSI_SK_lSO_EEEvDpT0_,@function
        .size           _ZN6thrust24THRUST_300001_SM_1000_NS8cuda_cub4core6detail13_kernel_agentINS1_8__reduce11ReduceAgentINS0_12zip_iteratorIN4cuda3std3__45tupleIJNS0_10device_ptrIdEENS0_17counting_iteratorIlNS0_11use_defaultESF_SF_EEEEEEEPNSB_IJdlEEESJ_lNS1_9__extrema9arg_max_fIdl10comparatorEEEEJSI_SK_lSO_EEEvDpT0_,(.L_x_721 - _ZN6thrust24THRUST_300001_SM_1000_NS8cuda_cub4core6detail13_kernel_agentINS1_8__reduce11ReduceAgentINS0_12zip_iteratorIN4cuda3std3__45tupleIJNS0_10device_ptrIdEENS0_17counting_iteratorIlNS0_11use_defaultESF_SF_EEEEEEEPNSB_IJdlEEESJ_lNS1_9__extrema9arg_max_fIdl10comparatorEEEEJSI_SK_lSO_EEEvDpT0_)
        .other          _ZN6thrust24THRUST_300001_SM_1000_NS8cuda_cub4core6detail13_kernel_agentINS1_8__reduce11ReduceAgentINS0_12zip_iteratorIN4cuda3std3__45tupleIJNS0_10device_ptrIdEENS0_17counting_iteratorIlNS0_11use_defaultESF_SF_EEEEEEEPNSB_IJdlEEESJ_lNS1_9__extrema9arg_max_fIdl10comparatorEEEEJSI_SK_lSO_EEEvDpT0_,@"STO_CUDA_ENTRY STV_DEFAULT"
_ZN6thrust24THRUST_300001_SM_1000_NS8cuda_cub4core6detail13_kernel_agentINS1_8__reduce11ReduceAgentINS0_12zip_iteratorIN4cuda3std3__45tupleIJNS0_10device_ptrIdEENS0_17counting_iteratorIlNS0_11use_defaultESF_SF_EEEEEEEPNSB_IJdlEEESJ_lNS1_9__extrema9arg_max_fIdl10comparatorEEEEJSI_SK_lSO_EEEvDpT0_:
.text._ZN6thrust24THRUST_300001_SM_1000_NS8cuda_cub4core6detail13_kernel_agentINS1_8__reduce11ReduceAgentINS0_12zip_iteratorIN4cuda3std3__45tupleIJNS0_10device_ptrIdEENS0_17counting_iteratorIlNS0_11use_defaultESF_SF_EEEEEEEPNSB_IJdlEEESJ_lNS1_9__extrema9arg_max_fIdl10comparatorEEEEJSI_SK_lSO_EEEvDpT0_:
[----:B------:R-:W-:Y:S01]  /*0000*/  LDC R1, c[0x0][0x37c] ;  /* 0x0000df00ff017b82 */ /* 0x000fe20000000800 */
[----:B------:R-:W0:Y:S02]  /*0010*/  LDCU.64 UR4, c[0x0][0x398] ;  /* 0x00007300ff0477ac */ /* 0x000e240008000a00 */
[----:B0-----:R-:W-:-:S04]  /*0020*/  ISETP.NE.U32.AND P0, PT, RZ, UR4, PT ;  /* 0x00000004ff007c0c */ /* 0x001fc8000bf05070 */
[----:B------:R-:W-:-:S13]  /*0030*/  ISETP.NE.AND.EX P0, PT, RZ, UR5, PT, P0 ;  /* 0x00000005ff007c0c */ /* 0x000fda000bf05300 */
[----:B------:R-:W-:Y:S05]  /*0040*/  @!P0 EXIT ;  /* 0x000000000000894d */ /* 0x000fea0003800000 */
[----:B------:R-:W-:Y:S01]  /*0050*/  UISETP.GT.U32.AND UP0, UPT, UR4, 0x4ff, UPT ;  /* 0x000004ff0400788c */ /* 0x000fe2000bf04070 */
[----:B------:R-:W-:Y:S01]  /*0060*/  BSSY.RECONVERGENT B0, `(.L_x_235) ;  /* 0x000063e000007945 */ /* 0x000fe20003800200 */
[----:B------:R-:W0:Y:S02]  /*0070*/  LDCU.64 UR8, c[0x0][0x358] ;  /* 0x00006b00ff0877ac */ /* 0x000e240008000a00 */
[----:B------:R-:W-:-:S09]  /*0080*/  UISETP.GT.AND.EX UP0, UPT, UR5, URZ, UPT, UP0 ;  /* 0x000000ff0500728c */ /* 0x000fd2000bf04300 */
        /* <DEDUP_REMOVED lines=9> */
[----:B------:R-:W1:Y:S01]  /*0120*/  LDC.64 R2, c[0x0][0x380] ;  /* 0x0000e000ff027b82 */ /* 0x000e620000000a00 */
[----:B------:R-:W2:Y:S01]  /*0130*/  LDCU.64 UR6, c[0x0][0x388] ;  /* 0x00007100ff0677ac */ /* 0x000ea20008000a00 */
[----:B-1----:R-:W-:-:S06]  /*0140*/  IMAD.WIDE.U32 R2, R0, 0x8, R2 ;  /* 0x0000000800027825 */ /* 0x002fcc00078e0002 */
[----:B0-----:R-:W5:Y:S01]  /*0150*/  LDG.E.64 R2, desc[UR8][R2.64] ;  /* 0x0000000802027981 */ /* 0x001f62000c1e1b00 */
[C---:B--2---:R-:W-:Y:S01]  /*0160*/  IADD3 R9, P0, PT, R0.reuse, UR6, RZ ;  /* 0x0000000600097c10 */ /* 0x044fe2000ff1e0ff */
[----:B------:R-:W-:-:S04]  /*0170*/  VIADD R10, R0, 0x100 ;  /* 0x00000100000a7836 */ /* 0x000fc80000000000 */
[----:B------:R-:W-:-:S08]  /*0180*/  IMAD.X R8, RZ, RZ, UR7, P0 ;  /* 0x00000007ff087e24 */ /* 0x000fd000080e06ff */
.L_x_238:
[----:B0-----:R-:W-:Y:S05]  /*0190*/  BSYNC.RECONVERGENT B1 ;  /* 0x0000000000017941 */ /* 0x001fea0003800200 */
.L_x_237:
[----:B------:R-:W-:Y:S01]  /*01a0*/  ISETP.GE.AND P0, PT, R10, UR4, PT ;  /* 0x000000040a007c0c */ /* 0x000fe2000bf06270 */
[----:B------:R-:W-:-:S12]  /*01b0*/  BSSY.RECONVERGENT B1, `(.L_x_239) ;  /* 0x00000a9000017945 */ /* 0x000fd80003800200 */
[----:B------:R-:W-:Y:S05]  /*01c0*/  @P0 BRA `(.L_x_240) ;  /* 0x00000008009c0947 */ /* 0x000fea0003800000 */
[----:B------:R-:W-:Y:S01]  /*01d0*/  LOP3.LUT R4, RZ, R10, RZ, 0x33, !PT ;  /* 0x0000000aff047212 */ /* 0x000fe200078e33ff */
[----:B------:R-:W-:Y:S04]  /*01e0*/  BSSY.RECONVERGENT B2, `(.L_x_241) ;  /* 0x0000034000027945 */ /* 0x000fe80003800200 */
[----:B------:R-:W-:-:S05]  /*01f0*/  VIADD R16, R4, UR4 ;  /* 0x0000000404107c36 */ /* 0x000fca0008000000 */
[----:B------:R-:W-:-:S04]  /*0200*/  LOP3.LUT R4, R16, 0x300, RZ, 0xc0, !PT ;  /* 0x0000030010047812 */ /* 0x000fc800078ec0ff */
[----:B------:R-:W-:-:S13]  /*0210*/  ISETP.NE.AND P0, PT, R4, 0x300, PT ;  /* 0x000003000400780c */ /* 0x000fda0003f05270 */
[----:B------:R-:W-:Y:S05]  /*0220*/  @!P0 BRA `(.L_x_242) ;  /* 0x0000000000bc8947 */ /* 0x000fea0003800000 */
[----:B------:R-:W0:Y:S01]  /*0230*/  LDC.64 R4, c[0x0][0x380] ;  /* 0x0000e000ff047b82 */ /* 0x000e220000000a00 */
[----:B------:R-:W1:Y:S01]  /*0240*/  LDCU.64 UR6, c[0x0][0x388] ;  /* 0x00007100ff0677ac */ /* 0x000e620008000a00 */
[----:B------:R-:W-:-:S04]  /*0250*/  LEA.HI R6, R16, 0x1, RZ, 0x18 ;  /* 0x0000000110067811 */ /* 0x000fc800078fc0ff */
[----:B------:R-:W-:-:S05]  /*0260*/  LOP3.LUT R6, R6, 0x3, RZ, 0xc0, !PT ;  /* 0x0000000306067812 */ /* 0x000fca00078ec0ff */
[----:B------:R-:W-:Y:S01]  /*0270*/  IMAD.MOV R11, RZ, RZ, -R6 ;  /* 0x000000ffff0b7224 */ /* 0x000fe200078e0a06 */
[C---:B-1----:R-:W-:Y:S01]  /*0280*/  IADD3 R14, P0, PT, R10.reuse, UR6, RZ ;  /* 0x000000060a0e7c10 */ /* 0x042fe2000ff1e0ff */
[----:B0-----:R-:W-:-:S04]  /*0290*/  IMAD.WIDE.U32 R4, R10, 0x8, R4 ;  /* 0x000000080a047825 */ /* 0x001fc800078e0004 */
[----:B------:R-:W-:Y:S02]  /*02a0*/  IMAD.MOV.U32 R12, RZ, RZ, R4 ;  /* 0x000000ffff0c7224 */ /* 0x000fe400078e0004 */
[----:B------:R-:W-:Y:S02]  /*02b0*/  IMAD.MOV.U32 R13, RZ, RZ, R5 ;  /* 0x000000ffff0d7224 */ /* 0x000fe400078e0005 */
[----:B------:R-:W-:-:S07]  /*02c0*/  IMAD.X R15, RZ, RZ, UR7, P0 ;  /* 0x00000007ff0f7e24 */ /* 0x000fce00080e06ff */
.L_x_245:
        /* <DEDUP_REMOVED lines=31> */
.L_x_244:
[----:B------:R-:W-:Y:S05]  /*04c0*/  BSYNC.RECONVERGENT B3 ;  /* 0x0000000000037941 */ /* 0x000fea0003800200 */
.L_x_243:
[----:B------:R-:W-:Y:S01]  /*04d0*/  IADD3 R14, P0, PT, R14, 0x100, RZ ;  /* 0x000001000e0e7810 */ /* 0x000fe20007f1e0ff */
[----:B------:R-:W-:Y:S02]  /*04e0*/  VIADD R10, R10, 0x100 ;  /* 0x000001000a0a7836 */ /* 0x000fe40000000000 */
[----:B------:R-:W-:Y:S02]  /*04f0*/  IMAD.X R13, RZ, RZ, R13, P3 ;  /* 0x000000ffff0d7224 */ /* 0x000fe400018e060d */
[----:B------:R-:W-:Y:S01]  /*0500*/  IMAD.X R15, RZ, RZ, R15, P0 ;  /* 0x000000ffff0f7224 */ /* 0x000fe200000e060f */
[----:B------:R-:W-:Y:S07]  /*0510*/  @P2 BRA `(.L_x_245) ;  /* 0xfffffffc006c2947 */ /* 0x000fee000383ffff */
.L_x_242:
[----:B------:R-:W-:Y:S05]  /*0520*/  BSYNC.RECONVERGENT B2 ;  /* 0x0000000000027941 */ /* 0x000fea0003800200 */
.L_x_241:
[----:B------:R-:W-:-:S13]  /*0530*/  ISETP.GE.U32.AND P0, PT, R16, 0x300, PT ;  /* 0x000003001000780c */ /* 0x000fda0003f06070 */
[----:B------:R-:W-:Y:S05]  /*0540*/  @!P0 BRA `(.L_x_240) ;  /* 0x0000000400bc8947 */ /* 0x000fea0003800000 */
[----:B------:R-:W0:Y:S01]  /*0550*/  LDC.64 R4, c[0x0][0x380] ;  /* 0x0000e000ff047b82 */ /* 0x000e220000000a00 */
[----:B------:R-:W-:-:S07]  /*0560*/  VIADD R20, R10, 0x200 ;  /* 0x000002000a147836 */ /* 0x000fce0000000000 */
[----:B------:R-:W1:Y:S02]  /*0570*/  LDC.64 R6, c[0x0][0x388] ;  /* 0x0000e200ff067b82 */ /* 0x000e640000000a00 */
.L_x_254:
[----:B------:R-:W-:-:S04]  /*0580*/  VIADD R17, R20, 0xfffffe00 ;  /* 0xfffffe0014117836 */ /* 0x000fc80000000000 */
[----:B0-----:R-:W-:-:S05]  /*0590*/  IMAD.WIDE R24, R17, 0x8, R4 ;  /* 0x0000000811187825 */ /* 0x001fca00078e0204 */
[----:B------:R-:W2:Y:S04]  /*05a0*/  LDG.E.64 R18, desc[UR8][R24.64] ;  /* 0x0000000818127981 */ /* 0x000ea8000c1e1b00 */
[----:B-----5:R0:W5:Y:S04]  /*05b0*/  LDG.E.64 R14, desc[UR8][R24.64+0x800] ;  /* 0x00080008180e7981 */ /* 0x020168000c1e1b00 */
[----:B------:R0:W5:Y:S04]  /*05c0*/  LDG.E.64 R12, desc[UR8][R24.64+0x1000] ;  /* 0x00100008180c7981 */ /* 0x000168000c1e1b00 */
[----:B------:R0:W5:Y:S01]  /*05d0*/  LDG.E.64 R10, desc[UR8][R24.64+0x1800] ;  /* 0x00180008180a7981 */ /* 0x000162000c1e1b00 */
[----:B-1----:R-:W-:Y:S01]  /*05e0*/  IADD3 R26, P1, PT, R17, R6, RZ ;  /* 0x00000006111a7210 */ /* 0x002fe20007f3e0ff */
[----:B------:R-:W-:Y:S01]  /*05f0*/  BSSY.RECONVERGENT B2, `(.L_x_246) ;  /* 0x0000017000027945 */ /* 0x000fe20003800200 */
[----:B------:R-:W-:-:S02]  /*0600*/  VIADD R23, R20, 0xffffff00 ;  /* 0xffffff0014177836 */ /* 0x000fc40000000000 */
[----:B------:R-:W-:Y:S01]  /*0610*/  LEA.HI.X.SX32 R27, R17, R7, 0x1, P1 ;  /* 0x00000007111b7211 */ /* 0x000fe200008f0eff */
[----:B------:R-:W-:-:S04]  /*0620*/  IMAD.MOV.U32 R22, RZ, RZ, R26 ;  /* 0x000000ffff167224 */ /* 0x000fc800078e001a */
        /* <DEDUP_REMOVED lines=19> */
.L_x_247:
[----:B------:R-:W-:Y:S05]  /*0760*/  BSYNC.RECONVERGENT B2 ;  /* 0x0000000000027941 */ /* 0x000fea0003800200 */
.L_x_246:
[----:B-----5:R-:W-:Y:S01]  /*0770*/  DSETP.GEU.AND P0, PT, |R16|, |R14|, PT ;  /* 0x4000000e1000722a */ /* 0x020fe20003f0e200 */
[C---:B------:R-:W-:Y:S01]  /*0780*/  IADD3 R19, P1, PT, R23.reuse, R6, RZ ;  /* 0x0000000617137210 */ /* 0x040fe20007f3e0ff */
[----:B------:R-:W-:Y:S01]  /*0790*/  BSSY.RECONVERGENT B2, `(.L_x_248) ;  /* 0x0000015000027945 */ /* 0x000fe20003800200 */
[----:B------:R-:W-:Y:S02]  /*07a0*/  IMAD.MOV.U32 R2, RZ, RZ, R14 ;  /* 0x000000ffff027224 */ /* 0x000fe400078e000e */
[----:B------:R-:W-:Y:S01]  /*07b0*/  LEA.HI.X.SX32 R18, R23, R7, 0x1, P1 ;  /* 0x0000000717127211 */ /* 0x000fe200008f0eff */
[----:B------:R-:W-:Y:S02]  /*07c0*/  IMAD.MOV.U32 R9, RZ, RZ, R19 ;  /* 0x000000ffff097224 */ /* 0x000fe400078e0013 */
[----:B------:R-:W-:Y:S01]  /*07d0*/  IMAD.MOV.U32 R3, RZ, RZ, R15 ;  /* 0x000000ffff037224 */ /* 0x000fe200078e000f */
[----:B------:R-:W-:-:S05]  /*07e0*/  MOV R8, R18 ;  /* 0x0000001200087202 */ /* 0x000fca0000000f00 */
        /* <DEDUP_REMOVED lines=15> */
.L_x_249:
[----:B------:R-:W-:Y:S05]  /*08e0*/  BSYNC.RECONVERGENT B2 ;  /* 0x0000000000027941 */ /* 0x000fea0003800200 */
.L_x_248:
[----:B------:R-:W-:Y:S01]  /*08f0*/  DSETP.GEU.AND P0, PT, |R2|, |R12|, PT ;  /* 0x4000000c0200722a */ /* 0x000fe20003f0e200 */
[CC--:B------:R-:W-:Y:S01]  /*0900*/  IADD3 R22, P1, PT, R20.reuse, R6.reuse, RZ ;  /* 0x0000000614167210 */ /* 0x0c0fe20007f3e0ff */
[C---:B------:R-:W-:Y:S01]  /*0910*/  VIADD R16, R20.reuse, 0x100 ;  /* 0x0000010014107836 */ /* 0x040fe20000000000 */
[----:B------:R-:W-:Y:S01]  /*0920*/  BSSY.RECONVERGENT B2, `(.L_x_250) ;  /* 0x0000016000027945 */ /* 0x000fe20003800200 */
[----:B------:R-:W-:Y:S01]  /*0930*/  IMAD.MOV.U32 R14, RZ, RZ, R12 ;  /* 0x000000ffff0e7224 */ /* 0x000fe200078e000c */
[----:B------:R-:W-:Y:S01]  /*0940*/  LEA.HI.X.SX32 R19, R20, R7, 0x1, P1 ;  /* 0x0000000714137211 */ /* 0x000fe200008f0eff */
[----:B------:R-:W-:Y:S01]  /*0950*/  IMAD.MOV.U32 R17, RZ, RZ, R22 ;  /* 0x000000ffff117224 */ /* 0x000fe200078e0016 */
[----:B------:R-:W-:Y:S01]  /*0960*/  IADD3 R24, P2, PT, R16, R6, RZ ;  /* 0x0000000610187210 */ /* 0x000fe20007f5e0ff */
[----:B------:R-:W-:Y:S02]  /*0970*/  IMAD.MOV.U32 R15, RZ, RZ, R13 ;  /* 0x000000ffff0f7224 */ /* 0x000fe400078e000d */
[----:B------:R-:W-:-:S04]  /*0980*/  IMAD.MOV.U32 R18, RZ, RZ, R19 ;  /* 0x000000ffff127224 */ /* 0x000fc800078e0013 */
[----:B------:R-:W-:Y:S06]  /*0990*/  @!P0 BRA `(.L_x_251) ;  /* 0x0000000000388947 */ /* 0x000fec0003800000 */
        /* <DEDUP_REMOVED lines=14> */
.L_x_251:
[----:B------:R-:W-:Y:S05]  /*0a80*/  BSYNC.RECONVERGENT B2 ;  /* 0x0000000000027941 */ /* 0x000fea0003800200 */
.L_x_250:
[----:B------:R-:W-:Y:S01]  /*0a90*/  DSETP.GEU.AND P0, PT, |R14|, |R10|, PT ;  /* 0x4000000a0e00722a */ /* 0x000fe20003f0e200 */
[----:B------:R-:W-:Y:S01]  /*0aa0*/  LEA.HI.X.SX32 R13, R16, R7, 0x1, P2 ;  /* 0x00000007100d7211 */ /* 0x000fe200010f0eff */
[----:B------:R-:W-:Y:S01]  /*0ab0*/  BSSY.RECONVERGENT B2, `(.L_x_252) ;  /* 0x0000014000027945 */ /* 0x000fe20003800200 */
[----:B------:R-:W-:Y:S02]  /*0ac0*/  IMAD.MOV.U32 R9, RZ, RZ, R24 ;  /* 0x000000ffff097224 */ /* 0x000fe400078e0018 */
[----:B------:R-:W-:Y:S02]  /*0ad0*/  IMAD.MOV.U32 R2, RZ, RZ, R10 ;  /* 0x000000ffff027224 */ /* 0x000fe400078e000a */
[----:B------:R-:W-:Y:S02]  /*0ae0*/  IMAD.MOV.U32 R8, RZ, RZ, R13 ;  /* 0x000000ffff087224 */ /* 0x000fe400078e000d */
[----:B------:R-:W-:-:S05]  /*0af0*/  IMAD.MOV.U32 R3, RZ, RZ, R11 ;  /* 0x000000ffff037224 */ /* 0x000fca00078e000b */
        /* <DEDUP_REMOVED lines=15> */
.L_x_253:
[----:B------:R-:W-:Y:S05]  /*0bf0*/  BSYNC.RECONVERGENT B2 ;  /* 0x0000000000027941 */ /* 0x000fea0003800200 */
.L_x_252:
[C---:B------:R-:W-:Y:S02]  /*0c00*/  VIADD R10, R20.reuse, 0x200 ;  /* 0x00000200140a7836 */ /* 0x040fe40000000000 */
[----:B------:R-:W-:-:S03]  /*0c10*/  VIADD R20, R20, 0x400 ;  /* 0x0000040014147836 */ /* 0x000fc60000000000 */
[----:B------:R-:W-:-:S13]  /*0c20*/  ISETP.GE.AND P0, PT, R10, UR5, PT ;  /* 0x000000050a007c0c */ /* 0x000fda000bf06270 */
[----:B------:R-:W-:Y:S05]  /*0c30*/  @!P0 BRA `(.L_x_254) ;  /* 0xfffffff800508947 */ /* 0x000fea000383ffff */
.L_x_240:
[----:B------:R-:W-:Y:S05]  /*0c40*/  BSYNC.RECONVERGENT B1 ;  /* 0x0000000000017941 */ /* 0x000fea0003800200 */
.L_x_239:
[----:B------:R-:W0:Y:S02]  /*0c50*/  LDCU UR6, c[0x0][0x398] ;  /* 0x00007300ff0677ac */ /* 0x000e240008000800 */
[----:B0-----:R-:W-:-:S09]  /*0c60*/  UISETP.GE.AND UP0, UPT, UR6, 0x100, UPT ;  /* 0x000001000600788c */ /* 0x001fd2000bf06270 */
[----:B------:R-:W-:Y:S05]  /*0c70*/  BRA.U !UP0, `(.L_x_255) ;  /* 0x0000001508507547 */ /* 0x000fea000b800000 */
        /* <DEDUP_REMOVED lines=32> */
.L_x_257:
[----:B------:R-:W-:Y:S05]  /*0e80*/  BSYNC.RECONVERGENT B1 ;  /* 0x0000000000017941 */ /* 0x000fea0003800200 */
.L_x_256:
        /* <DEDUP_REMOVED lines=31> */
.L_x_259:
[----:B------:R-:W-:Y:S05]  /*1080*/  BSYNC.RECONVERGENT B1 ;  /* 0x0000000000017941 */ /* 0x000fea0003800200 */
.L_x_258:
[----:B------:R-:W-:Y:S01]  /*1090*/  ISETP.GT.AND P0, PT, R10, 0x1b, PT ;  /* 0x0000001b0a00780c */ /* 0x000fe20003f04270 */
[----:B-1----:R1:W1:Y:S01]  /*10a0*/  SHFL.DOWN PT, R6, R2, 0x4, 0x1f ;  /* 0x08801f0002067f89 */ /* 0x00226200000e0000 */
[----:B------:R-:W-:Y:S01]  /*10b0*/  BSSY.RECONVERGENT B1, `(.L_x_260) ;  /* 0x000001d000017945 */ /* 0x000fe20003800200 */
[----:B0-----:R-:W-:Y:S02]  /*10c0*/  IMAD.MOV.U32 R11, RZ, RZ, R8 ;  /* 0x000000ffff0b7224 */ /* 0x001fe400078e0008 */
[----:B--2---:R0:W2:Y:S01]  /*10d0*/  SHFL.DOWN PT, R7, R3, 0x4, 0x1f ;  /* 0x08801f0003077f89 */ /* 0x0040a200000e0000 */
[----:B------:R-:W-:Y:S02]  /*10e0*/  IMAD.MOV.U32 R12, RZ, RZ, R9 ;  /* 0x000000ffff0c7224 */ /* 0x000fe400078e0009 */
[----:B------:R-:W-:Y:S01]  /*10f0*/  IMAD.MOV.U32 R4, RZ, RZ, R2 ;  /* 0x000000ffff047224 */ /* 0x000fe200078e0002 */
[----:B----4-:R0:W4:Y:S01]  /*1100*/  SHFL.DOWN PT, R13, R8, 0x4, 0x1f ;  /* 0x08801f00080d7f89 */ /* 0x01012200000e0000 */
[----:B------:R-:W-:-:S03]  /*1110*/  IMAD.MOV.U32 R5, RZ, RZ, R3 ;  /* 0x000000ffff057224 */ /* 0x000fc600078e0003 */
[----:B---3--:R0:W3:Y:S01]  /*1120*/  SHFL.DOWN PT, R14, R9, 0x4, 0x1f ;  /* 0x08801f00090e7f89 */ /* 0x0080e200000e0000 */
[----:B------:R-:W-:Y:S05]  /*1130*/  @P0 BRA `(.L_x_261) ;  /* 0x0000000000500947 */ /* 0x000fea0003800000 */
[----:B-12---:R-:W-:Y:S01]  /*1140*/  DSETP.GEU.AND P0, PT, |R2|, |R6|, PT ;  /* 0x400000060200722a */ /* 0x006fe20003f0e200 */
[----:B----4-:R-:W-:Y:S02]  /*1150*/  IMAD.MOV.U32 R11, RZ, RZ, R13 ;  /* 0x000000ffff0b7224 */ /* 0x010fe400078e000d */
        /* <DEDUP_REMOVED lines=18> */
.L_x_261:
[----:B------:R-:W-:Y:S05]  /*1280*/  BSYNC.RECONVERGENT B1 ;  /* 0x0000000000017941 */ /* 0x000fea0003800200 */
.L_x_260:
        /* <DEDUP_REMOVED lines=31> */
.L_x_263:
[----:B------:R-:W-:Y:S05]  /*1480*/  BSYNC.RECONVERGENT B1 ;  /* 0x0000000000017941 */ /* 0x000fea0003800200 */
.L_x_262:
[----:B------:R-:W-:Y:S01]  /*1490*/  ISETP.GT.AND P0, PT, R10, 0xf, PT ;  /* 0x0000000f0a00780c */ /* 0x000fe20003f04270 */
[----:B-1----:R1:W1:Y:S01]  /*14a0*/  SHFL.DOWN PT, R4, R2, 0x10, 0x1f ;  /* 0x0a001f0002047f89 */ /* 0x00226200000e0000 */
[----:B------:R-:W-:Y:S01]  /*14b0*/  BSSY.RECONVERGENT B1, `(.L_x_264) ;  /* 0x000001d000017945 */ /* 0x000fe20003800200 */
[----:B---3--:R-:W-:Y:S01]  /*14c0*/  MOV R14, R8 ;  /* 0x00000008000e7202 */ /* 0x008fe20000000f00 */
[----:B------:R-:W-:Y:S01]  /*14d0*/  IMAD.MOV.U32 R15, RZ, RZ, R9 ;  /* 0x000000ffff0f7224 */ /* 0x000fe200078e0009 */
[----:B0-----:R0:W3:Y:S01]  /*14e0*/  SHFL.DOWN PT, R5, R3, 0x10, 0x1f ;  /* 0x0a001f0003057f89 */ /* 0x0010e200000e0000 */
[----:B------:R-:W-:Y:S02]  /*14f0*/  IMAD.MOV.U32 R12, RZ, RZ, R2 ;  /* 0x000000ffff0c7224 */ /* 0x000fe400078e0002 */
[----:B----4-:R-:W-:Y:S01]  /*1500*/  IMAD.MOV.U32 R13, RZ, RZ, R3 ;  /* 0x000000ffff0d7224 */ /* 0x010fe200078e0003 */
[----:B--2---:R0:W2:Y:S04]  /*1510*/  SHFL.DOWN PT, R7, R8, 0x10, 0x1f ;  /* 0x0a001f0008077f89 */ /* 0x0040a800000e0000 */
[----:B------:R0:W4:Y:S01]  /*1520*/  SHFL.DOWN PT, R6, R9, 0x10, 0x1f ;  /* 0x0a001f0009067f89 */ /* 0x00012200000e0000 */
        /* <DEDUP_REMOVED lines=21> */
.L_x_265:
[----:B------:R-:W-:Y:S05]  /*1680*/  BSYNC.RECONVERGENT B1 ;  /* 0x0000000000017941 */ /* 0x000fea0003800200 */
.L_x_264:
        /* <DEDUP_REMOVED lines=11> */
.L_x_267:
[----:B------:R-:W-:Y:S05]  /*1740*/  BSYNC.RECONVERGENT B1 ;  /* 0x0000000000017941 */ /* 0x000fea0003800200 */
.L_x_266:
        /* <DEDUP_REMOVED lines=8> */
[----:B-1234-:R-:W1:Y:S04]  /*17d0*/  LDS.128 R4, [R0+0x20] ;  /* 0x0000200000047984 */ /* 0x01ee680000000c00 */
[----:B------:R2:W3:Y:S04]  /*17e0*/  LDS.64 R2, [R0+0x80] ;  /* 0x0000800000027984 */ /* 0x0004e80000000a00 */
[----:B------:R2:W4:Y:S01]  /*17f0*/  LDS.128 R8, [R0+0x30] ;  /* 0x0000300000087984 */ /* 0x0005220000000c00 */
        /* <DEDUP_REMOVED lines=20> */
.L_x_270:
[----:B------:R-:W-:Y:S05]  /*1940*/  BSYNC.RECONVERGENT B1 ;  /* 0x0000000000017941 */ /* 0x000fea0003800200 */
.L_x_269:
        /* <DEDUP_REMOVED lines=23> */
.L_x_272:
[----:B------:R-:W-:Y:S05]  /*1ac0*/  BSYNC.RECONVERGENT B1 ;  /* 0x0000000000017941 */ /* 0x000fea0003800200 */
.L_x_271:
        /* <DEDUP_REMOVED lines=21> */
.L_x_274:
[----:B------:R-:W-:Y:S05]  /*1c20*/  BSYNC.RECONVERGENT B1 ;  /* 0x0000000000017941 */ /* 0x000fea0003800200 */
.L_x_273:
[----:B------:R0:W1:Y:S01]  /*1c30*/  LDS.128 R8, [R0+0x60] ;  /* 0x0000600000087984 */ /* 0x0000620000000c00 */
[----:B------:R-:W-:Y:S01]  /*1c40*/  DSETP.GEU.AND P0, PT, |R20|, |R14|, PT ;  /* 0x4000000e1400722a */ /* 0x000fe20003f0e200 */
[----:B------:R-:W-:Y:S01]  /*1c50*/  BSSY.RECONVERGENT B1, `(.L_x_275) ;  /* 0x0000015000017945 */ /* 0x000fe20003800200 */
[----:B------:R-:W-:Y:S01]  /*1c60*/  MOV R12, R14 ;  /* 0x0000000e000c7202 */ /* 0x000fe20000000f00 */
        /* <DEDUP_REMOVED lines=19> */
.L_x_276:
[----:B------:R-:W-:Y:S05]  /*1da0*/  BSYNC.RECONVERGENT B1 ;  /* 0x0000000000017941 */ /* 0x000fea0003800200 */
.L_x_275:
        /* <DEDUP_REMOVED lines=21> */
.L_x_278:
[----:B------:R-:W-:Y:S05]  /*1f00*/  BSYNC.RECONVERGENT B1 ;  /* 0x0000000000017941 */ /* 0x000fea0003800200 */
.L_x_277:
        /* <DEDUP_REMOVED lines=21> */
.L_x_280:
[----:B------:R-:W-:Y:S05]  /*2060*/  BSYNC.RECONVERGENT B1 ;  /* 0x0000000000017941 */ /* 0x000fea0003800200 */
.L_x_279:
        /* <DEDUP_REMOVED lines=21> */
.L_x_255:
[----:B------:R-:W0:Y:S01]  /*21c0*/  S2R R4, SR_LANEID ;  /* 0x0000000000047919 */ /* 0x000e220000000000 */
[----:B------:R-:W-:Y:S01]  /*21d0*/  LOP3.LUT R5, R0, 0x3e0, RZ, 0xc0, !PT ;  /* 0x000003e000057812 */ /* 0x000fe200078ec0ff */
[----:B------:R-:W-:Y:S01]  /*21e0*/  BSSY.RECONVERGENT B1, `(.L_x_281) ;  /* 0x0000024000017945 */ /* 0x000fe20003800200 */
[----:B------:R-:W-:Y:S02]  /*21f0*/  IMAD.MOV.U32 R12, RZ, RZ, R9 ;  /* 0x000000ffff0c7224 */ /* 0x000fe400078e0009 */
[----:B------:R-:W-:Y:S02]  /*2200*/  IMAD.MOV.U32 R14, RZ, RZ, R8 ;  /* 0x000000ffff0e7224 */ /* 0x000fe400078e0008 */
[----:B------:R-:W-:Y:S01]  /*2210*/  VIADD R6, R5, 0x20 ;  /* 0x0000002005067836 */ /* 0x000fe20000000000 */
[----:B------:R-:W-:Y:S01]  /*2220*/  LOP3.LUT R5, RZ, R5, RZ, 0x33, !PT ;  /* 0x00000005ff057212 */ /* 0x000fe200078e33ff */
[----:B-----5:R-:W-:-:S03]  /*2230*/  IMAD.MOV.U32 R7, RZ, RZ, R3 ;  /* 0x000000ffff077224 */ /* 0x020fc600078e0003 */
[----:B------:R-:W-:Y:S01]  /*2240*/  ISETP.GT.AND P0, PT, R6, UR6, PT ;  /* 0x0000000606007c0c */ /* 0x000fe2000bf04270 */
[----:B------:R-:W-:Y:S01]  /*2250*/  VIADD R5, R5, UR6 ;  /* 0x0000000605057c36 */ /* 0x000fe20008000000 */
[----:B------:R-:W-:-:S04]  /*2260*/  MOV R6, R2 ;  /* 0x0000000200067202 */ /* 0x000fc80000000f00 */
[----:B------:R-:W-:-:S05]  /*2270*/  SEL R5, R5, 0x1f, P0 ;  /* 0x0000001f05057807 */ /* 0x000fca0000000000 */
[----:B------:R1:W2:Y:S04]  /*2280*/  SHFL.DOWN PT, R10, R2, 0x1, R5 ;  /* 0x08200000020a7989 */ /* 0x0002a800000e0005 */
[----:B------:R1:W3:Y:S04]  /*2290*/  SHFL.DOWN PT, R11, R3, 0x1, R5 ;  /* 0x08200000030b7989 */ /* 0x0002e800000e0005 */
[----:B------:R1:W4:Y:S01]  /*22a0*/  SHFL.DOWN PT, R16, R9, 0x1, R5 ;  /* 0x0820000009107989 */ /* 0x00032200000e0005 */
[----:B0-----:R-:W-:-:S03]  /*22b0*/  ISETP.GE.AND P0, PT, R4, R5, PT ;  /* 0x000000050400720c */ /* 0x001fc60003f06270 */
[----:B------:R1:W0:Y:S10]  /*22c0*/  SHFL.DOWN PT, R13, R8, 0x1, R5 ;  /* 0x08200000080d7989 */ /* 0x00023400000e0005 */
[----:B-1----:R-:W-:Y:S05]  /*22d0*/  @P0 BRA `(.L_x_282) ;  /* 0x0000000000500947 */ /* 0x002fea0003800000 */
[----:B--23--:R-:W-:Y:S01]  /*22e0*/  DSETP.GEU.AND P0, PT, |R2|, |R10|, PT ;  /* 0x4000000a0200722a */ /* 0x00cfe20003f0e200 */
        /* <DEDUP_REMOVED lines=19> */
.L_x_282:
[----:B------:R-:W-:Y:S05]  /*2420*/  BSYNC.RECONVERGENT B1 ;  /* 0x0000000000017941 */ /* 0x000fea0003800200 */
.L_x_281:
[----:B------:R-:W-:Y:S01]  /*2430*/  VIADD R2, R4, 0x2 ;  /* 0x0000000204027836 */ /* 0x000fe20000000000 */
[----:B------:R1:W1:Y:S01]  /*2440*/  SHFL.DOWN PT, R8, R6, 0x2, R5 ;  /* 0x0840000006087989 */ /* 0x00026200000e0005 */
[----:B------:R-:W-:Y:S01]  /*2450*/  BSSY.RECONVERGENT B1, `(.L_x_283) ;  /* 0x000001e000017945 */ /* 0x000fe20003800200 */
[----:B--2---:R-:W-:Y:S02]  /*2460*/  IMAD.MOV.U32 R10, RZ, RZ, R12 ;  /* 0x000000ffff0a7224 */ /* 0x004fe400078e000c */
[----:B------:R-:W-:Y:S01]  /*2470*/  ISETP.GT.AND P0, PT, R2, R5, PT ;  /* 0x000000050200720c */ /* 0x000fe20003f04270 */
[----:B------:R2:W1:Y:S01]  /*2480*/  SHFL.DOWN PT, R9, R7, 0x2, R5 ;  /* 0x0840000007097989 */ /* 0x00046200000e0005 */
[----:B----4-:R-:W-:Y:S02]  /*2490*/  IMAD.MOV.U32 R16, RZ, RZ, R14 ;  /* 0x000000ffff107224 */ /* 0x010fe400078e000e */
[----:B------:R-:W-:Y:S01]  /*24a0*/  IMAD.MOV.U32 R2, RZ, RZ, R6 ;  /* 0x000000ffff027224 */ /* 0x000fe200078e0006 */
[----:B---3--:R2:W3:Y:S01]  /*24b0*/  SHFL.DOWN PT, R11, R12, 0x2, R5 ;  /* 0x084000000c0b7989 */ /* 0x0084e200000e0005 */
[----:B------:R-:W-:-:S03]  /*24c0*/  IMAD.MOV.U32 R3, RZ, RZ, R7 ;  /* 0x000000ffff037224 */ /* 0x000fc600078e0007 */
[----:B0-----:R2:W0:Y:S04]  /*24d0*/  SHFL.DOWN PT, R13, R14, 0x2, R5 ;  /* 0x084000000e0d7989 */ /* 0x00142800000e0005 */
        /* <DEDUP_REMOVED lines=21> */
.L_x_284:
[----:B------:R-:W-:Y:S05]  /*2630*/  BSYNC.RECONVERGENT B1 ;  /* 0x0000000000017941 */ /* 0x000fea0003800200 */
.L_x_283:
[----:B-1----:R-:W-:Y:S01]  /*2640*/  VIADD R6, R4, 0x4 ;  /* 0x0000000404067836 */ /* 0x002fe20000000000 */
[----:B------:R1:W4:Y:S01]  /*2650*/  SHFL.DOWN PT, R8, R2, 0x4, R5 ;  /* 0x0880000002087989 */ /* 0x00032200000e0005 */
[----:B------:R-:W-:Y:S01]  /*2660*/  BSSY.RECONVERGENT B1, `(.L_x_285) ;  /* 0x000001e000017945 */ /* 0x000fe20003800200 */
[----:B--2---:R-:W-:Y:S02]  /*2670*/  IMAD.MOV.U32 R12, RZ, RZ, R10 ;  /* 0x000000ffff0c7224 */ /* 0x004fe400078e000a */
[----:B------:R-:W-:Y:S01]  /*2680*/  ISETP.GT.AND P0, PT, R6, R5, PT ;  /* 0x000000050600720c */ /* 0x000fe20003f04270 */
[----:B------:R1:W2:Y:S01]  /*2690*/  SHFL.DOWN PT, R9, R3, 0x4, R5 ;  /* 0x0880000003097989 */ /* 0x0002a200000e0005 */
[----:B------:R-:W-:Y:S02]  /*26a0*/  IMAD.MOV.U32 R14, RZ, RZ, R16 ;  /* 0x000000ffff0e7224 */ /* 0x000fe400078e0010 */
[----:B------:R-:W-:Y:S01]  /*26b0*/  IMAD.MOV.U32 R6, RZ, RZ, R2 ;  /* 0x000000ffff067224 */ /* 0x000fe200078e0002 */
[----:B---3--:R1:W3:Y:S01]  /*26c0*/  SHFL.DOWN PT, R11, R10, 0x4, R5 ;  /* 0x088000000a0b7989 */ /* 0x0082e200000e0005 */
[----:B------:R-:W-:-:S03]  /*26d0*/  IMAD.MOV.U32 R7, RZ, RZ, R3 ;  /* 0x000000ffff077224 */ /* 0x000fc600078e0003 */
[----:B0-----:R1:W0:Y:S04]  /*26e0*/  SHFL.DOWN PT, R13, R16, 0x4, R5 ;  /* 0x08800000100d7989 */ /* 0x00122800000e0005 */
[----:B------:R-:W-:Y:S05]  /*26f0*/  @P0 BRA `(.L_x_286) ;  /* 0x0000000000500947 */ /* 0x000fea0003800000 */
[----:B--2-4-:R-:W-:Y:S01]  /*2700*/  DSETP.GEU.AND P0, PT, |R2|, |R8|, PT ;  /* 0x400000080200722a */ /* 0x014fe20003f0e200 */
        /* <DEDUP_REMOVED lines=19> */
.L_x_286:
[----:B------:R-:W-:Y:S05]  /*2840*/  BSYNC.RECONVERGENT B1 ;  /* 0x0000000000017941 */ /* 0x000fea0003800200 */
.L_x_285:
[----:B-1----:R-:W-:Y:S01]  /*2850*/  IADD3 R2, PT, PT, R4, 0x8, RZ ;  /* 0x0000000804027810 */ /* 0x002fe20007ffe0ff */
[----:B----4-:R1:W4:Y:S01]  /*2860*/  SHFL.DOWN PT, R8, R6, 0x8, R5 ;  /* 0x0900000006087989 */ /* 0x01032200000e0005 */
[----:B------:R-:W-:Y:S01]  /*2870*/  BSSY.RECONVERGENT B1, `(.L_x_287) ;  /* 0x000001e000017945 */ /* 0x000fe20003800200 */
[----:B------:R-:W-:Y:S01]  /*2880*/  IMAD.MOV.U32 R10, RZ, RZ, R12 ;  /* 0x000000ffff0a7224 */ /* 0x000fe200078e000c */
[----:B------:R-:W-:Y:S01]  /*2890*/  ISETP.GT.AND P0, PT, R2, R5, PT ;  /* 0x000000050200720c */ /* 0x000fe20003f04270 */
[----:B--2---:R1:W2:Y:S01]  /*28a0*/  SHFL.DOWN PT, R9, R7, 0x8, R5 ;  /* 0x0900000007097989 */ /* 0x0042a200000e0005 */
        /* <DEDUP_REMOVED lines=26> */
.L_x_288:
[----:B------:R-:W-:Y:S05]  /*2a50*/  BSYNC.RECONVERGENT B1 ;  /* 0x0000000000017941 */ /* 0x000fea0003800200 */
.L_x_287:
[----:B----4-:R-:W-:Y:S01]  /*2a60*/  VIADD R8, R4, 0x10 ;  /* 0x0000001004087836 */ /* 0x010fe20000000000 */
[----:B-1----:R1:W4:Y:S01]  /*2a70*/  SHFL.DOWN PT, R6, R2, 0x10, R5 ;  /* 0x0a00000002067989 */ /* 0x00232200000e0005 */
[----:B------:R-:W-:Y:S01]  /*2a80*/  BSSY.RECONVERGENT B1, `(.L_x_289) ;  /* 0x000001e000017945 */ /* 0x000fe20003800200 */
[----:B------:R-:W-:Y:S02]  /*2a90*/  IMAD.MOV.U32 R14, RZ, RZ, R10 ;  /* 0x000000ffff0e7224 */ /* 0x000fe400078e000a */
[----:B------:R-:W-:Y:S01]  /*2aa0*/  ISETP.GT.AND P0, PT, R8, R5, PT ;  /* 0x000000050800720c */ /* 0x000fe20003f04270 */
[----:B------:R1:W1:Y:S01]  /*2ab0*/  SHFL.DOWN PT, R7, R3, 0x10, R5 ;  /* 0x0a00000003077989 */ /* 0x00026200000e0005 */
[----:B------:R-:W-:Y:S02]  /*2ac0*/  IMAD.MOV.U32 R15, RZ, RZ, R16 ;  /* 0x000000ffff0f7224 */ /* 0x000fe400078e0010 */
[----:B------:R-:W-:Y:S01]  /*2ad0*/  IMAD.MOV.U32 R12, RZ, RZ, R2 ;  /* 0x000000ffff0c7224 */ /* 0x000fe200078e0002 */
[----:B--2---:R2:W1:Y:S01]  /*2ae0*/  SHFL.DOWN PT, R9, R10, 0x10, R5 ;  /* 0x0a0000000a097989 */ /* 0x00446200000e0005 */
[----:B0-----:R-:W-:-:S03]  /*2af0*/  IMAD.MOV.U32 R13, RZ, RZ, R3 ;  /* 0x000000ffff0d7224 */ /* 0x001fc600078e0003 */
[----:B---3--:R2:W0:Y:S04]  /*2b00*/  SHFL.DOWN PT, R11, R16, 0x10, R5 ;  /* 0x0a000000100b7989 */ /* 0x00842800000e0005 */
[----:B------:R-:W-:Y:S05]  /*2b10*/  @P0 BRA `(.L_x_290) ;  /* 0x0000000000500947 */ /* 0x000fea0003800000 */
[----:B-1--4-:R-:W-:Y:S01]  /*2b20*/  DSETP.GEU.AND P0, PT, |R2|, |R6|, PT ;  /* 0x400000060200722a */ /* 0x012fe20003f0e200 */
[----:B------:R-:W-:Y:S02]  /*2b30*/  IMAD.MOV.U32 R14, RZ, RZ, R9 ;  /* 0x000000ffff0e7224 */ /* 0x000fe400078e0009 */
        /* <DEDUP_REMOVED lines=18> */
.L_x_290:
[----:B------:R-:W-:Y:S05]  /*2c60*/  BSYNC.RECONVERGENT B1 ;  /* 0x0000000000017941 */ /* 0x000fea0003800200 */
.L_x_289:
[----:B------:R-:W-:Y:S01]  /*2c70*/  ISETP.NE.AND P0, PT, R4, RZ, PT ;  /* 0x000000ff0400720c */ /* 0x000fe20003f05270 */
[----:B------:R-:W-:-:S12]  /*2c80*/  BSSY.RECONVERGENT B1, `(.L_x_291) ;  /* 0x000000a000017945 */ /* 0x000fd80003800200 */
[----:B------:R-:W-:Y:S05]  /*2c90*/  @P0 BRA `(.L_x_292) ;  /* 0x0000000000200947 */ /* 0x000fea0003800000 */
[----:B------:R-:W3:Y:S01]  /*2ca0*/  S2R R4, SR_CgaCtaId ;  /* 0x0000000000047919 */ /* 0x000ee20000008800 */
[----:B-1----:R-:W-:Y:S02]  /*2cb0*/  MOV R3, 0x400 ;  /* 0x0000040000037802 */ /* 0x002fe40000000f00 */
[----:B------:R-:W-:-:S04]  /*2cc0*/  SHF.R.U32.HI R2, RZ, 0x1, R0 ;  /* 0x00000001ff027819 */ /* 0x000fc80000011600 */
[----:B------:R-:W-:Y:S02]  /*2cd0*/  LOP3.LUT R2, R2, 0x1f0, RZ, 0xc0, !PT ;  /* 0x000001f002027812 */ /* 0x000fe400078ec0ff */
[----:B---3--:R-:W-:-:S05]  /*2ce0*/  LEA R3, R4, R3, 0x18 ;  /* 0x0000000304037211 */ /* 0x008fca00078ec0ff */
[----:B------:R-:W-:-:S05]  /*2cf0*/  IMAD.IADD R3, R2, 0x1, R3 ;  /* 0x0000000102037824 */ /* 0x000fca00078e0203 */
[----:B------:R3:W-:Y:S04]  /*2d00*/  STS.64 [R3+0x10], R14 ;  /* 0x0000100e03007388 */ /* 0x0007e80000000a00 */
[----:B------:R3:W-:Y:S02]  /*2d10*/  STS.64 [R3+0x8], R12 ;  /* 0x0000080c03007388 */ /* 0x0007e40000000a00 */
.L_x_292:
[----:B------:R-:W-:Y:S05]  /*2d20*/  BSYNC.RECONVERGENT B1 ;  /* 0x0000000000017941 */ /* 0x000fea0003800200 */
.L_x_291:
[----:B------:R-:W-:Y:S01]  /*2d30*/  BAR.SYNC.DEFER_BLOCKING 0x0 ;  /* 0x0000000000007b1d */ /* 0x000fe20000010000 */
[----:B------:R-:W-:-:S13]  /*2d40*/  ISETP.NE.AND P1, PT, R0, RZ, PT ;  /* 0x000000ff0000720c */ /* 0x000fda0003f25270 */
[----:B------:R-:W-:Y:S05]  /*2d50*/  @P1 BRA `(.L_x_268) ;  /* 0x0000003400b81947 */ /* 0x000fea0003800000 */
[----:B------:R-:W-:Y:S01]  /*2d60*/  UISETP.GE.AND UP0, UPT, UR6, 0x21, UPT ;  /* 0x000000210600788c */ /* 0x000fe2000bf06270 */
[----:B0-----:R-:W-:Y:S02]  /*2d70*/  IMAD.MOV.U32 R11, RZ, RZ, R14 ;  /* 0x000000ffff0b7224 */ /* 0x001fe400078e000e */
[----:B------:R-:W-:Y:S02]  /*2d80*/  IMAD.MOV.U32 R8, RZ, RZ, R15 ;  /* 0x000000ffff087224 */ /* 0x000fe400078e000f */
[----:B-1----:R-:W-:Y:S02]  /*2d90*/  IMAD.MOV.U32 R2, RZ, RZ, R12 ;  /* 0x000000ffff027224 */ /* 0x002fe400078e000c */
[----:B---3--:R-:W-:Y:S02]  /*2da0*/  IMAD.MOV.U32 R3, RZ, RZ, R13 ;  /* 0x000000ffff037224 */ /* 0x008fe400078e000d */
[----:B------:R-:W-:Y:S05]  /*2db0*/  BRA.U !UP0, `(.L_x_293) ;  /* 0x00000001086c7547 */ /* 0x000fea000b800000 */
[----:B------:R-:W0:Y:S01]  /*2dc0*/  S2UR UR5, SR_CgaCtaId ;  /* 0x00000000000579c3 */ /* 0x000e220000008800 */
[----:B------:R-:W-:Y:S01]  /*2dd0*/  UMOV UR4, 0x400 ;  /* 0x0000040000047882 */ /* 0x000fe20000000000 */
[----:B------:R-:W-:Y:S01]  /*2de0*/  BSSY.RECONVERGENT B1, `(.L_x_293) ;  /* 0x0000018000017945 */ /* 0x000fe20003800200 */
[----:B0-----:R-:W-:-:S09]  /*2df0*/  ULEA UR4, UR5, UR4, 0x18 ;  /* 0x0000000405047291 */ /* 0x001fd2000f8ec0ff */
[----:B--2---:R-:W0:Y:S04]  /*2e00*/  LDS.64 R4, [UR4+0x18] ;  /* 0x00001804ff047984 */ /* 0x004e280008000a00 */
        /* <DEDUP_REMOVED lines=21> */
.L_x_294:
[----:B------:R-:W-:Y:S05]  /*2f60*/  BSYNC.RECONVERGENT B1 ;  /* 0x0000000000017941 */ /* 0x000fea0003800200 */
.L_x_293:
[----:B------:R-:W-:Y:S01]  /*2f70*/  UISETP.GE.AND UP0, UPT, UR6, 0x41, UPT ;  /* 0x000000410600788c */ /* 0x000fe2000bf06270 */
[----:B------:R-:W-:Y:S02]  /*2f80*/  IMAD.MOV.U32 R9, RZ, RZ, R11 ;  /* 0x000000ffff097224 */ /* 0x000fe400078e000b */
[----:B------:R-:W-:Y:S02]  /*2f90*/  IMAD.MOV.U32 R0, RZ, RZ, R8 ;  /* 0x000000ffff007224 */ /* 0x000fe400078e0008 */
[----:B------:R-:W-:Y:S02]  /*2fa0*/  IMAD.MOV.U32 R4, RZ, RZ, R2 ;  /* 0x000000ffff047224 */ /* 0x000fe400078e0002 */
[----:B--2---:R-:W-:Y:S02]  /*2fb0*/  IMAD.MOV.U32 R5, RZ, RZ, R3 ;  /* 0x000000ffff057224 */ /* 0x004fe400078e0003 */
[----:B------:R-:W-:Y:S05]  /*2fc0*/  BRA.U !UP0, `(.L_x_295) ;  /* 0x00000001086c7547 */ /* 0x000fea000b800000 */
[----:B------:R-:W0:Y:S01]  /*2fd0*/  S2UR UR5, SR_CgaCtaId ;  /* 0x00000000000579c3 */ /* 0x000e220000008800 */
[----:B------:R-:W-:Y:S01]  /*2fe0*/  UMOV UR4, 0x400 ;  /* 0x0000040000047882 */ /* 0x000fe20000000000 */
[----:B------:R-:W-:Y:S01]  /*2ff0*/  BSSY.RECONVERGENT B1, `(.L_x_295) ;  /* 0x0000018000017945 */ /* 0x000fe20003800200 */
[----:B0-----:R-:W-:-:S09]  /*3000*/  ULEA UR4, UR5, UR4, 0x18 ;  /* 0x0000000405047291 */ /* 0x001fd2000f8ec0ff */
[----:B----4-:R-:W0:Y:S04]  /*3010*/  LDS.64 R6, [UR4+0x28] ;  /* 0x00002804ff067984 */ /* 0x010e280008000a00 */
        /* <DEDUP_REMOVED lines=21> */
.L_x_296:
[----:B------:R-:W-:Y:S05]  /*3170*/  BSYNC.RECONVERGENT B1 ;  /* 0x0000000000017941 */ /* 0x000fea0003800200 */
.L_x_295:
        /* <DEDUP_REMOVED lines=32> */
.L_x_298:
[----:B------:R-:W-:Y:S05]  /*3380*/  BSYNC.RECONVERGENT B1 ;  /* 0x0000000000017941 */ /* 0x000fea0003800200 */
.L_x_297:
        /* <DEDUP_REMOVED lines=32> */
.L_x_300:
[----:B------:R-:W-:Y:S05]  /*3590*/  BSYNC.RECONVERGENT B1 ;  /* 0x0000000000017941 */ /* 0x000fea0003800200 */
.L_x_299:
        /* <DEDUP_REMOVED lines=32> */
.L_x_302:
[----:B------:R-:W-:Y:S05]  /*37a0*/  BSYNC.RECONVERGENT B1 ;  /* 0x0000000000017941 */ /* 0x000fea0003800200 */
.L_x_301:
        /* <DEDUP_REMOVED lines=32> */
.L_x_304:
[----:B------:R-:W-:Y:S05]  /*39b0*/  BSYNC.RECONVERGENT B1 ;  /* 0x0000000000017941 */ /* 0x000fea0003800200 */
.L_x_303:
        /* <DEDUP_REMOVED lines=32> */
.L_x_236:
[----:B------:R-:W1:Y:S01]  /*3bc0*/  S2R R0, SR_TID.X ;  /* 0x0000000000007919 */ /* 0x000e620000002100 */
[----:B------:R-:W1:Y:S01]  /*3bd0*/  LDC.64 R2, c[0x0][0x380] ;  /* 0x0000e000ff027b82 */ /* 0x000e620000000a00 */
[----:B------:R-:W2:Y:S01]  /*3be0*/  LDCU.64 UR6, c[0x0][0x388] ;  /* 0x00007100ff0677ac */ /* 0x000ea20008000a00 */
[----:B-1----:R-:W-:-:S05]  /*3bf0*/  IMAD.WIDE.U32 R2, R0, 0x8, R2 ;  /* 0x0000000800027825 */ /* 0x002fca00078e0002 */
[----:B0-----:R-:W3:Y:S04]  /*3c00*/  LDG.E.64 R4, desc[UR8][R2.64] ;  /* 0x0000000802047981 */ /* 0x001ee8000c1e1b00 */
[----:B------:R-:W3:Y:S04]  /*3c10*/  LDG.E.64 R6, desc[UR8][R2.64+0x800] ;  /* 0x0008000802067981 */ /* 0x000ee8000c1e1b00 */
[----:B------:R-:W4:Y:S04]  /*3c20*/  LDG.E.64 R8, desc[UR8][R2.64+0x1000] ;  /* 0x0010000802087981 */ /* 0x000f28000c1e1b00 */
[----:B------:R-:W5:Y:S04]  /*3c30*/  LDG.E.64 R12, desc[UR8][R2.64+0x1800] ;  /* 0x00180008020c7981 */ /* 0x000f68000c1e1b00 */
[----:B------:R-:W5:Y:S01]  /*3c40*/  LDG.E.64 R10, desc[UR8][R2.64+0x2000] ;  /* 0x00200008020a7981 */ /* 0x000f62000c1e1b00 */
[----:B------:R-:W-:Y:S01]  /*3c50*/  BSSY.RECONVERGENT B1, `(.L_x_305) ;  /* 0x000001c000017945 */ /* 0x000fe20003800200 */
[----:B---3--:R-:W-:-:S06]  /*3c60*/  DSETP.GEU.AND P0, PT, |R4|, |R6|, PT ;  /* 0x400000060400722a */ /* 0x008fcc0003f0e200 */
[----:B------:R-:W-:Y:S02]  /*3c70*/  FSEL R4, R4, R6, P0 ;  /* 0x0000000604047208 */ /* 0x000fe40000000000 */
[----:B------:R-:W-:Y:S01]  /*3c80*/  FSEL R5, R5, R7, P0 ;  /* 0x0000000705057208 */ /* 0x000fe20000000000 */
[C---:B------:R-:W-:Y:S01]  /*3c90*/  VIADD R7, R0.reuse, 0x200 ;  /* 0x0000020000077836 */ /* 0x040fe20000000000 */
[----:B------:R-:W-:-:S04]  /*3ca0*/  LOP3.LUT R6, R0, 0x400, RZ, 0xfc, !PT ;  /* 0x0000040000067812 */ /* 0x000fc800078efcff */
[----:B----4-:R-:W-:Y:S01]  /*3cb0*/  DSETP.GEU.AND P1, PT, |R4|, |R8|, PT ;  /* 0x400000080400722a */ /* 0x010fe20003f2e200 */
[----:B--2---:R-:W-:-:S05]  /*3cc0*/  IADD3 R17, P4, PT, R6, UR6, RZ ;  /* 0x0000000606117c10 */ /* 0x004fca000ff9e0ff */
[----:B------:R-:W-:Y:S01]  /*3cd0*/  FSEL R4, R4, R8, P1 ;  /* 0x0000000804047208 */ /* 0x000fe20000800000 */
[----:B------:R-:W-:Y:S01]  /*3ce0*/  IMAD.X R16, RZ, RZ, UR7, P4 ;  /* 0x00000007ff107e24 */ /* 0x000fe2000a0e06ff */
[----:B------:R-:W-:Y:S01]  /*3cf0*/  FSEL R5, R5, R9, P1 ;  /* 0x0000000905057208 */ /* 0x000fe20000800000 */
[----:B------:R-:W-:-:S05]  /*3d00*/  VIADD R9, R0, 0x100 ;  /* 0x0000010000097836 */ /* 0x000fca0000000000 */
[----:B-----5:R-:W-:Y:S01]  /*3d10*/  DSETP.GEU.AND P2, PT, |R4|, |R12|, PT ;  /* 0x4000000c0400722a */ /* 0x020fe20003f4e200 */
[----:B------:R-:W-:-:S05]  /*3d20*/  @P1 SEL R7, R0, R9, P0 ;  /* 0x0000000900071207 */ /* 0x000fca0000000000 */
[----:B------:R-:W-:Y:S02]  /*3d30*/  FSEL R4, R4, R12, P2 ;  /* 0x0000000c04047208 */ /* 0x000fe40001000000 */
[----:B------:R-:W-:-:S06]  /*3d40*/  FSEL R5, R5, R13, P2 ;  /* 0x0000000d05057208 */ /* 0x000fcc0001000000 */
[----:B------:R-:W-:Y:S01]  /*3d50*/  DSETP.GEU.AND P3, PT, |R4|, |R10|, PT ;  /* 0x4000000a0400722a */ /* 0x000fe20003f6e200 */
[----:B------:R-:W-:-:S13]  /*3d60*/  @!P2 VIADD R7, R0, 0x300 ;  /* 0x000003000007a836 */ /* 0x000fda0000000000 */
[----:B------:R-:W-:Y:S05]  /*3d70*/  @!P3 BRA `(.L_x_306) ;  /* 0x000000000024b947 */ /* 0x000fea0003800000 */
[C---:B------:R-:W-:Y:S02]  /*3d80*/  ISETP.GE.U32.AND P0, PT, R7.reuse, R6, PT ;  /* 0x000000060700720c */ /* 0x040fe40003f06070 */
[----:B------:R-:W-:Y:S02]  /*3d90*/  IADD3 R6, P1, PT, R7, UR6, RZ ;  /* 0x0000000607067c10 */ /* 0x000fe4000ff3e0ff */
[----:B------:R-:W-:-:S03]  /*3da0*/  ISETP.GE.U32.AND.EX P0, PT, RZ, RZ, PT, P0 ;  /* 0x000000ffff00720c */ /* 0x000fc60003f06100 */
[----:B------:R-:W-:-:S10]  /*3db0*/  IMAD.X R7, RZ, RZ, UR7, P1 ;  /* 0x00000007ff077e24 */ /* 0x000fd400088e06ff */
[----:B------:R-:W-:-:S06]  /*3dc0*/  DSETP.LT.OR P0, PT, |R10|, |R4|, !P0 ;  /* 0x400000040a00722a */ /* 0x000fcc0004701600 */
[----:B------:R-:W-:Y:S02]  /*3dd0*/  FSEL R10, R4, R10, P0 ;  /* 0x0000000a040a7208 */ /* 0x000fe40000000000 */
[----:B------:R-:W-:Y:S02]  /*3de0*/  FSEL R11, R5, R11, P0 ;  /* 0x0000000b050b7208 */ /* 0x000fe40000000000 */
[----:B------:R-:W-:Y:S02]  /*3df0*/  SEL R17, R6, R17, P0 ;  /* 0x0000001106117207 */ /* 0x000fe40000000000 */
[----:B------:R-:W-:-:S07]  /*3e00*/  SEL R16, R7, R16, P0 ;  /* 0x0000001007107207 */ /* 0x000fce0000000000 */
.L_x_306:
[----:B------:R-:W-:Y:S05]  /*3e10*/  BSYNC.RECONVERGENT B1 ;  /* 0x0000000000017941 */ /* 0x000fea0003800200 */
.L_x_305:
[----:B------:R-:W-:Y:S01]  /*3e20*/  UISETP.GE.U32.AND UP0, UPT, UR4, 0xa00, UPT ;  /* 0x00000a000400788c */ /* 0x000fe2000bf06070 */
[----:B------:R-:W-:Y:S02]  /*3e30*/  IMAD.MOV.U32 R19, RZ, RZ, 0x500 ;  /* 0x00000500ff137424 */ /* 0x000fe400078e00ff */
[----:B------:R-:W-:Y:S01]  /*3e40*/  IMAD.MOV.U32 R18, RZ, RZ, RZ ;  /* 0x000000ffff127224 */ /* 0x000fe200078e00ff */
[----:B------:R-:W-:-:S09]  /*3e50*/  UISETP.GE.U32.AND.EX UP0, UPT, UR5, URZ, UPT, UP0 ;  /* 0x000000ff0500728c */ /* 0x000fd2000bf06100 */
[----:B------:R-:W-:Y:S05]  /*3e60*/  BRA.U !UP0, `(.L_x_307) ;  /* 0x0000000508587547 */ /* 0x000fea000b800000 */
[----:B------:R-:W-:Y:S01]  /*3e70*/  IMAD.MOV.U32 R12, RZ, RZ, R10 ;  /* 0x000000ffff0c7224 */ /* 0x000fe200078e000a */
[----:B------:R-:W0:Y:S01]  /*3e80*/  LDCU.64 UR6, c[0x0][0x388] ;  /* 0x00007100ff0677ac */ /* 0x000e220008000a00 */
[----:B------:R-:W-:Y:S02]  /*3e90*/  IMAD.MOV.U32 R13, RZ, RZ, R11 ;  /* 0x000000ffff0d7224 */ /* 0x000fe400078e000b */
[----:B------:R-:W-:Y:S01]  /*3ea0*/  IMAD.MOV.U32 R21, RZ, RZ, 0x500 ;  /* 0x00000500ff157424 */ /* 0x000fe200078e00ff */
[----:B------:R-:W1:Y:S01]  /*3eb0*/  LDCU.64 UR4, c[0x0][0x398] ;  /* 0x00007300ff0477ac */ /* 0x000e620008000a00 */
[----:B------:R-:W-:-:S07]  /*3ec0*/  IMAD.MOV.U32 R19, RZ, RZ, RZ ;  /* 0x000000ffff137224 */ /* 0x000fce00078e00ff */
.L_x_308:
[----:B------:R-:W-:-:S04]  /*3ed0*/  LEA R24, P0, R21, R2, 0x3 ;  /* 0x0000000215187211 */ /* 0x000fc800078018ff */
[----:B------:R-:W-:-:S05]  /*3ee0*/  LEA.HI.X R25, R21, R3, R19, 0x3, P0 ;  /* 0x0000000315197211 */ /* 0x000fca00000f1c13 */
[----:B------:R-:W2:Y:S04]  /*3ef0*/  LDG.E.64 R14, desc[UR8][R24.64] ;  /* 0x00000008180e7981 */ /* 0x000ea8000c1e1b00 */
[----:B------:R-:W3:Y:S04]  /*3f00*/  LDG.E.64 R8, desc[UR8][R24.64+0x800] ;  /* 0x0008000818087981 */ /* 0x000ee8000c1e1b00 */
[----:B------:R-:W4:Y:S04]  /*3f10*/  LDG.E.64 R6, desc[UR8][R24.64+0x1000] ;  /* 0x0010000818067981 */ /* 0x000f28000c1e1b00 */
[----:B------:R-:W5:Y:S04]  /*3f20*/  LDG.E.64 R4, desc[UR8][R24.64+0x1800] ;  /* 0x0018000818047981 */ /* 0x000f68000c1e1b00 */
[----:B------:R-:W5:Y:S01]  /*3f30*/  LDG.E.64 R10, desc[UR8][R24.64+0x2000] ;  /* 0x00200008180a7981 */ /* 0x000f62000c1e1b00 */
[----:B0-----:R-:W-:-:S04]  /*3f40*/  IADD3 R20, P0, P1, R21, UR6, R0 ;  /* 0x0000000615147c10 */ /* 0x001fc8000f91e000 */
[----:B------:R-:W-:Y:S01]  /*3f50*/  IADD3.X R18, PT, PT, R19, UR7, RZ, P0, P1 ;  /* 0x0000000713127c10 */ /* 0x000fe200087e24ff */
[----:B------:R-:W-:-:S04]  /*3f60*/  IMAD.MOV.U32 R22, RZ, RZ, R20 ;  /* 0x000000ffff167224 */ /* 0x000fc800078e0014 */
[----:B------:R-:W-:Y:S01]  /*3f70*/  IMAD.MOV.U32 R23, RZ, RZ, R18 ;  /* 0x000000ffff177224 */ /* 0x000fe200078e0012 */
[----:B--2---:R-:W-:-:S14]  /*3f80*/  DSETP.GEU.AND P2, PT, |R12|, |R14|, PT ;  /* 0x4000000e0c00722a */ /* 0x004fdc0003f4e200 */
[----:B------:R-:W-:-:S04]  /*3f90*/  @P2 ISETP.GE.U32.AND P0, PT, R17, R22, PT ;  /* 0x000000161100220c */ /* 0x000fc80003f06070 */
[----:B------:R-:W-:-:S13]  /*3fa0*/  @P2 ISETP.GE.AND.EX P0, PT, R16, R23, PT, P0 ;  /* 0x000000171000220c */ /* 0x000fda0003f06300 */
[----:B------:R-:W-:-:S06]  /*3fb0*/  @P2 DSETP.LT.OR P0, PT, |R14|, |R12|, !P0 ;  /* 0x4000000c0e00222a */ /* 0x000fcc0004701600 */
[----:B------:R-:W-:Y:S02]  /*3fc0*/  @P2 FSEL R13, R13, R15, P0 ;  /* 0x0000000f0d0d2208 */ /* 0x000fe40000000000 */
[----:B------:R-:W-:Y:S02]  /*3fd0*/  @P2 FSEL R12, R12, R14, P0 ;  /* 0x0000000e0c0c2208 */ /* 0x000fe40000000000 */
[----:B------:R-:W-:Y:S01]  /*3fe0*/  @P2 SEL R22, R17, R22, P0 ;  /* 0x0000001611162207 */ /* 0x000fe20000000000 */
[----:B------:R-:W-:Y:S01]  /*3ff0*/  @P2 IMAD.MOV.U32 R15, RZ, RZ, R13 ;  /* 0x000000ffff0f2224 */ /* 0x000fe200078e000d */
[----:B------:R-:W-:Y:S01]  /*4000*/  IADD3 R13, P3, PT, R20, 0x100, RZ ;  /* 0x00000100140d7810 */ /* 0x000fe20007f7e0ff */
[----:B------:R-:W-:Y:S01]  /*4010*/  @P2 IMAD.MOV.U32 R14, RZ, RZ, R12 ;  /* 0x000000ffff0e2224 */ /* 0x000fe200078e000c */
[----:B------:R-:W-:-:S03]  /*4020*/  @P2 SEL R23, R16, R23, P0 ;  /* 0x0000001710172207 */ /* 0x000fc60000000000 */
[----:B------:R-:W-:Y:S02]  /*4030*/  IMAD.X R16, RZ, RZ, R18, P3 ;  /* 0x000000ffff107224 */ /* 0x000fe400018e0612 */
[----:B---3--:R-:W-:-:S14]  /*4040*/  DSETP.GEU.AND P1, PT, |R14|, |R8|, PT ;  /* 0x400000080e00722a */ /* 0x008fdc0003f2e200 */
        /* <DEDUP_REMOVED lines=11> */
[----:B----4-:R-:W-:-:S14]  /*4100*/  DSETP.GEU.AND P2, PT, |R8|, |R6|, PT ;  /* 0x400000060800722a */ /* 0x010fdc0003f4e200 */
        /* <DEDUP_REMOVED lines=10> */
[----:B------:R-:W-:Y:S01]  /*41b0*/  IMAD.X R9, RZ, RZ, R18, P3 ;  /* 0x000000ffff097224 */ /* 0x000fe200018e0612 */
[----:B------:R-:W-:Y:S01]  /*41c0*/  IADD3 R17, P3, PT, R20, 0x400, RZ ;  /* 0x0000040014117810 */ /* 0x000fe20007f7e0ff */
[----:B-----5:R-:W-:-:S04]  /*41d0*/  DSETP.GEU.AND P1, PT, |R6|, |R4|, PT ;  /* 0x400000040600722a */ /* 0x020fc80003f2e200 */
[----:B------:R-:W-:-:S10]  /*41e0*/  IMAD.X R16, RZ, RZ, R18, P3 ;  /* 0x000000ffff107224 */ /* 0x000fd400018e0612 */
        /* <DEDUP_REMOVED lines=8> */
[----:B------:R-:W-:Y:S01]  /*4270*/  @P1 IMAD.MOV.U32 R5, RZ, RZ, R7 ;  /* 0x000000ffff051224 */ /* 0x000fe200078e0007 */
[C---:B------:R-:W-:Y:S02]  /*4280*/  IADD3 R6, P1, PT, R21.reuse, 0xa00, RZ ;  /* 0x00000a0015067810 */ /* 0x040fe40007f3e0ff */
[----:B------:R-:W-:-:S02]  /*4290*/  IADD3 R21, P3, PT, R21, 0x500, RZ ;  /* 0x0000050015157810 */ /* 0x000fc40007f7e0ff */
[----:B-1----:R-:W-:Y:S01]  /*42a0*/  ISETP.GT.U32.AND P4, PT, R6, UR4, PT ;  /* 0x0000000406007c0c */ /* 0x002fe2000bf84070 */
[----:B------:R-:W-:Y:S01]  /*42b0*/  DSETP.GEU.AND P2, PT, |R4|, |R10|, PT ;  /* 0x4000000a0400722a */ /* 0x000fe20003f4e200 */
[--C-:B------:R-:W-:Y:S02]  /*42c0*/  IMAD.X R6, RZ, RZ, R19.reuse, P1 ;  /* 0x000000ffff067224 */ /* 0x100fe400008e0613 */
[----:B------:R-:W-:-:S03]  /*42d0*/  IMAD.X R18, RZ, RZ, R19, P3 ;  /* 0x000000ffff127224 */ /* 0x000fc600018e0613 */
[----:B------:R-:W-:Y:S01]  /*42e0*/  ISETP.GT.AND.EX P1, PT, R6, UR5, PT, P4 ;  /* 0x0000000506007c0c */ /* 0x000fe2000bf24340 */
[----:B------:R-:W-:-:S07]  /*42f0*/  IMAD.MOV.U32 R19, RZ, RZ, R18 ;  /* 0x000000ffff137224 */ /* 0x000fce00078e0012 */
        /* <DEDUP_REMOVED lines=8> */
[----:B------:R-:W-:Y:S02]  /*4380*/  @P2 IMAD.MOV.U32 R11, RZ, RZ, R5 ;  /* 0x000000ffff0b2224 */ /* 0x000fe400078e0005 */
[----:B------:R-:W-:Y:S02]  /*4390*/  IMAD.MOV.U32 R12, RZ, RZ, R10 ;  /* 0x000000ffff0c7224 */ /* 0x000fe400078e000a */
[----:B------:R-:W-:Y:S01]  /*43a0*/  IMAD.MOV.U32 R13, RZ, RZ, R11 ;  /* 0x000000ffff0d7224 */ /* 0x000fe200078e000b */
[----:B------:R-:W-:Y:S06]  /*43b0*/  @!P1 BRA `(.L_x_308) ;  /* 0xfffffff800c49947 */ /* 0x000fec000383ffff */
[----:B------:R-:W-:-:S07]  /*43c0*/  IMAD.MOV.U32 R19, RZ, RZ, R21 ;  /* 0x000000ffff137224 */ /* 0x000fce00078e0015 */
.L_x_307:
[----:B------:R-:W-:-:S04]  /*43d0*/  ISETP.GE.U32.AND P0, PT, R19, UR4, PT ;  /* 0x0000000413007c0c */ /* 0x000fc8000bf06070 */
[----:B------:R-:W-:-:S13]  /*43e0*/  ISETP.GE.AND.EX P0, PT, R18, UR5, PT, P0 ;  /* 0x0000000512007c0c */ /* 0x000fda000bf06300 */
[----:B------:R-:W-:Y:S05]  /*43f0*/  @P0 BRA `(.L_x_309) ;  /* 0x0000000800c40947 */ /* 0x000fea0003800000 */
[----:B------:R-:W-:Y:S01]  /*4400*/  IADD3 R21, PT, PT, -R19, UR4, RZ ;  /* 0x0000000413157c10 */ /* 0x000fe2000fffe1ff */
[----:B------:R-:W-:Y:S03]  /*4410*/  BSSY.RECONVERGENT B1, `(.L_x_309) ;  /* 0x00000af000017945 */ /* 0x000fe60003800200 */
[----:B------:R-:W-:-:S13]  /*4420*/  ISETP.GE.AND P0, PT, R0, R21, PT ;  /* 0x000000150000720c */ /* 0x000fda0003f06270 */
[----:B------:R-:W-:Y:S05]  /*4430*/  @P0 BRA `(.L_x_310) ;  /* 0x0000000800b00947 */ /* 0x000fea0003800000 */
[-C--:B------:R-:W-:Y:S01]  /*4440*/  LOP3.LUT R6, RZ, R0.reuse, RZ, 0x33, !PT ;  /* 0x00000000ff067212 */ /* 0x080fe200078e33ff */
[----:B------:R-:W-:Y:S01]  /*4450*/  BSSY.RECONVERGENT B2, `(.L_x_311) ;  /* 0x0000036000027945 */ /* 0x000fe20003800200 */
[----:B------:R-:W-:Y:S02]  /*4460*/  MOV R12, R0 ;  /* 0x00000000000c7202 */ /* 0x000fe40000000f00 */
        /* <DEDUP_REMOVED lines=9> */
[----:B------:R-:W-:Y:S02]  /*4500*/  LOP3.LUT R2, R2, 0x3, RZ, 0xc0, !PT ;  /* 0x0000000302027812 */ /* 0x000fe400078ec0ff */
[----:B------:R-:W-:-:S03]  /*4510*/  IADD3 R13, P0, PT, R9, UR6, RZ ;  /* 0x00000006090d7c10 */ /* 0x000fc6000ff1e0ff */
[----:B------:R-:W-:Y:S01]  /*4520*/  IMAD.MOV R7, RZ, RZ, -R2 ;  /* 0x000000ffff077224 */ /* 0x000fe200078e0a02 */
[----:B0-----:R-:W-:-:S04]  /*4530*/  LEA R8, P1, R9, UR10, 0x3 ;  /* 0x0000000a09087c11 */ /* 0x001fc8000f8218ff */
[----:B------:R-:W-:Y:S02]  /*4540*/  LEA.HI.X R9, R9, UR11, R14, 0x3, P1 ;  /* 0x0000000b09097c11 */ /* 0x000fe400088f1c0e */
[----:B------:R-:W-:-:S07]  /*4550*/  IADD3.X R14, PT, PT, R14, UR7, RZ, P0, !PT ;  /* 0x000000070e0e7c10 */ /* 0x000fce00087fe4ff */
.L_x_315:
        /* <DEDUP_REMOVED lines=31> */
.L_x_314:
[----:B------:R-:W-:Y:S05]  /*4750*/  BSYNC.RECONVERGENT B3 ;  /* 0x0000000000037941 */ /* 0x000fea0003800200 */
.L_x_313:
[----:B------:R-:W-:Y:S01]  /*4760*/  IADD3 R13, P0, PT, R13, 0x100, RZ ;  /* 0x000001000d0d7810 */ /* 0x000fe20007f1e0ff */
[----:B------:R-:W-:Y:S02]  /*4770*/  VIADD R12, R12, 0x100 ;  /* 0x000001000c0c7836 */ /* 0x000fe40000000000 */
[----:B------:R-:W-:Y:S02]  /*4780*/  IMAD.X R9, RZ, RZ, R9, P3 ;  /* 0x000000ffff097224 */ /* 0x000fe400018e0609 */
[----:B------:R-:W-:Y:S01]  /*4790*/  IMAD.X R14, RZ, RZ, R14, P0 ;  /* 0x000000ffff0e7224 */ /* 0x000fe200000e060e */
[----:B------:R-:W-:Y:S07]  /*47a0*/  @P2 BRA `(.L_x_315) ;  /* 0xfffffffc006c2947 */ /* 0x000fee000383ffff */
.L_x_312:
[----:B------:R-:W-:Y:S05]  /*47b0*/  BSYNC.RECONVERGENT B2 ;  /* 0x0000000000027941 */ /* 0x000fea0003800200 */
.L_x_311:
[----:B------:R-:W-:-:S13]  /*47c0*/  ISETP.GE.U32.AND P0, PT, R6, 0x300, PT ;  /* 0x000003000600780c */ /* 0x000fda0003f06070 */
[----:B------:R-:W-:Y:S05]  /*47d0*/  @!P0 BRA `(.L_x_310) ;  /* 0x0000000400c88947 */ /* 0x000fea0003800000 */
[----:B------:R-:W0:Y:S01]  /*47e0*/  LDC.64 R8, c[0x0][0x380] ;  /* 0x0000e000ff087b82 */ /* 0x000e220000000a00 */
[----:B------:R-:W-:-:S07]  /*47f0*/  VIADD R20, R12, 0x200 ;  /* 0x000002000c147836 */ /* 0x000fce0000000000 */
[----:B------:R-:W1:Y:S02]  /*4800*/  LDC.64 R6, c[0x0][0x388] ;  /* 0x0000e200ff067b82 */ /* 0x000e640000000a00 */
.L_x_324:
        /* <DEDUP_REMOVED lines=30> */
.L_x_317:
[----:B------:R-:W-:Y:S05]  /*49f0*/  BSYNC.RECONVERGENT B2 ;  /* 0x0000000000027941 */ /* 0x000fea0003800200 */
.L_x_316:
        /* <DEDUP_REMOVED lines=9> */
[----:B------:R-:W-:-:S03]  /*4a90*/  IMAD.MOV.U32 R24, RZ, RZ, R26 ;  /* 0x000000ffff187224 */ /* 0x000fc600078e001a */
[----:B------:R-:W-:Y:S01]  /*4aa0*/  MOV R25, R27 ;  /* 0x0000001b00197202 */ /* 0x000fe20000000f00 */
        /* <DEDUP_REMOVED lines=15> */
.L_x_319:
[----:B------:R-:W-:Y:S05]  /*4ba0*/  BSYNC.RECONVERGENT B2 ;  /* 0x0000000000027941 */ /* 0x000fea0003800200 */
.L_x_318:
[----:B------:R-:W-:Y:S01]  /*4bb0*/  DSETP.GEU.AND P0, PT, |R16|, |R10|, PT ;  /* 0x4000000a1000722a */ /* 0x000fe20003f0e200 */
[CC--:B------:R-:W-:Y:S01]  /*4bc0*/  IADD3 R13, P1, P4, R19.reuse, R6.reuse, R20 ;  /* 0x00000006130d7210 */ /* 0x0c0fe20007c3e014 */
[----:B------:R-:W-:Y:S01]  /*4bd0*/  VIADD R4, R20, 0x100 ;  /* 0x0000010014047836 */ /* 0x000fe20000000000 */
[----:B------:R-:W-:Y:S01]  /*4be0*/  BSSY.RECONVERGENT B2, `(.L_x_320) ;  /* 0x0000016000027945 */ /* 0x000fe20003800200 */
[----:B------:R-:W-:Y:S01]  /*4bf0*/  IMAD.MOV.U32 R2, RZ, RZ, R10 ;  /* 0x000000ffff027224 */ /* 0x000fe200078e000a */
[----:B------:R-:W-:Y:S01]  /*4c00*/  IADD3.X R22, PT, PT, R18, R7, RZ, P1, P4 ;  /* 0x0000000712167210 */ /* 0x000fe20000fe84ff */
[----:B------:R-:W-:Y:S01]  /*4c10*/  IMAD.MOV.U32 R5, RZ, RZ, R13 ;  /* 0x000000ffff057224 */ /* 0x000fe200078e000d */
[----:B------:R-:W-:Y:S01]  /*4c20*/  IADD3 R4, P2, P3, R19, R6, R4 ;  /* 0x0000000613047210 */ /* 0x000fe20007b5e004 */
        /* <DEDUP_REMOVED lines=17> */
.L_x_321:
[----:B------:R-:W-:Y:S05]  /*4d40*/  BSYNC.RECONVERGENT B2 ;  /* 0x0000000000027941 */ /* 0x000fea0003800200 */
.L_x_320:
[----:B------:R-:W-:Y:S01]  /*4d50*/  DSETP.GEU.AND P0, PT, |R2|, |R14|, PT ;  /* 0x4000000e0200722a */ /* 0x000fe20003f0e200 */
[----:B------:R-:W-:Y:S01]  /*4d60*/  IADD3.X R13, PT, PT, R18, R7, RZ, P2, P3 ;  /* 0x00000007120d7210 */ /* 0x000fe200017e64ff */
        /* <DEDUP_REMOVED lines=20> */
.L_x_323:
[----:B------:R-:W-:Y:S05]  /*4eb0*/  BSYNC.RECONVERGENT B2 ;  /* 0x0000000000027941 */ /* 0x000fea0003800200 */
.L_x_322:
[C---:B------:R-:W-:Y:S02]  /*4ec0*/  VIADD R2, R20.reuse, 0x200 ;  /* 0x0000020014027836 */ /* 0x040fe40000000000 */
[----:B------:R-:W-:-:S03]  /*4ed0*/  VIADD R20, R20, 0x400 ;  /* 0x0000040014147836 */ /* 0x000fc60000000000 */
[----:B------:R-:W-:-:S13]  /*4ee0*/  ISETP.GE.AND P0, PT, R2, R21, PT ;  /* 0x000000150200720c */ /* 0x000fda0003f06270 */
[----:B------:R-:W-:Y:S05]  /*4ef0*/  @!P0 BRA `(.L_x_324) ;  /* 0xfffffff800448947 */ /* 0x000fea000383ffff */
.L_x_310:
[----:B------:R-:W-:Y:S05]  /*4f00*/  BSYNC.RECONVERGENT B1 ;  /* 0x0000000000017941 */ /* 0x000fea0003800200 */
.L_x_309:
        /* <DEDUP_REMOVED lines=32> */
.L_x_326:
[----:B------:R-:W-:Y:S05]  /*5110*/  BSYNC.RECONVERGENT B1 ;  /* 0x0000000000017941 */ /* 0x000fea0003800200 */
.L_x_325:
        /* <DEDUP_REMOVED lines=31> */
.L_x_328:
[----:B------:R-:W-:Y:S05]  /*5310*/  BSYNC.RECONVERGENT B1 ;  /* 0x0000000000017941 */ /* 0x000fea0003800200 */
.L_x_327:
        /* <DEDUP_REMOVED lines=31> */
.L_x_330:
[----:B------:R-:W-:Y:S05]  /*5510*/  BSYNC.RECONVERGENT B1 ;  /* 0x0000000000017941 */ /* 0x000fea0003800200 */
.L_x_329:
[----:B------:R-:W-:Y:S01]  /*5520*/  ISETP.GT.AND P0, PT, R8, 0x17, PT ;  /* 0x000000170800780c */ /* 0x000fe20003f04270 */
[----:B-1----:R1:W1:Y:S01]  /*5530*/  SHFL.DOWN PT, R6, R2, 0x8, 0x1f ;  /* 0x09001f0002067f89 */ /* 0x00226200000e0000 */
[----:B------:R-:W-:Y:S01]  /*5540*/  BSSY.RECONVERGENT B1, `(.L_x_331) ;  /* 0x000001d000017945 */ /* 0x000fe20003800200 */
[----:B--2---:R-:W-:Y:S02]  /*5550*/  IMAD.MOV.U32 R9, RZ, RZ, R11 ;  /* 0x000000ffff097224 */ /* 0x004fe400078e000b */
[----:B---3--:R2:W3:Y:S01]  /*5560*/  SHFL.DOWN PT, R7, R3, 0x8, 0x1f ;  /* 0x09001f0003077f89 */ /* 0x0084e200000e0000 */
[----:B------:R-:W-:Y:S02]  /*5570*/  IMAD.MOV.U32 R10, RZ, RZ, R12 ;  /* 0x000000ffff0a7224 */ /* 0x000fe400078e000c */
[----:B------:R-:W-:Y:S01]  /*5580*/  IMAD.MOV.U32 R4, RZ, RZ, R2 ;  /* 0x000000ffff047224 */ /* 0x000fe200078e0002 */
[----:B0-----:R2:W0:Y:S01]  /*5590*/  SHFL.DOWN PT, R14, R11, 0x8, 0x1f ;  /* 0x09001f000b0e7f89 */ /* 0x00142200000e0000 */
[----:B------:R-:W-:-:S03]  /*55a0*/  IMAD.MOV.U32 R5, RZ, RZ, R3 ;  /* 0x000000ffff057224 */ /* 0x000fc600078e0003 */
[----:B----4-:R2:W4:Y:S01]  /*55b0*/  SHFL.DOWN PT, R13, R12, 0x8, 0x1f ;  /* 0x09001f000c0d7f89 */ /* 0x01052200000e0000 */
        /* <DEDUP_REMOVED lines=21> */
.L_x_332:
[----:B------:R-:W-:Y:S05]  /*5710*/  BSYNC.RECONVERGENT B1 ;  /* 0x0000000000017941 */ /* 0x000fea0003800200 */
.L_x_331:
        /* <DEDUP_REMOVED lines=8> */
[----:B----4-:R-:W-:-:S03]  /*57a0*/  IMAD.MOV.U32 R13, RZ, RZ, R5 ;  /* 0x000000ffff0d7224 */ /* 0x010fc600078e0005 */
[----:B---3--:R3:W4:Y:S01]  /*57b0*/  SHFL.DOWN PT, R7, R10, 0x10, 0x1f ;  /* 0x0a001f000a077f89 */ /* 0x00872200000e0000 */
[----:B------:R-:W-:Y:S05]  /*57c0*/  @P0 BRA `(.L_x_334) ;  /* 0x0000000000500947 */ /* 0x000fea0003800000 */
[----:B-12---:R-:W-:Y:S01]  /*57d0*/  DSETP.GEU.AND P0, PT, |R4|, |R2|, PT ;  /* 0x400000020400722a */ /* 0x006fe20003f0e200 */
        /* <DEDUP_REMOVED lines=19> */
.L_x_334:
[----:B------:R-:W-:Y:S05]  /*5910*/  BSYNC.RECONVERGENT B1 ;  /* 0x0000000000017941 */ /* 0x000fea0003800200 */
.L_x_333:
        /* <DEDUP_REMOVED lines=11> */
.L_x_336:
[----:B------:R-:W-:Y:S05]  /*59d0*/  BSYNC.RECONVERGENT B1 ;  /* 0x0000000000017941 */ /* 0x000fea0003800200 */
.L_x_335:
        /* <DEDUP_REMOVED lines=8> */
[----:B0---4-:R-:W0:Y:S04]  /*5a60*/  LDS.128 R4, [R0+0x20] ;  /* 0x0000200000047984 */ /* 0x011e280000000c00 */
[----:B------:R2:W4:Y:S04]  /*5a70*/  LDS.64 R2, [R0+0x80] ;  /* 0x0000800000027984 */ /* 0x0005280000000a00 */
[----:B---3--:R2:W3:Y:S01]  /*5a80*/  LDS.128 R8, [R0+0x30] ;  /* 0x0000300000087984 */ /* 0x0084e20000000c00 */
[----:B-1----:R-:W-:Y:S01]  /*5a90*/  DSETP.GEU.AND P0, PT, |R12|, |R16|, PT ;  /* 0x400000100c00722a */ /* 0x002fe20003f0e200 */
[----:B------:R-:W-:-:S02]  /*5aa0*/  IMAD.MOV.U32 R20, RZ, RZ, R16 ;  /* 0x000000ffff147224 */ /* 0x000fc400078e0010 */
[----:B------:R-:W-:Y:S02]  /*5ab0*/  IMAD.MOV.U32 R21, RZ, RZ, R17 ;  /* 0x000000ffff157224 */ /* 0x000fe400078e0011 */
[----:B0-----:R-:W-:Y:S02]  /*5ac0*/  IMAD.MOV.U32 R23, RZ, RZ, R4 ;  /* 0x000000ffff177224 */ /* 0x001fe400078e0004 */
        /* <DEDUP_REMOVED lines=16> */
.L_x_338:
[----:B------:R-:W-:Y:S05]  /*5bd0*/  BSYNC.RECONVERGENT B1 ;  /* 0x0000000000017941 */ /* 0x000fea0003800200 */
.L_x_337:
        /* <DEDUP_REMOVED lines=23> */
.L_x_340:
[----:B------:R-:W-:Y:S05]  /*5d50*/  BSYNC.RECONVERGENT B1 ;  /* 0x0000000000017941 */ /* 0x000fea0003800200 */
.L_x_339:
        /* <DEDUP_REMOVED lines=21> */
.L_x_342:
[----:B------:R-:W-:Y:S05]  /*5eb0*/  BSYNC.RECONVERGENT B1 ;  /* 0x0000000000017941 */ /* 0x000fea0003800200 */
.L_x_341:
        /* <DEDUP_REMOVED lines=23> */
.L_x_344:
[----:B------:R-:W-:Y:S05]  /*6030*/  BSYNC.RECONVERGENT B1 ;  /* 0x0000000000017941 */ /* 0x000fea0003800200 */
.L_x_343:
        /* <DEDUP_REMOVED lines=21> */
.L_x_346:
[----:B------:R-:W-:Y:S05]  /*6190*/  BSYNC.RECONVERGENT B1 ;  /* 0x0000000000017941 */ /* 0x000fea0003800200 */
.L_x_345:
        /* <DEDUP_REMOVED lines=21> */
.L_x_348:
[----:B------:R-:W-:Y:S05]  /*62f0*/  BSYNC.RECONVERGENT B1 ;  /* 0x0000000000017941 */ /* 0x000fea0003800200 */
.L_x_347:
        /* <DEDUP_REMOVED lines=20> */
.L_x_268:
[----:B------:R-:W-:Y:S05]  /*6440*/  BSYNC.RECONVERGENT B0 ;  /* 0x0000000000007941 */ /* 0x000fea0003800200 */
.L_x_235:
[----:B------:R-:W-:Y:S05]  /*6450*/  @P1 EXIT ;  /* 0x000000000000194d */ /* 0x000fea0003800000 */
[----:B0123--:R-:W0:Y:S02]  /*6460*/  LDC.64 R2, c[0x0][0x390] ;  /* 0x0000e400ff027b82 */ /* 0x00fe240000000a00 */
[----:B0-----:R-:W-:Y:S04]  /*6470*/  STG.E.64 desc[UR8][R2.64], R12 ;  /* 0x0000000c02007986 */ /* 0x001fe8000c101b08 */
[----:B------:R-:W-:Y:S01]  /*6480*/  STG.E.64 desc[UR8][R2.64+0x8], R14 ;  /* 0x0000080e02007986 */ /* 0x000fe2000c101b08 */
[----:B------:R-:W-:Y:S05]  /*6490*/  EXIT ;  /* 0x000000000000794d */ /* 0x000fea0003800000 */
.L_x_349:
        /* <DEDUP_REMOVED lines=14> */
.L_x_721:


//--------------------- .text._ZN6thrust24THRUST_300001_SM_1000_NS8cuda_cub4core6detail13_kernel_agentINS1_8__reduce11ReduceAgentIPN4cuda3std3__45tupleIJdlEEESC_SB_iNS1_9__extrema9arg_max_fIdl10comparatorEEEEJSC_SC_iSG_EEEvDpT0_ --------------------------
	.section	.text._ZN6thrust24THRUST_300001_SM_1000_NS8cuda_cub4core6detail13_kernel_agentINS1_8__reduce11ReduceAgentIPN4cuda3std3__45tupleIJdlEEESC_SB_iNS1_9__extrema9arg_max_fIdl10comparatorEEEEJSC_SC_iSG_EEEvDpT0_,"ax",@progbits
	.align	128
        .global         _ZN6thrust24THRUST_300001_SM_1000_NS8cuda_cub4core6detail13_kernel_agentINS1_8__reduce11ReduceAgentIPN4cuda3std3__45tupleIJdlEEESC_SB_iNS1_9__extrema9arg_max_fIdl10comparatorEEEEJSC_SC_iSG_EEEvDpT0_
        .type           _ZN6thrust24THRUST_300001_SM_1000_NS8cuda_cub4core6detail13_kernel_agentINS1_8__reduce11ReduceAgentIPN4cuda3std3__45tupleIJdlEEESC_SB_iNS1_9__extrema9arg_max_fIdl10comparatorEEEEJSC_SC_iSG_EEEvDpT0_,@function
        .size           _ZN6thrust24THRUST_300001_SM_1000_NS8cuda_cub4core6detail13_kernel_agentINS1_8__reduce11ReduceAgentIPN4cuda3std3__45tupleIJdlEEESC_SB_iNS1_9__extrema9arg_max_fIdl10comparatorEEEEJSC_SC_iSG_EEEvDpT0_,(.L_x_722 - _ZN6thrust24THRUST_300001_SM_1000_NS8cuda_cub4core6detail13_kernel_agentINS1_8__reduce11ReduceAgentIPN4cuda3std3__45tupleIJdlEEESC_SB_iNS1_9__extrema9arg_max_fIdl10comparatorEEEEJSC_SC_iSG_EEEvDpT0_)
        .other          _ZN6thrust24THRUST_300001_SM_1000_NS8cuda_cub4core6detail13_kernel_agentINS1_8__reduce11ReduceAgentIPN4cuda3std3__45tupleIJdlEEESC_SB_iNS1_9__extrema9arg_max_fIdl10comparatorEEEEJSC_SC_iSG_EEEvDpT0_,@"STO_CUDA_ENTRY STV_DEFAULT"
_ZN6thrust24THRUST_300001_SM_1000_NS8cuda_cub4core6detail13_kernel_agentINS1_8__reduce11ReduceAgentIPN4cuda3std3__45tupleIJdlEEESC_SB_iNS1_9__extrema9arg_max_fIdl10comparatorEEEEJSC_SC_iSG_EEEvDpT0_:
.text._ZN6thrust24THRUST_300001_SM_1000_NS8cuda_cub4core6detail13_kernel_agentINS1_8__reduce11ReduceAgentIPN4cuda3std3__45tupleIJdlEEESC_SB_iNS1_9__extrema9arg_max_fIdl10comparatorEEEEJSC_SC_iSG_EEEvDpT0_:
        /* <DEDUP_REMOVED lines=21> */
.L_x_353:
[----:B0-----:R-:W-:Y:S05]  /*0150*/  BSYNC.RECONVERGENT B1 ;  /* 0x0000000000017941 */ /* 0x001fea0003800200 */
.L_x_352:
        /* <DEDUP_REMOVED lines=15> */
.L_x_360:
        /* <DEDUP_REMOVED lines=31> */
.L_x_359:
[----:B------:R-:W-:Y:S05]  /*0440*/  BSYNC.RECONVERGENT B3 ;  /* 0x0000000000037941 */ /* 0x000fea0003800200 */
.L_x_358:
[----:B------:R-:W-:Y:S02]  /*0450*/  IMAD.X R3, RZ, RZ, R3, P3 ;  /* 0x000000ffff037224 */ /* 0x000fe400018e0603 */
[----:B------:R-:W-:Y:S01]  /*0460*/  VIADD R19, R19, 0x100 ;  /* 0x0000010013137836 */ /* 0x000fe20000000000 */
[----:B------:R-:W-:Y:S06]  /*0470*/  @P2 BRA `(.L_x_360) ;  /* 0xfffffffc00742947 */ /* 0x000fec000383ffff */
.L_x_357:
[----:B------:R-:W-:Y:S05]  /*0480*/  BSYNC.RECONVERGENT B2 ;  /* 0x0000000000027941 */ /* 0x000fea0003800200 */
.L_x_356:
[----:B------:R-:W0:Y:S01]  /*0490*/  LDC.64 R8, c[0x0][0x380] ;  /* 0x0000e000ff087b82 */ /* 0x000e220000000a00 */
[----:B------:R-:W-:-:S13]  /*04a0*/  ISETP.GE.U32.AND P0, PT, R4, 0x300, PT ;  /* 0x000003000400780c */ /* 0x000fda0003f06070 */
[----:B------:R-:W-:Y:S05]  /*04b0*/  @!P0 BRA `(.L_x_355) ;  /* 0x0000000400908947 */ /* 0x000fea0003800000 */
.L_x_369:
        /* <DEDUP_REMOVED lines=13> */
[----:B------:R-:W-:Y:S01]  /*0590*/  IMAD.MOV.U32 R23, RZ, RZ, R12 ;  /* 0x000000ffff177224 */ /* 0x000fe200078e000c */
[----:B------:R-:W-:Y:S01]  /*05a0*/  MOV R25, R13 ;  /* 0x0000000d00197202 */ /* 0x000fe20000000f00 */
[----:B------:R-:W-:Y:S02]  /*05b0*/  IMAD.MOV.U32 R2, RZ, RZ, R14 ;  /* 0x000000ffff027224 */ /* 0x000fe400078e000e */
[----:B------:R-:W-:-:S09]  /*05c0*/  IMAD.MOV.U32 R3, RZ, RZ, R15 ;  /* 0x000000ffff037224 */ /* 0x000fd200078e000f */
        /* <DEDUP_REMOVED lines=9> */
.L_x_362:
[----:B------:R-:W-:Y:S05]  /*0660*/  BSYNC.RECONVERGENT B2 ;  /* 0x0000000000027941 */ /* 0x000fea0003800200 */
.L_x_361:
        /* <DEDUP_REMOVED lines=25> */
.L_x_364:
[----:B------:R-:W-:Y:S05]  /*0800*/  BSYNC.RECONVERGENT B2 ;  /* 0x0000000000027941 */ /* 0x000fea0003800200 */
.L_x_363:
        /* <DEDUP_REMOVED lines=21> */
.L_x_366:
[----:B------:R-:W-:Y:S05]  /*0960*/  BSYNC.RECONVERGENT B2 ;  /* 0x0000000000027941 */ /* 0x000fea0003800200 */
.L_x_365:
        /* <DEDUP_REMOVED lines=21> */
.L_x_368:
[----:B------:R-:W-:Y:S05]  /*0ac0*/  BSYNC.RECONVERGENT B2 ;  /* 0x0000000000027941 */ /* 0x000fea0003800200 */
.L_x_367:
[----:B------:R-:W-:-:S05]  /*0ad0*/  VIADD R19, R19, 0x400 ;  /* 0x0000040013137836 */ /* 0x000fca0000000000 */
[----:B------:R-:W-:-:S13]  /*0ae0*/  ISETP.GE.AND P0, PT, R19, UR5, PT ;  /* 0x0000000513007c0c */ /* 0x000fda000bf06270 */
[----:B------:R-:W-:Y:S05]  /*0af0*/  @!P0 BRA `(.L_x_369) ;  /* 0xfffffff800708947 */ /* 0x000fea000383ffff */
.L_x_355:
[----:B------:R-:W-:Y:S05]  /*0b00*/  BSYNC.RECONVERGENT B1 ;  /* 0x0000000000017941 */ /* 0x000fea0003800200 */
.L_x_354:
        /* <DEDUP_REMOVED lines=35> */
.L_x_372:
[----:B------:R-:W-:Y:S05]  /*0d40*/  BSYNC.RECONVERGENT B1 ;  /* 0x0000000000017941 */ /* 0x000fea0003800200 */
.L_x_371:
        /* <DEDUP_REMOVED lines=31> */
.L_x_374:
[----:B------:R-:W-:Y:S05]  /*0f40*/  BSYNC.RECONVERGENT B1 ;  /* 0x0000000000017941 */ /* 0x000fea0003800200 */
.L_x_373:
        /* <DEDUP_REMOVED lines=31> */
.L_x_376:
[----:B------:R-:W-:Y:S05]  /*1140*/  BSYNC.RECONVERGENT B1 ;  /* 0x0000000000017941 */ /* 0x000fea0003800200 */
.L_x_375:
        /* <DEDUP_REMOVED lines=31> */
.L_x_378:
[----:B------:R-:W-:Y:S05]  /*1340*/  BSYNC.RECONVERGENT B1 ;  /* 0x0000000000017941 */ /* 0x000fea0003800200 */
.L_x_377:
[----:B------:R-:W-:Y:S01]  /*1350*/  ISETP.GT.AND P0, PT, R9, 0xf, PT ;  /* 0x0000000f0900780c */ /* 0x000fe20003f04270 */
[----:B-1----:R1:W1:Y:S01]  /*1360*/  SHFL.DOWN PT, R6, R4, 0x10, 0x1f ;  /* 0x0a001f0004067f89 */ /* 0x00226200000e0000 */
[----:B------:R-:W-:Y:S01]  /*1370*/  BSSY.RECONVERGENT B1, `(.L_x_379) ;  /* 0x000001d000017945 */ /* 0x000fe20003800200 */
[----:B0-----:R-:W-:Y:S01]  /*1380*/  MOV R14, R8 ;  /* 0x00000008000e7202 */ /* 0x001fe20000000f00 */
[----:B----4-:R-:W-:Y:S01]  /*1390*/  IMAD.MOV.U32 R15, RZ, RZ, R10 ;  /* 0x000000ffff0f7224 */ /* 0x010fe200078e000a */
[----:B--2---:R0:W2:Y:S01]  /*13a0*/  SHFL.DOWN PT, R7, R5, 0x10, 0x1f ;  /* 0x0a001f0005077f89 */ /* 0x0040a200000e0000 */
[----:B------:R-:W-:Y:S02]  /*13b0*/  IMAD.MOV.U32 R2, RZ, RZ, R4 ;  /* 0x000000ffff027224 */ /* 0x000fe400078e0004 */
[----:B------:R-:W-:Y:S01]  /*13c0*/  IMAD.MOV.U32 R3, RZ, RZ, R5 ;  /* 0x000000ffff037224 */ /* 0x000fe200078e0005 */
[----:B------:R0:W4:Y:S04]  /*13d0*/  SHFL.DOWN PT, R11, R8, 0x10, 0x1f ;  /* 0x0a001f00080b7f89 */ /* 0x00012800000e0000 */
        /* <DEDUP_REMOVED lines=22> */
.L_x_380:
[----:B------:R-:W-:Y:S05]  /*1540*/  BSYNC.RECONVERGENT B1 ;  /* 0x0000000000017941 */ /* 0x000fea0003800200 */
.L_x_379:
        /* <DEDUP_REMOVED lines=11> */
.L_x_382:
[----:B------:R-:W-:Y:S05]  /*1600*/  BSYNC.RECONVERGENT B1 ;  /* 0x0000000000017941 */ /* 0x000fea0003800200 */
.L_x_381:
        /* <DEDUP_REMOVED lines=31> */
.L_x_385:
[----:B------:R-:W-:Y:S05]  /*1800*/  BSYNC.RECONVERGENT B1 ;  /* 0x0000000000017941 */ /* 0x000fea0003800200 */
.L_x_384:
        /* <DEDUP_REMOVED lines=10> */
[----:B------:R-:W-:Y:S01]  /*18b0*/  MOV R15, R26 ;  /* 0x0000001a000f7202 */ /* 0x000fe20000000f00 */
[----:B------:R-:W-:Y:S02]  /*18c0*/  IMAD.MOV.U32 R29, RZ, RZ, R27 ;  /* 0x000000ffff1d7224 */ /* 0x000fe400078e001b */
[----:B------:R-:W-:Y:S02]  /*18d0*/  IMAD.MOV.U32 R4, RZ, RZ, R24 ;  /* 0x000000ffff047224 */ /* 0x000fe400078e0018 */
[----:B------:R-:W-:-:S08]  /*18e0*/  IMAD.MOV.U32 R5, RZ, RZ, R25 ;  /* 0x000000ffff057224 */ /* 0x000fd000078e0019 */
        /* <DEDUP_REMOVED lines=9> */
.L_x_387:
[----:B------:R-:W-:Y:S05]  /*1980*/  BSYNC.RECONVERGENT B1 ;  /* 0x0000000000017941 */ /* 0x000fea0003800200 */
.L_x_386:
        /* <DEDUP_REMOVED lines=21> */
.L_x_389:
[----:B------:R-:W-:Y:S05]  /*1ae0*/  BSYNC.RECONVERGENT B1 ;  /* 0x0000000000017941 */ /* 0x000fea0003800200 */
.L_x_388:
        /* <DEDUP_REMOVED lines=23> */
.L_x_391:
[----:B------:R-:W-:Y:S05]  /*1c60*/  BSYNC.RECONVERGENT B1 ;  /* 0x0000000000017941 */ /* 0x000fea0003800200 */
.L_x_390:
        /* <DEDUP_REMOVED lines=21> */
.L_x_393:
[----:B------:R-:W-:Y:S05]  /*1dc0*/  BSYNC.RECONVERGENT B1 ;  /* 0x0000000000017941 */ /* 0x000fea0003800200 */
.L_x_392:
        /* <DEDUP_REMOVED lines=21> */
.L_x_395:
[----:B------:R-:W-:Y:S05]  /*1f20*/  BSYNC.RECONVERGENT B1 ;  /* 0x0000000000017941 */ /* 0x000fea0003800200 */
.L_x_394:
        /* <DEDUP_REMOVED lines=21> */
.L_x_370:
        /* <DEDUP_REMOVED lines=19> */
[----:B0-----:R-:W-:Y:S01]  /*21b0*/  MOV R16, R9 ;  /* 0x0000000900107202 */ /* 0x001fe20000000f00 */
[----:B--2---:R-:W-:Y:S02]  /*21c0*/  IMAD.MOV.U32 R18, RZ, RZ, R11 ;  /* 0x000000ffff127224 */ /* 0x004fe400078e000b */
[----:B------:R-:W-:Y:S02]  /*21d0*/  IMAD.MOV.U32 R2, RZ, RZ, R6 ;  /* 0x000000ffff027224 */ /* 0x000fe400078e0006 */
[----:B------:R-:W-:-:S08]  /*21e0*/  IMAD.MOV.U32 R3, RZ, RZ, R7 ;  /* 0x000000ffff037224 */ /* 0x000fd000078e0007 */
        /* <DEDUP_REMOVED lines=15> */
.L_x_397:
[----:B------:R-:W-:Y:S05]  /*22e0*/  BSYNC.RECONVERGENT B1 ;  /* 0x0000000000017941 */ /* 0x000fea0003800200 */
.L_x_396:
        /* <DEDUP_REMOVED lines=32> */
.L_x_399:
[----:B------:R-:W-:Y:S05]  /*24f0*/  BSYNC.RECONVERGENT B1 ;  /* 0x0000000000017941 */ /* 0x000fea0003800200 */
.L_x_398:
[----:B-1----:R-:W-:Y:S01]  /*2500*/  VIADD R2, R4, 0x4 ;  /* 0x0000000404027836 */ /* 0x002fe20000000000 */
[----:B---3--:R1:W3:Y:S01]  /*2510*/  SHFL.DOWN PT, R8, R6, 0x4, R5 ;  /* 0x0880000006087989 */ /* 0x0082e200000e0005 */
[----:B------:R-:W-:Y:S01]  /*2520*/  BSSY.RECONVERGENT B1, `(.L_x_400) ;  /* 0x000001e000017945 */ /* 0x000fe20003800200 */
[----:B------:R-:W-:Y:S01]  /*2530*/  IMAD.MOV.U32 R14, RZ, RZ, R10 ;  /* 0x000000ffff0e7224 */ /* 0x000fe200078e000a */
[----:B------:R-:W-:Y:S01]  /*2540*/  MOV R3, R7 ;  /* 0x0000000700037202 */ /* 0x000fe20000000f00 */
[----:B0-----:R1:W0:Y:S01]  /*2550*/  SHFL.DOWN PT, R9, R7, 0x4, R5 ;  /* 0x0880000007097989 */ /* 0x00122200000e0005 */
[----:B------:R-:W-:Y:S01]  /*2560*/  ISETP.GT.AND P0, PT, R2, R5, PT ;  /* 0x000000050200720c */ /* 0x000fe20003f04270 */
[----:B------:R-:W-:Y:S02]  /*2570*/  IMAD.MOV.U32 R16, RZ, RZ, R12 ;  /* 0x000000ffff107224 */ /* 0x000fe400078e000c */
[----:B--2---:R1:W2:Y:S01]  /*2580*/  SHFL.DOWN PT, R11, R10, 0x4, R5 ;  /* 0x088000000a0b7989 */ /* 0x0042a200000e0005 */
[----:B------:R-:W-:-:S03]  /*2590*/  IMAD.MOV.U32 R2, RZ, RZ, R6 ;  /* 0x000000ffff027224 */ /* 0x000fc600078e0006 */
[----:B----4-:R1:W4:Y:S06]  /*25a0*/  SHFL.DOWN PT, R13, R12, 0x4, R5 ;  /* 0x088000000c0d7989 */ /* 0x01032c00000e0005 */
        /* <DEDUP_REMOVED lines=21> */
.L_x_401:
[----:B------:R-:W-:Y:S05]  /*2700*/  BSYNC.RECONVERGENT B1 ;  /* 0x0000000000017941 */ /* 0x000fea0003800200 */
.L_x_400:
        /* <DEDUP_REMOVED lines=32> */
.L_x_403:
[----:B------:R-:W-:Y:S05]  /*2910*/  BSYNC.RECONVERGENT B1 ;  /* 0x0000000000017941 */ /* 0x000fea0003800200 */
.L_x_402:
[----:B-1----:R-:W-:Y:S01]  /*2920*/  VIADD R2, R4, 0x10 ;  /* 0x0000001004027836 */ /* 0x002fe20000000000 */
[----:B---3--:R1:W3:Y:S01]  /*2930*/  SHFL.DOWN PT, R8, R6, 0x10, R5 ;  /* 0x0a00000006087989 */ /* 0x0082e200000e0005 */
[----:B------:R-:W-:Y:S01]  /*2940*/  BSSY.RECONVERGENT B1, `(.L_x_404) ;  /* 0x000001e000017945 */ /* 0x000fe20003800200 */
[----:B------:R-:W-:Y:S02]  /*2950*/  IMAD.MOV.U32 R14, RZ, RZ, R10 ;  /* 0x000000ffff0e7224 */ /* 0x000fe400078e000a */
[----:B------:R-:W-:Y:S01]  /*2960*/  ISETP.GT.AND P0, PT, R2, R5, PT ;  /* 0x000000050200720c */ /* 0x000fe20003f04270 */
[----:B0-----:R1:W0:Y:S01]  /*2970*/  SHFL.DOWN PT, R9, R7, 0x10, R5 ;  /* 0x0a00000007097989 */ /* 0x00122200000e0005 */
[----:B------:R-:W-:Y:S01]  /*2980*/  IMAD.MOV.U32 R15, RZ, RZ, R12 ;  /* 0x000000ffff0f7224 */ /* 0x000fe200078e000c */
[----:B------:R-:W-:Y:S01]  /*2990*/  MOV R2, R6 ;  /* 0x0000000600027202 */ /* 0x000fe20000000f00 */
[----:B------:R-:W-:Y:S01]  /*29a0*/  IMAD.MOV.U32 R3, RZ, RZ, R7 ;  /* 0x000000ffff037224 */ /* 0x000fe200078e0007 */
[----:B--2---:R1:W2:Y:S04]  /*29b0*/  SHFL.DOWN PT, R11, R10, 0x10, R5 ;  /* 0x0a0000000a0b7989 */ /* 0x0042a800000e0005 */
        /* <DEDUP_REMOVED lines=22> */
.L_x_405:
[----:B------:R-:W-:Y:S05]  /*2b20*/  BSYNC.RECONVERGENT B1 ;  /* 0x0000000000017941 */ /* 0x000fea0003800200 */
.L_x_404:
        /* <DEDUP_REMOVED lines=11> */
.L_x_407:
[----:B------:R-:W-:Y:S05]  /*2be0*/  BSYNC.RECONVERGENT B1 ;  /* 0x0000000000017941 */ /* 0x000fea0003800200 */
.L_x_406:
        /* <DEDUP_REMOVED lines=35> */
.L_x_409:
[----:B------:R-:W-:Y:S05]  /*2e20*/  BSYNC.RECONVERGENT B1 ;  /* 0x0000000000017941 */ /* 0x000fea0003800200 */
.L_x_408:
[----:B------:R-:W-:Y:S01]  /*2e30*/  UISETP.GE.AND UP0, UPT, UR8, 0x41, UPT ;  /* 0x000000410800788c */ /* 0x000fe2000bf06270 */
[----:B0-----:R-:W-:Y:S01]  /*2e40*/  IMAD.MOV.U32 R9, RZ, RZ, R11 ;  /* 0x000000ffff097224 */ /* 0x001fe200078e000b */
[----:B------:R-:W-:Y:S01]  /*2e50*/  MOV R2, R4 ;  /* 0x0000000400027202 */ /* 0x000fe20000000f00 */
[----:B------:R-:W-:Y:S02]  /*2e60*/  IMAD.MOV.U32 R0, RZ, RZ, R8 ;  /* 0x000000ffff007224 */ /* 0x000fe400078e0008 */
[----:B------:R-:W-:-:S04]  /*2e70*/  IMAD.MOV.U32 R3, RZ, RZ, R5 ;  /* 0x000000ffff037224 */ /* 0x000fc800078e0005 */
        /* <DEDUP_REMOVED lines=27> */
.L_x_411:
[----:B------:R-:W-:Y:S05]  /*3030*/  BSYNC.RECONVERGENT B1 ;  /* 0x0000000000017941 */ /* 0x000fea0003800200 */
.L_x_410:
        /* <DEDUP_REMOVED lines=32> */
.L_x_413:
[----:B------:R-:W-:Y:S05]  /*3240*/  BSYNC.RECONVERGENT B1 ;  /* 0x0000000000017941 */ /* 0x000fea0003800200 */
.L_x_412:
[----:B------:R-:W-:Y:S01]  /*3250*/  UISETP.GE.AND UP0, UPT, UR8, 0x81, UPT ;  /* 0x000000810800788c */ /* 0x000fe2000bf06270 */
[----:B------:R-:W-:Y:S01]  /*3260*/  IMAD.MOV.U32 R9, RZ, RZ, R11 ;  /* 0x000000ffff097224 */ /* 0x000fe200078e000b */
        /* <DEDUP_REMOVED lines=30> */
.L_x_415:
[----:B------:R-:W-:Y:S05]  /*3450*/  BSYNC.RECONVERGENT B1 ;  /* 0x0000000000017941 */ /* 0x000fea0003800200 */
.L_x_414:
        /* <DEDUP_REMOVED lines=32> */
.L_x_417:
[----:B------:R-:W-:Y:S05]  /*3660*/  BSYNC.RECONVERGENT B1 ;  /* 0x0000000000017941 */ /* 0x000fea0003800200 */
.L_x_416:
        /* <DEDUP_REMOVED lines=13> */
[----:B------:R-:W-:Y:S01]  /*3740*/  MOV R6, R2 ;  /* 0x0000000200067202 */ /* 0x000fe20000000f00 */
[----:B------:R-:W-:Y:S02]  /*3750*/  IMAD.MOV.U32 R7, RZ, RZ, R3 ;  /* 0x000000ffff077224 */ /* 0x000fe400078e0003 */
[----:B-1----:R-:W-:Y:S02]  /*3760*/  IMAD.MOV.U32 R9, RZ, RZ, R12 ;  /* 0x000000ffff097224 */ /* 0x002fe400078e000c */
        /* <DEDUP_REMOVED lines=16> */
.L_x_419:
[----:B------:R-:W-:Y:S05]  /*3870*/  BSYNC.RECONVERGENT B1 ;  /* 0x0000000000017941 */ /* 0x000fea0003800200 */
.L_x_418:
        /* <DEDUP_REMOVED lines=32> */
.L_x_351:
        /* <DEDUP_REMOVED lines=34> */
[----:B------:R-:W-:-:S04]  /*3ca0*/  IMAD.MOV.U32 R15, RZ, RZ, 0x500 ;  /* 0x00000500ff0f7424 */ /* 0x000fc800078e00ff */
        /* <DEDUP_REMOVED lines=8> */
[----:B------:R-:W-:Y:S02]  /*3d30*/  @P2 MOV R9, R13 ;  /* 0x0000000d00092202 */ /* 0x000fe40000000f00 */
[----:B------:R-:W-:-:S04]  /*3d40*/  @P2 SEL R7, R11, R7, P0 ;  /* 0x000000070b072207 */ /* 0x000fc80000000000 */
        /* <DEDUP_REMOVED lines=10> */
[----:B------:R-:W-:Y:S06]  /*3df0*/  BRA.U !UP0, `(.L_x_420) ;  /* 0x0000000508287547 */ /* 0x000fec000b800000 */
[----:B------:R-:W-:Y:S01]  /*3e00*/  IMAD.MOV.U32 R25, RZ, RZ, R2 ;  /* 0x000000ffff197224 */ /* 0x000fe200078e0002 */
[----:B------:R-:W0:Y:S01]  /*3e10*/  LDCU UR4, c[0x0][0x390] ;  /* 0x00007200ff0477ac */ /* 0x000e220008000800 */
[----:B------:R-:W-:Y:S02]  /*3e20*/  IMAD.MOV.U32 R24, RZ, RZ, R3 ;  /* 0x000000ffff187224 */ /* 0x000fe400078e0003 */
[----:B------:R-:W-:-:S07]  /*3e30*/  IMAD.MOV.U32 R27, RZ, RZ, 0x500 ;  /* 0x00000500ff1b7424 */ /* 0x000fce00078e00ff */
.L_x_421:
[----:B------:R-:W1:Y:S01]  /*3e40*/  LDC.64 R22, c[0x0][0x380] ;  /* 0x0000e000ff167b82 */ /* 0x000e620000000a00 */
[----:B------:R-:W-:-:S04]  /*3e50*/  IMAD.IADD R3, R0, 0x1, R27 ;  /* 0x0000000100037824 */ /* 0x000fc800078e021b */
[----:B-1----:R-:W-:-:S05]  /*3e60*/  IMAD.WIDE.U32 R22, R3, 0x10, R22 ;  /* 0x0000001003167825 */ /* 0x002fca00078e0016 */
        /* <DEDUP_REMOVED lines=14> */
[----:B------:R-:W-:Y:S02]  /*3f50*/  @P2 FSEL R29, R5, R21, P0 ;  /* 0x00000015051d2208 */ /* 0x000fe40000000000 */
[----:B------:R-:W2:Y:S01]  /*3f60*/  LDG.E.64.CONSTANT R4, desc[UR6][R22.64+0x4000] ;  /* 0x0040000616047981 */ /* 0x000ea2000c1e9b00 */
[----:B------:R-:W-:Y:S02]  /*3f70*/  @P2 IMAD.MOV.U32 R20, RZ, RZ, R26 ;  /* 0x000000ffff142224 */ /* 0x000fe400078e001a */
[----:B------:R-:W-:-:S06]  /*3f80*/  @P2 IMAD.MOV.U32 R21, RZ, RZ, R29 ;  /* 0x000000ffff152224 */ /* 0x000fcc00078e001d */
        /* <DEDUP_REMOVED lines=32> */
[----:B------:R-:W-:-:S05]  /*4190*/  VIADD R7, R27, 0xa00 ;  /* 0x00000a001b077836 */ /* 0x000fca0000000000 */
[----:B0-----:R-:W-:Y:S01]  /*41a0*/  ISETP.GT.AND P1, PT, R7, UR4, PT ;  /* 0x0000000407007c0c */ /* 0x001fe2000bf24270 */
[----:B------:R-:W-:-:S04]  /*41b0*/  VIADD R15, R27, 0x500 ;  /* 0x000005001b0f7836 */ /* 0x000fc80000000000 */
[----:B------:R-:W-:Y:S01]  /*41c0*/  IMAD.MOV.U32 R27, RZ, RZ, R15 ;  /* 0x000000ffff1b7224 */ /* 0x000fe200078e000f */
        /* <DEDUP_REMOVED lines=11> */
[----:B------:R-:W-:Y:S01]  /*4280*/  IMAD.MOV.U32 R24, RZ, RZ, R3 ;  /* 0x000000ffff187224 */ /* 0x000fe200078e0003 */
[----:B------:R-:W-:Y:S06]  /*4290*/  @!P1 BRA `(.L_x_421) ;  /* 0xfffffff800e89947 */ /* 0x000fec000383ffff */
.L_x_420:
[----:B------:R-:W-:-:S13]  /*42a0*/  ISETP.GE.AND P0, PT, R15, UR4, PT ;  /* 0x000000040f007c0c */ /* 0x000fda000bf06270 */
        /* <DEDUP_REMOVED lines=12> */
[----:B------:R-:W0:Y:S01]  /*4370*/  LDC.64 R6, c[0x0][0x380] ;  /* 0x0000e000ff067b82 */ /* 0x000e220000000a00 */
[----:B------:R-:W-:Y:S01]  /*4380*/  LEA.HI R8, R20, 0x1, RZ, 0x18 ;  /* 0x0000000114087811 */ /* 0x000fe200078fc0ff */
[----:B------:R-:W-:Y:S01]  /*4390*/  IMAD.IADD R21, R0, 0x1, R15 ;  /* 0x0000000100157824 */ /* 0x000fe200078e020f */
[----:B------:R-:W-:Y:S02]  /*43a0*/  MOV R12, R0 ;  /* 0x00000000000c7202 */ /* 0x000fe40000000f00 */
[----:B------:R-:W-:-:S05]  /*43b0*/  LOP3.LUT R8, R8, 0x3, RZ, 0xc0, !PT ;  /* 0x0000000308087812 */ /* 0x000fca00078ec0ff */
[----:B------:R-:W-:-:S07]  /*43c0*/  IMAD.MOV R14, RZ, RZ, -R8 ;  /* 0x000000ffff0e7224 */ /* 0x000fce00078e0a08 */
.L_x_428:
[----:B0-----:R-:W-:-:S05]  /*43d0*/  IMAD.WIDE.U32 R18, R21, 0x10, R6 ;  /* 0x0000001015127825 */ /* 0x001fca00078e0006 */
[----:B------:R-:W2:Y:S04]  /*43e0*/  LDG.E.64.CONSTANT R8, desc[UR6][R18.64] ;  /* 0x0000000612087981 */ /* 0x000ea8000c1e9b00 */
[----:B------:R-:W3:Y:S01]  /*43f0*/  LDG.E.64.CONSTANT R10, desc[UR6][R18.64+0x8] ;  /* 0x00000806120a7981 */ /* 0x000ee2000c1e9b00 */
[----:B------:R-:W-:Y:S01]  /*4400*/  VIADD R14, R14, 0x1 ;  /* 0x000000010e0e7836 */ /* 0x000fe20000000000 */
[----:B------:R-:W-:Y:S01]  /*4410*/  BSSY.RECONVERGENT B3, `(.L_x_426) ;  /* 0x000001a000037945 */ /* 0x000fe20003800200 */
[----:B------:R-:W-:Y:S02]  /*4420*/  IMAD.MOV.U32 R23, RZ, RZ, R2 ;  /* 0x000000ffff177224 */ /* 0x000fe400078e0002 */
        /* <DEDUP_REMOVED lines=24> */
.L_x_427:
[----:B------:R-:W-:Y:S05]  /*45b0*/  BSYNC.RECONVERGENT B3 ;  /* 0x0000000000037941 */ /* 0x000fea0003800200 */
.L_x_426:
[----:B------:R-:W-:Y:S02]  /*45c0*/  VIADD R12, R12, 0x100 ;  /* 0x000001000c0c7836 */ /* 0x000fe40000000000 */
[----:B------:R-:W-:Y:S01]  /*45d0*/  VIADD R21, R21, 0x100 ;  /* 0x0000010015157836 */ /* 0x000fe20000000000 */
[----:B------:R-:W-:Y:S06]  /*45e0*/  @P2 BRA `(.L_x_428) ;  /* 0xfffffffc00782947 */ /* 0x000fec000383ffff */
.L_x_425:
[----:B------:R-:W-:Y:S05]  /*45f0*/  BSYNC.RECONVERGENT B2 ;  /* 0x0000000000027941 */ /* 0x000fea0003800200 */
.L_x_424:
[----:B------:R-:W-:-:S13]  /*4600*/  ISETP.GE.U32.AND P0, PT, R20, 0x300, PT ;  /* 0x000003001400780c */ /* 0x000fda0003f06070 */
[----:B------:R-:W-:Y:S05]  /*4610*/  @!P0 BRA `(.L_x_423) ;  /* 0x0000000400c88947 */ /* 0x000fea0003800000 */
[----:B------:R-:W0:Y:S01]  /*4620*/  LDCU.64 UR8, c[0x0][0x380] ;  /* 0x00007000ff0877ac */ /* 0x000e220008000a00 */
[----:B------:R-:W1:Y:S01]  /*4630*/  LDC.64 R10, c[0x0][0x380] ;  /* 0x0000e000ff0a7b82 */ /* 0x000e620000000a00 */
[C---:B------:R-:W-:Y:S01]  /*4640*/  IADD3 R17, P0, PT, R12.reuse, R15, RZ ;  /* 0x0000000f0c117210 */ /* 0x040fe20007f1e0ff */
[----:B------:R-:W-:-:S04]  /*4650*/  IMAD.IADD R15, R12, 0x1, R15 ;  /* 0x000000010c0f7824 */ /* 0x000fc800078e020f */
[----:B------:R-:W-:Y:S01]  /*4660*/  IMAD.X R6, RZ, RZ, RZ, P0 ;  /* 0x000000ffff067224 */ /* 0x000fe200000e06ff */
[----:B0-----:R-:W-:-:S04]  /*4670*/  LEA R14, P1, R17, UR8, 0x4 ;  /* 0x00000008110e7c11 */ /* 0x001fc8000f8220ff */
[----:B------:R-:W-:Y:S02]  /*4680*/  IADD3 R14, P0, PT, R14, 0x3008, RZ ;  /* 0x000030080e0e7810 */ /* 0x000fe40007f1e0ff */
[----:B------:R-:W-:-:S05]  /*4690*/  LEA.HI.X R17, R17, UR9, R6, 0x4, P1 ;  /* 0x0000000911117c11 */ /* 0x000fca00088f2406 */
[----:B------:R-:W-:-:S07]  /*46a0*/  IMAD.X R17, RZ, RZ, R17, P0 ;  /* 0x000000ffff117224 */ /* 0x000fce00000e0611 */
.L_x_437:
[----:B-1----:R-:W-:-:S05]  /*46b0*/  IMAD.WIDE.U32 R8, R15, 0x10, R10 ;  /* 0x000000100f087825 */ /* 0x002fca00078e000a */
[----:B------:R-:W2:Y:S04]  /*46c0*/  LDG.E.64.CONSTANT R22, desc[UR6][R8.64] ;  /* 0x0000000608167981 */ /* 0x000ea8000c1e9b00 */
[----:B------:R0:W3:Y:S02]  /*46d0*/  LDG.E.64.CONSTANT R6, desc[UR6][R8.64+0x8] ;  /* 0x0000080608067981 */ /* 0x0000e4000c1e9b00 */
[----:B0-----:R-:W-:Y:S02]  /*46e0*/  IMAD.MOV.U32 R8, RZ, RZ, R14 ;  /* 0x000000ffff087224 */ /* 0x001fe400078e000e */
[----:B------:R-:W-:-:S05]  /*46f0*/  IMAD.MOV.U32 R9, RZ, RZ, R17 ;  /* 0x000000ffff097224 */ /* 0x000fca00078e0011 */
[----:B------:R0:W5:Y:S04]  /*4700*/  LDG.E.64.CONSTANT R20, desc[UR6][R8.64+-0x2008] ;  /* 0xffdff80608147981 */ /* 0x000168000c1e9b00 */
[----:B------:R0:W5:Y:S01]  /*4710*/  LDG.E.64.CONSTANT R18, desc[UR6][R8.64+-0x2000] ;  /* 0xffe0000608127981 */ /* 0x000162000c1e9b00 */
[----:B------:R-:W-:Y:S01]  /*4720*/  BSSY.RECONVERGENT B2, `(.L_x_429) ;  /* 0x0000015000027945 */ /* 0x000fe20003800200 */
[----:B--2---:R-:W-:Y:S01]  /*4730*/  DSETP.GEU.AND P0, PT, |R4|, |R22|, PT ;  /* 0x400000160400722a */ /* 0x004fe20003f0e200 */
[----:B------:R-:W-:Y:S02]  /*4740*/  IMAD.MOV.U32 R16, RZ, RZ, R22 ;  /* 0x000000ffff107224 */ /* 0x000fe400078e0016 */
[----:B------:R-:W-:Y:S01]  /*4750*/  IMAD.MOV.U32 R17, RZ, RZ, R23 ;  /* 0x000000ffff117224 */ /* 0x000fe200078e0017 */
[----:B---3--:R-:W-:Y:S01]  /*4760*/  MOV R29, R7 ;  /* 0x00000007001d7202 */ /* 0x008fe20000000f00 */
[----:B------:R-:W-:-:S09]  /*4770*/  IMAD.MOV.U32 R27, RZ, RZ, R6 ;  /* 0x000000ffff1b7224 */ /* 0x000fd200078e0006 */
        /* <DEDUP_REMOVED lines=15> */
.L_x_430:
[----:B------:R-:W-:Y:S05]  /*4870*/  BSYNC.RECONVERGENT B2 ;  /* 0x0000000000027941 */ /* 0x000fea0003800200 */
.L_x_429:
[----:B------:R0:W5:Y:S04]  /*4880*/  LDG.E.64.CONSTANT R6, desc[UR6][R8.64+-0x1008] ;  /* 0xffeff80608067981 */ /* 0x000168000c1e9b00 */
[----:B------:R0:W5:Y:S02]  /*4890*/  LDG.E.64.CONSTANT R4, desc[UR6][R8.64+-0x1000] ;  /* 0xfff0000608047981 */ /* 0x000164000c1e9b00 */
[----:B-----5:R-:W-:Y:S01]  /*48a0*/  DSETP.GEU.AND P0, PT, |R16|, |R20|, PT ;  /* 0x400000141000722a */ /* 0x020fe20003f0e200 */
[----:B------:R-:W-:Y:S01]  /*48b0*/  BSSY.RECONVERGENT B2, `(.L_x_431) ;  /* 0x0000014000027945 */ /* 0x000fe20003800200 */
[----:B------:R-:W-:Y:S02]  /*48c0*/  IMAD.MOV.U32 R2, RZ, RZ, R20 ;  /* 0x000000ffff027224 */ /* 0x000fe400078e0014 */
[----:B------:R-:W-:-:S02]  /*48d0*/  IMAD.MOV.U32 R3, RZ, RZ, R21 ;  /* 0x000000ffff037224 */ /* 0x000fc400078e0015 */
        /* <DEDUP_REMOVED lines=17> */
.L_x_432:
[----:B------:R-:W-:Y:S05]  /*49f0*/  BSYNC.RECONVERGENT B2 ;  /* 0x0000000000027941 */ /* 0x000fea0003800200 */
.L_x_431:
[----:B------:R0:W5:Y:S04]  /*4a00*/  LDG.E.64.CONSTANT R16, desc[UR6][R8.64+-0x8] ;  /* 0xfffff80608107981 */ /* 0x000168000c1e9b00 */
[----:B------:R0:W5:Y:S01]  /*4a10*/  LDG.E.64.CONSTANT R18, desc[UR6][R8.64] ;  /* 0x0000000608127981 */ /* 0x000162000c1e9b00 */
[----:B------:R-:W-:Y:S01]  /*4a20*/  DSETP.GEU.AND P0, PT, |R2|, |R6|, PT ;  /* 0x400000060200722a */ /* 0x000fe20003f0e200 */
[----:B------:R-:W-:Y:S01]  /*4a30*/  BSSY.RECONVERGENT B2, `(.L_x_433) ;  /* 0x0000014000027945 */ /* 0x000fe20003800200 */
[----:B------:R-:W-:Y:S02]  /*4a40*/  IMAD.MOV.U32 R20, RZ, RZ, R6 ;  /* 0x000000ffff147224 */ /* 0x000fe400078e0006 */
[----:B------:R-:W-:Y:S02]  /*4a50*/  IMAD.MOV.U32 R21, RZ, RZ, R7 ;  /* 0x000000ffff157224 */ /* 0x000fe400078e0007 */
[----:B------:R-:W-:-:S02]  /*4a60*/  IMAD.MOV.U32 R29, RZ, RZ, R4 ;  /* 0x000000ffff1d7224 */ /* 0x000fc400078e0004 */
        /* <DEDUP_REMOVED lines=16> */
.L_x_434:
[----:B------:R-:W-:Y:S05]  /*4b70*/  BSYNC.RECONVERGENT B2 ;  /* 0x0000000000027941 */ /* 0x000fea0003800200 */
.L_x_433:
[----:B-----5:R-:W-:Y:S01]  /*4b80*/  DSETP.GEU.AND P0, PT, |R20|, |R16|, PT ;  /* 0x400000101400722a */ /* 0x020fe20003f0e200 */
[----:B------:R-:W-:Y:S01]  /*4b90*/  BSSY.RECONVERGENT B2, `(.L_x_435) ;  /* 0x0000014000027945 */ /* 0x000fe20003800200 */
[----:B------:R-:W-:Y:S02]  /*4ba0*/  IMAD.MOV.U32 R4, RZ, RZ, R16 ;  /* 0x000000ffff047224 */ /* 0x000fe400078e0010 */
[----:B------:R-:W-:Y:S02]  /*4bb0*/  IMAD.MOV.U32 R5, RZ, RZ, R17 ;  /* 0x000000ffff057224 */ /* 0x000fe400078e0011 */
[----:B------:R-:W-:Y:S02]  /*4bc0*/  IMAD.MOV.U32 R2, RZ, RZ, R18 ;  /* 0x000000ffff027224 */ /* 0x000fe400078e0012 */
[----:B------:R-:W-:-:S06]  /*4bd0*/  IMAD.MOV.U32 R3, RZ, RZ, R19 ;  /* 0x000000ffff037224 */ /* 0x000fcc00078e0013 */
        /* <DEDUP_REMOVED lines=15> */
.L_x_436:
[----:B------:R-:W-:Y:S05]  /*4cd0*/  BSYNC.RECONVERGENT B2 ;  /* 0x0000000000027941 */ /* 0x000fea0003800200 */
.L_x_435:
[----:B------:R-:W-:Y:S01]  /*4ce0*/  VIADD R12, R12, 0x400 ;  /* 0x000004000c0c7836 */ /* 0x000fe20000000000 */
[----:B------:R-:W-:Y:S01]  /*4cf0*/  IADD3 R14, P1, PT, R8, 0x4000, RZ ;  /* 0x00004000080e7810 */ /* 0x000fe20007f3e0ff */
[----:B------:R-:W-:-:S03]  /*4d00*/  VIADD R15, R15, 0x400 ;  /* 0x000004000f0f7836 */ /* 0x000fc60000000000 */
[----:B------:R-:W-:Y:S01]  /*4d10*/  ISETP.GE.AND P0, PT, R12, R13, PT ;  /* 0x0000000d0c00720c */ /* 0x000fe20003f06270 */
[----:B------:R-:W-:-:S12]  /*4d20*/  IMAD.X R17, RZ, RZ, R9, P1 ;  /* 0x000000ffff117224 */ /* 0x000fd800008e0609 */
[----:B------:R-:W-:Y:S05]  /*4d30*/  @!P0 BRA `(.L_x_437) ;  /* 0xfffffff8005c8947 */ /* 0x000fea000383ffff */
.L_x_423:
[----:B------:R-:W-:Y:S05]  /*4d40*/  BSYNC.RECONVERGENT B1 ;  /* 0x0000000000017941 */ /* 0x000fea0003800200 */
.L_x_422:
        /* <DEDUP_REMOVED lines=32> */
.L_x_439:
[----:B------:R-:W-:Y:S05]  /*4f50*/  BSYNC.RECONVERGENT B1 ;  /* 0x0000000000017941 */ /* 0x000fea0003800200 */
.L_x_438:
        /* <DEDUP_REMOVED lines=12> */
[----:B---3--:R-:W-:Y:S01]  /*5020*/  IMAD.MOV.U32 R8, RZ, RZ, R14 ;  /* 0x000000ffff087224 */ /* 0x008fe200078e000e */
[----:B------:R-:W-:Y:S01]  /*5030*/  MOV R2, R4 ;  /* 0x0000000400027202 */ /* 0x000fe20000000f00 */
[----:B----4-:R-:W-:Y:S02]  /*5040*/  IMAD.MOV.U32 R9, RZ, RZ, R13 ;  /* 0x000000ffff097224 */ /* 0x010fe400078e000d */
        /* <DEDUP_REMOVED lines=16> */
.L_x_441:
[----:B------:R-:W-:Y:S05]  /*5150*/  BSYNC.RECONVERGENT B1 ;  /* 0x0000000000017941 */ /* 0x000fea0003800200 */
.L_x_440:
[----:B------:R-:W-:Y:S01]  /*5160*/  ISETP.GT.AND P0, PT, R10, 0x1b, PT ;  /* 0x0000001b0a00780c */ /* 0x000fe20003f04270 */
[----:B0-----:R0:W0:Y:S01]  /*5170*/  SHFL.DOWN PT, R6, R2, 0x4, 0x1f ;  /* 0x08801f0002067f89 */ /* 0x00102200000e0000 */
[----:B------:R-:W-:Y:S01]  /*5180*/  BSSY.RECONVERGENT B1, `(.L_x_442) ;  /* 0x000001d000017945 */ /* 0x000fe20003800200 */
[----:B------:R-:W-:Y:S02]  /*5190*/  IMAD.MOV.U32 R11, RZ, RZ, R8 ;  /* 0x000000ffff0b7224 */ /* 0x000fe400078e0008 */
[----:B------:R0:W0:Y:S01]  /*51a0*/  SHFL.DOWN PT, R7, R3, 0x4, 0x1f ;  /* 0x08801f0003077f89 */ /* 0x00002200000e0000 */
[----:B------:R-:W-:Y:S02]  /*51b0*/  IMAD.MOV.U32 R12, RZ, RZ, R9 ;  /* 0x000000ffff0c7224 */ /* 0x000fe400078e0009 */
[----:B-1----:R-:W-:Y:S01]  /*51c0*/  IMAD.MOV.U32 R4, RZ, RZ, R2 ;  /* 0x000000ffff047224 */ /* 0x002fe200078e0002 */
[----:B----4-:R1:W4:Y:S01]  /*51d0*/  SHFL.DOWN PT, R13, R8, 0x4, 0x1f ;  /* 0x08801f00080d7f89 */ /* 0x01032200000e0000 */
[----:B--2---:R-:W-:-:S03]  /*51e0*/  IMAD.MOV.U32 R5, RZ, RZ, R3 ;  /* 0x000000ffff057224 */ /* 0x004fc600078e0003 */
[----:B---3--:R1:W2:Y:S01]  /*51f0*/  SHFL.DOWN PT, R14, R9, 0x4, 0x1f ;  /* 0x08801f00090e7f89 */ /* 0x0082a200000e0000 */
[----:B------:R-:W-:Y:S05]  /*5200*/  @P0 BRA `(.L_x_443) ;  /* 0x0000000000500947 */ /* 0x000fea0003800000 */
[----:B0-----:R-:W-:Y:S01]  /*5210*/  DSETP.GEU.AND P0, PT, |R2|, |R6|, PT ;  /* 0x400000060200722a */ /* 0x001fe20003f0e200 */
[----:B----4-:R-:W-:Y:S02]  /*5220*/  IMAD.MOV.U32 R11, RZ, RZ, R13 ;  /* 0x000000ffff0b7224 */ /* 0x010fe400078e000d */
        /* <DEDUP_REMOVED lines=18> */
.L_x_443:
[----:B------:R-:W-:Y:S05]  /*5350*/  BSYNC.RECONVERGENT B1 ;  /* 0x0000000000017941 */ /* 0x000fea0003800200 */
.L_x_442:
[----:B------:R-:W-:Y:S01]  /*5360*/  ISETP.GT.AND P0, PT, R10, 0x17, PT ;  /* 0x000000170a00780c */ /* 0x000fe20003f04270 */
[----:B0-----:R0:W3:Y:S01]  /*5370*/  SHFL.DOWN PT, R2, R4, 0x8, 0x1f ;  /* 0x09001f0004027f89 */ /* 0x0010e200000e0000 */
[----:B------:R-:W-:Y:S01]  /*5380*/  BSSY.RECONVERGENT B1, `(.L_x_444) ;  /* 0x000001d000017945 */ /* 0x000fe20003800200 */
[----:B-1----:R-:W-:Y:S02]  /*5390*/  IMAD.MOV.U32 R8, RZ, RZ, R11 ;  /* 0x000000ffff087224 */ /* 0x002fe400078e000b */
[----:B------:R0:W1:Y:S01]  /*53a0*/  SHFL.DOWN PT, R3, R5, 0x8, 0x1f ;  /* 0x09001f0005037f89 */ /* 0x00006200000e0000 */
[----:B------:R-:W-:Y:S02]  /*53b0*/  IMAD.MOV.U32 R9, RZ, RZ, R12 ;  /* 0x000000ffff097224 */ /* 0x000fe400078e000c */
[----:B------:R-:W-:Y:S01]  /*53c0*/  IMAD.MOV.U32 R6, RZ, RZ, R4 ;  /* 0x000000ffff067224 */ /* 0x000fe200078e0004 */
[----:B--2---:R0:W2:Y:S01]  /*53d0*/  SHFL.DOWN PT, R14, R11, 0x8, 0x1f ;  /* 0x09001f000b0e7f89 */ /* 0x0040a200000e0000 */
[----:B------:R-:W-:-:S03]  /*53e0*/  IMAD.MOV.U32 R7, RZ, RZ, R5 ;  /* 0x000000ffff077224 */ /* 0x000fc600078e0005 */
[----:B----4-:R0:W4:Y:S01]  /*53f0*/  SHFL.DOWN PT, R13, R12, 0x8, 0x1f ;  /* 0x09001f000c0d7f89 */ /* 0x01012200000e0000 */
[----:B------:R-:W-:Y:S05]  /*5400*/  @P0 BRA `(.L_x_445) ;  /* 0x0000000000500947 */ /* 0x000fea0003800000 */
[----:B-1-3--:R-:W-:Y:S01]  /*5410*/  DSETP.GEU.AND P0, PT, |R4|, |R2|, PT ;  /* 0x400000020400722a */ /* 0x00afe20003f0e200 */
[----:B--2---:R-:W-:Y:S01]  /*5420*/  IMAD.MOV.U32 R8, RZ, RZ, R14 ;  /* 0x000000ffff087224 */ /* 0x004fe200078e000e */
        /* <DEDUP_REMOVED lines=18> */
.L_x_445:
[----:B------:R-:W-:Y:S05]  /*5550*/  BSYNC.RECONVERGENT B1 ;  /* 0x0000000000017941 */ /* 0x000fea0003800200 */
.L_x_444:
[----:B------:R-:W-:Y:S01]  /*5560*/  ISETP.GT.AND P0, PT, R10, 0xf, PT ;  /* 0x0000000f0a00780c */ /* 0x000fe20003f04270 */
[----:B0-----:R0:W0:Y:S01]  /*5570*/  SHFL.DOWN PT, R4, R6, 0x10, 0x1f ;  /* 0x0a001f0006047f89 */ /* 0x00102200000e0000 */
[----:B------:R-:W-:Y:S01]  /*5580*/  BSSY.RECONVERGENT B1, `(.L_x_446) ;  /* 0x000001d000017945 */ /* 0x000fe20003800200 */
[----:B--2---:R-:W-:Y:S02]  /*5590*/  IMAD.MOV.U32 R14, RZ, RZ, R8 ;  /* 0x000000ffff0e7224 */ /* 0x004fe400078e0008 */
[----:B------:R2:W0:Y:S01]  /*55a0*/  SHFL.DOWN PT, R5, R7, 0x10, 0x1f ;  /* 0x0a001f0007057f89 */ /* 0x00042200000e0000 */
[----:B------:R-:W-:Y:S02]  /*55b0*/  IMAD.MOV.U32 R15, RZ, RZ, R9 ;  /* 0x000000ffff0f7224 */ /* 0x000fe400078e0009 */
[----:B---3--:R-:W-:Y:S01]  /*55c0*/  IMAD.MOV.U32 R2, RZ, RZ, R6 ;  /* 0x000000ffff027224 */ /* 0x008fe200078e0006 */
[----:B------:R2:W3:Y:S01]  /*55d0*/  SHFL.DOWN PT, R11, R8, 0x10, 0x1f ;  /* 0x0a001f00080b7f89 */ /* 0x0004e200000e0000 */
[----:B-1----:R-:W-:-:S03]  /*55e0*/  IMAD.MOV.U32 R3, RZ, RZ, R7 ;  /* 0x000000ffff037224 */ /* 0x002fc600078e0007 */
[----:B------:R2:W1:Y:S01]  /*55f0*/  SHFL.DOWN PT, R12, R9, 0x10, 0x1f ;  /* 0x0a001f00090c7f89 */ /* 0x00046200000e0000 */
[----:B------:R-:W-:Y:S05]  /*5600*/  @P0 BRA `(.L_x_447) ;  /* 0x0000000000500947 */ /* 0x000fea0003800000 */
[----:B0-----:R-:W-:Y:S01]  /*5610*/  DSETP.GEU.AND P0, PT, |R6|, |R4|, PT ;  /* 0x400000040600722a */ /* 0x001fe20003f0e200 */
[----:B---3--:R-:W-:Y:S02]  /*5620*/  IMAD.MOV.U32 R14, RZ, RZ, R11 ;  /* 0x000000ffff0e7224 */ /* 0x008fe400078e000b */
[----:B-1----:R-:W-:Y:S02]  /*5630*/  IMAD.MOV.U32 R15, RZ, RZ, R12 ;  /* 0x000000ffff0f7224 */ /* 0x002fe400078e000c */
        /* <DEDUP_REMOVED lines=17> */
.L_x_447:
[----:B------:R-:W-:Y:S05]  /*5750*/  BSYNC.RECONVERGENT B1 ;  /* 0x0000000000017941 */ /* 0x000fea0003800200 */
.L_x_446:
        /* <DEDUP_REMOVED lines=11> */
.L_x_449:
[----:B------:R-:W-:Y:S05]  /*5810*/  BSYNC.RECONVERGENT B1 ;  /* 0x0000000000017941 */ /* 0x000fea0003800200 */
.L_x_448:
        /* <DEDUP_REMOVED lines=8> */
[----:B--2---:R-:W2:Y:S04]  /*58a0*/  LDS.128 R4, [R0+0x20] ;  /* 0x0000200000047984 */ /* 0x004ea80000000c00 */
[----:B-1--4-:R1:W4:Y:S04]  /*58b0*/  LDS.64 R12, [R0+0x80] ;  /* 0x00008000000c7984 */ /* 0x0123280000000a00 */
[----:B---3--:R1:W3:Y:S01]  /*58c0*/  LDS.128 R8, [R0+0x30] ;  /* 0x0000300000087984 */ /* 0x0082e20000000c00 */
[----:B0-----:R-:W-:Y:S01]  /*58d0*/  DSETP.GEU.AND P0, PT, |R2|, |R16|, PT ;  /* 0x400000100200722a */ /* 0x001fe20003f0e200 */
[----:B------:R-:W-:-:S02]  /*58e0*/  IMAD.MOV.U32 R24, RZ, RZ, R16 ;  /* 0x000000ffff187224 */ /* 0x000fc400078e0010 */
[----:B------:R-:W-:Y:S02]  /*58f0*/  IMAD.MOV.U32 R25, RZ, RZ, R17 ;  /* 0x000000ffff197224 */ /* 0x000fe400078e0011 */
[----:B--2---:R-:W-:Y:S02]  /*5900*/  IMAD.MOV.U32 R27, RZ, RZ, R4 ;  /* 0x000000ffff1b7224 */ /* 0x004fe400078e0004 */
[----:B------:R-:W-:-:S07]  /*5910*/  IMAD.MOV.U32 R29, RZ, RZ, R5 ;  /* 0x000000ffff1d7224 */ /* 0x000fce00078e0005 */
[----:B-1-34-:R-:W-:Y:S05]  /*5920*/  @!P0 BRA `(.L_x_451) ;  /* 0x0000000000388947 */ /* 0x01afea0003800000 */
        /* <DEDUP_REMOVED lines=14> */
.L_x_451:
[----:B------:R-:W-:Y:S05]  /*5a10*/  BSYNC.RECONVERGENT B1 ;  /* 0x0000000000017941 */ /* 0x000fea0003800200 */
.L_x_450:
        /* <DEDUP_REMOVED lines=23> */
.L_x_453:
[----:B------:R-:W-:Y:S05]  /*5b90*/  BSYNC.RECONVERGENT B1 ;  /* 0x0000000000017941 */ /* 0x000fea0003800200 */
.L_x_452:
        /* <DEDUP_REMOVED lines=21> */
.L_x_455:
[----:B------:R-:W-:Y:S05]  /*5cf0*/  BSYNC.RECONVERGENT B1 ;  /* 0x0000000000017941 */ /* 0x000fea0003800200 */
.L_x_454:
        /* <DEDUP_REMOVED lines=23> */
.L_x_457:
[----:B------:R-:W-:Y:S05]  /*5e70*/  BSYNC.RECONVERGENT B1 ;  /* 0x0000000000017941 */ /* 0x000fea0003800200 */
.L_x_456:
[----:B------:R-:W-:Y:S01]  /*5e80*/  DSETP.GEU.AND P0, PT, |R14|, |R22|, PT ;  /* 0x400000160e00722a */ /* 0x000fe20003f0e200 */
[----:B------:R-:W-:Y:S01]  /*5e90*/  BSSY.RECONVERGENT B1, `(.L_x_458) ;  /* 0x0000014000017945 */ /* 0x000fe20003800200 */
[----:B------:R-:W-:Y:S01]  /*5ea0*/  MOV R2, R22 ;  /* 0x0000001600027202 */ /* 0x000fe20000000f00 */
[----:B------:R-:W-:Y:S02]  /*5eb0*/  IMAD.MOV.U32 R3, RZ, RZ, R23 ;  /* 0x000000ffff037224 */ /* 0x000fe400078e0017 */
[----:B-1----:R-:W-:Y:S02]  /*5ec0*/  IMAD.MOV.U32 R19, RZ, RZ, R8 ;  /* 0x000000ffff137224 */ /* 0x002fe400078e0008 */
        /* <DEDUP_REMOVED lines=16> */
.L_x_459:
[----:B------:R-:W-:Y:S05]  /*5fd0*/  BSYNC.RECONVERGENT B1 ;  /* 0x0000000000017941 */ /* 0x000fea0003800200 */
.L_x_458:
        /* <DEDUP_REMOVED lines=21> */
.L_x_461:
[----:B------:R-:W-:Y:S05]  /*6130*/  BSYNC.RECONVERGENT B1 ;  /* 0x0000000000017941 */ /* 0x000fea0003800200 */
.L_x_460:
        /* <DEDUP_REMOVED lines=20> */
.L_x_383:
[----:B------:R-:W-:Y:S05]  /*6280*/  BSYNC.RECONVERGENT B0 ;  /* 0x0000000000007941 */ /* 0x000fea0003800200 */
.L_x_350:
[----:B------:R-:W-:Y:S05]  /*6290*/  @P1 EXIT ;  /* 0x000000000000194d */ /* 0x000fea0003800000 */
[----:B01----:R-:W0:Y:S02]  /*62a0*/  LDC.64 R4, c[0x0][0x388] ;  /* 0x0000e200ff047b82 */ /* 0x003e240000000a00 */
[----:B0-----:R-:W-:Y:S04]  /*62b0*/  STG.E.64 desc[UR6][R4.64], R2 ;  /* 0x0000000204007986 */ /* 0x001fe8000c101b06 */
[----:B------:R-:W-:Y:S01]  /*62c0*/  STG.E.64 desc[UR6][R4.64+0x8], R14 ;  /* 0x0000080e04007986 */ /* 0x000fe2000c101b06 */
[----:B------:R-:W-:Y:S05]  /*62d0*/  EXIT ;  /* 0x000000000000794d */ /* 0x000fea0003800000 */
.L_x_462:
        /* <DEDUP_REMOVED lines=10> */
.L_x_722:


//--------------------- .text._ZN6thrust24THRUST_300001_SM_1000_NS8cuda_cub4core6detail13_kernel_agentINS1_8__reduce10DrainAgentIiEEJN3cub18CUB_300001_SM_10009GridQueueIjEEiEEEvDpT0_ --------------------------
	.section	.text._ZN6thrust24THRUST_300001_SM_1000_NS8cuda_cub4core6detail13_kernel_agentINS1_8__reduce10DrainAgentIiEEJN3cub18CUB_300001_SM_10009GridQueueIjEEiEEEvDpT0_,"ax",@progbits
	.align	128
        .global         _ZN6thrust24THRUST_300001_SM_1000_NS8cuda_cub4core6detail13_kernel_agentINS1_8__reduce10DrainAgentIiEEJN3cub18CUB_300001_SM_10009GridQueueIjEEiEEEvDpT0_
        .type           _ZN6thrust24THRUST_300001_SM_1000_NS8cuda_cub4core6detail13_kernel_agentINS1_8__reduce10DrainAgentIiEEJN3cub18CUB_300001_SM_10009GridQueueIjEEiEEEvDpT0_,@function
        .size           _ZN6thrust24THRUST_300001_SM_1000_NS8cuda_cub4core6detail13_kernel_agentINS1_8__reduce10DrainAgentIiEEJN3cub18CUB_300001_SM_10009GridQueueIjEEiEEEvDpT0_,(.L_x_723 - _ZN6thrust24THRUST_300001_SM_1000_NS8cuda_cub4core6detail13_kernel_agentINS1_8__reduce10DrainAgentIiEEJN3cub18CUB_300001_SM_10009GridQueueIjEEiEEEvDpT0_)
        .other          _ZN6thrust24THRUST_300001_SM_1000_NS8cuda_cub4core6detail13_kernel_agentINS1_8__reduce10DrainAgentIiEEJN3cub18CUB_300001_SM_10009GridQueueIjEEiEEEvDpT0_,@"STO_CUDA_ENTRY STV_DEFAULT"
_ZN6thrust24THRUST_300001_SM_1000_NS8cuda_cub4core6detail13_kernel_agentINS1_8__reduce10DrainAgentIiEEJN3cub18CUB_300001_SM_10009GridQueueIjEEiEEEvDpT0_:
.text._ZN6thrust24THRUST_300001_SM_1000_NS8cuda_cub4core6detail13_kernel_agentINS1_8__reduce10DrainAgentIiEEJN3cub18CUB_300001_SM_10009GridQueueIjEEiEEEvDpT0_:
[----:B------:R-:W-:Y:S08]  /*0000*/  LDC R1, c[0x0][0x37c] ;  /* 0x0000df00ff017b82 */ /* 0x000ff00000000800 */
[----:B------:R-:W0:Y:S01]  /*0010*/  LDC.64 R2, c[0x0][0x380] ;  /* 0x0000e000ff027b82 */ /* 0x000e220000000a00 */
[----:B------:R-:W0:Y:S07]  /*0020*/  LDCU.64 UR4, c[0x0][0x358] ;  /* 0x00006b00ff0477ac */ /* 0x000e2e0008000a00 */
[----:B------:R-:W1:Y:S01]  /*0030*/  LDC R5, c[0x0][0x388] ;  /* 0x0000e200ff057b82 */ /* 0x000e620000000800 */
[----:B0-----:R-:W-:Y:S04]  /*0040*/  STG.E desc[UR4][R2.64+0x4], RZ ;  /* 0x000004ff02007986 */ /* 0x001fe8000c101904 */
[----:B-1----:R-:W-:Y:S01]  /*0050*/  STG.E desc[UR4][R2.64], R5 ;  /* 0x0000000502007986 */ /* 0x002fe2000c101904 */
[----:B------:R-:W-:Y:S05]  /*0060*/  EXIT ;  /* 0x000000000000794d */ /* 0x000fea0003800000 */
.L_x_463:
        /* <DEDUP_REMOVED lines=9> */
.L_x_723:


//--------------------- .text._ZN6thrust24THRUST_300001_SM_1000_NS8cuda_cub4core6detail13_kernel_agentINS1_8__reduce11ReduceAgentINS0_12zip_iteratorIN4cuda3std3__45tupleIJNS0_10device_ptrIdEENS0_17counting_iteratorIlNS0_11use_defaultESF_SF_EEEEEEEPNSB_IJdlEEESJ_iNS1_9__extrema9arg_max_fIdl10comparatorEEEEJSI_SK_iN3cub18CUB_300001_SM_100013GridEvenShareIiEENSR_9GridQueueIjEESO_EEEvDpT0_ --------------------------
	.section	.text._ZN6thrust24THRUST_300001_SM_1000_NS8cuda_cub4core6detail13_kernel_agentINS1_8__reduce11ReduceAgentINS0_12zip_iteratorIN4cuda3std3__45tupleIJNS0_10device_ptrIdEENS0_17counting_iteratorIlNS0_11use_defaultESF_SF_EEEEEEEPNSB_IJdlEEESJ_iNS1_9__extrema9arg_max_fIdl10comparatorEEEEJSI_SK_iN3cub18CUB_300001_SM_100013GridEvenShareIiEENSR_9GridQueueIjEESO_EEEvDpT0_,"ax",@progbits
	.align	128
        .global         _ZN6thrust24THRUST_300001_SM_1000_NS8cuda_cub4core6detail13_kernel_agentINS1_8__reduce11ReduceAgentINS0_12zip_iteratorIN4cuda3std3__45tupleIJNS0_10device_ptrIdEENS0_17counting_iteratorIlNS0_11use_defaultESF_SF_EEEEEEEPNSB_IJdlEEESJ_iNS1_9__extrema9arg_max_fIdl10comparatorEEEEJSI_SK_iN3cub18CUB_300001_SM_100013GridEvenShareIiEENSR_9GridQueueIjEESO_EEEvDpT0_
        .type           _ZN6thrust24THRUST_300001_SM_1000_NS8cuda_cub4core6detail13_kernel_agentINS1_8__reduce11ReduceAgentINS0_12zip_iteratorIN4cuda3std3__45tupleIJNS0_10device_ptrIdEENS0_17counting_iteratorIlNS0_11use_defaultESF_SF_EEEEEEEPNSB_IJdlEEESJ_iNS1_9__extrema9arg_max_fIdl10comparatorEEEEJSI_SK_iN3cub18CUB_300001_SM_100013GridEvenShareIiEENSR_9GridQueueIjEESO_EEEvDpT0_,@function
        .size           _ZN6thrust24THRUST_300001_SM_1000_NS8cuda_cub4core6detail13_kernel_agentINS1_8__reduce11ReduceAgentINS0_12zip_iteratorIN4cuda3std3__45tupleIJNS0_10device_ptrIdEENS0_17counting_iteratorIlNS0_11use_defaultESF_SF_EEEEEEEPNSB_IJdlEEESJ_iNS1_9__extrema9arg_max_fIdl10comparatorEEEEJSI_SK_iN3cub18CUB_300001_SM_100013GridEvenShareIiEENSR_9GridQueueIjEESO_EEEvDpT0_,(.L_x_724 - _ZN6thrust24THRUST_300001_SM_1000_NS8cuda_cub4core6detail13_kernel_agentINS1_8__reduce11ReduceAgentINS0_12zip_iteratorIN4cuda3std3__45tupleIJNS0_10device_ptrIdEENS0_17counting_iteratorIlNS0_11use_defaultESF_SF_EEEEEEEPNSB_IJdlEEESJ_iNS1_9__extrema9arg_max_fIdl10comparatorEEEEJSI_SK_iN3cub18CUB_300001_SM_100013GridEvenShareIiEENSR_9GridQueueIjEESO_EEEvDpT0_)
        .other          _ZN6thrust24THRUST_300001_SM_1000_NS8cuda_cub4core6detail13_kernel_agentINS1_8__reduce11ReduceAgentINS0_12zip_iteratorIN4cuda3std3__45tupleIJNS0_10device_ptrIdEENS0_17counting_iteratorIlNS0_11use_defaultESF_SF_EEEEEEEPNSB_IJdlEEESJ_iNS1_9__extrema9arg_max_fIdl10comparatorEEEEJSI_SK_iN3cub18CUB_300001_SM_100013GridEvenShareIiEENSR_9GridQueueIjEESO_EEEvDpT0_,@"STO_CUDA_ENTRY STV_DEFAULT"
_ZN6thrust24THRUST_300001_SM_1000_NS8cuda_cub4core6detail13_kernel_agentINS1_8__reduce11ReduceAgentINS0_12zip_iteratorIN4cuda3std3__45tupleIJNS0_10device_ptrIdEENS0_17counting_iteratorIlNS0_11use_defaultESF_SF_EEEEEEEPNSB_IJdlEEESJ_iNS1_9__extrema9arg_max_fIdl10comparatorEEEEJSI_SK_iN3cub18CUB_300001_SM_100013GridEvenShareIiEENSR_9GridQueueIjEESO_EEEvDpT0_:
.text._ZN6thrust24THRUST_300001_SM_1000_NS8cuda_cub4core6detail13_kernel_agentINS1_8__reduce11ReduceAgentINS0_12zip_iteratorIN4cuda3std3__45tupleIJNS0_10device_ptrIdEENS0_17counting_iteratorIlNS0_11use_defaultESF_SF_EEEEEEEPNSB_IJdlEEESJ_iNS1_9__extrema9arg_max_fIdl10comparatorEEEEJSI_SK_iN3cub18CUB_300001_SM_100013GridEvenShareIiEENSR_9GridQueueIjEESO_EEEvDpT0_:
[----:B------:R-:W-:Y:S01]  /*0000*/  LDC R1, c[0x0][0x37c] ;  /* 0x0000df00ff017b82 */ /* 0x000fe20000000800 */
[----:B------:R-:W0:Y:S01]  /*0010*/  S2R R0, SR_CTAID.X ;  /* 0x0000000000007919 */ /* 0x000e220000002500 */
[----:B------:R-:W1:Y:S01]  /*0020*/  LDCU UR4, c[0x0][0x398] ;  /* 0x00007300ff0477ac */ /* 0x000e620008000800 */
[----:B------:R-:W-:Y:S01]  /*0030*/  BSSY.RECONVERGENT B0, `(.L_x_464) ;  /* 0x000066d000007945 */ /* 0x000fe20003800200 */
[----:B------:R-:W2:Y:S01]  /*0040*/  LDCU UR6, c[0x0][0x370] ;  /* 0x00006e00ff0677ac */ /* 0x000ea20008000800 */
[----:B------:R-:W3:Y:S01]  /*0050*/  LDCU.64 UR10, c[0x0][0x358] ;  /* 0x00006b00ff0a77ac */ /* 0x000ee20008000a00 */
[----:B-1----:R-:W-:Y:S01]  /*0060*/  IMAD.U32 R7, RZ, RZ, UR4 ;  /* 0x00000004ff077e24 */ /* 0x002fe2000f8e00ff */
[----:B--2---:R-:W-:Y:S01]  /*0070*/  UIMAD UR6, UR6, 0x500, URZ ;  /* 0x00000500060678a4 */ /* 0x004fe2000f8e02ff */
[----:B0-----:R-:W-:-:S04]  /*0080*/  IMAD R10, R0, 0x500, RZ ;  /* 0x00000500000a7824 */ /* 0x001fc800078e02ff */
[----:B------:R-:W-:-:S05]  /*0090*/  VIADD R2, R10, 0x500 ;  /* 0x000005000a027836 */ /* 0x000fca0000000000 */
[----:B------:R-:W-:-:S13]  /*00a0*/  ISETP.GT.AND P0, PT, R2, R7, PT ;  /* 0x000000070200720c */ /* 0x000fda0003f04270 */
[----:B---3--:R-:W-:Y:S05]  /*00b0*/  @!P0 BRA `(.L_x_465) ;  /* 0x0000003800d08947 */ /* 0x008fea0003800000 */
[----:B------:R-:W0:Y:S01]  /*00c0*/  S2R R5, SR_TID.X ;  /* 0x0000000000057919 */ /* 0x000e220000002100 */
[----:B------:R-:W-:Y:S01]  /*00d0*/  IMAD.IADD R4, R7, 0x1, -R10 ;  /* 0x0000000107047824 */ /* 0x000fe200078e0a0a */
[----:B------:R-:W1:Y:S01]  /*00e0*/  LDCU.64 UR6, c[0x0][0x388] ;  /* 0x00007100ff0677ac */ /* 0x000e620008000a00 */
[----:B------:R-:W-:Y:S01]  /*00f0*/  BSSY.RECONVERGENT B1, `(.L_x_466) ;  /* 0x0000010000017945 */ /* 0x000fe20003800200 */
[----:B------:R-:W-:Y:S01]  /*0100*/  IMAD.MOV.U32 R8, RZ, RZ, RZ ;  /* 0x000000ffff087224 */ /* 0x000fe200078e00ff */
[----:B------:R-:W-:Y:S01]  /*0110*/  CS2R R2, SRZ ;  /* 0x0000000000027805 */ /* 0x000fe2000001ff00 */
[----:B------:R-:W2:Y:S01]  /*0120*/  LDCU.64 UR8, c[0x0][0x388] ;  /* 0x00007100ff0877ac */ /* 0x000ea20008000a00 */
[----:B------:R-:W-:Y:S01]  /*0130*/  IMAD.MOV.U32 R6, RZ, RZ, RZ ;  /* 0x000000ffff067224 */ /* 0x000fe200078e00ff */
[----:B0-----:R-:W-:Y:S01]  /*0140*/  ISETP.GE.AND P0, PT, R5, R4, PT ;  /* 0x000000040500720c */ /* 0x001fe20003f06270 */
[----:B------:R-:W-:-:S12]  /*0150*/  IMAD.MOV.U32 R9, RZ, RZ, R5 ;  /* 0x000000ffff097224 */ /* 0x000fd800078e0005 */
[----:B-12---:R-:W-:Y:S05]  /*0160*/  @P0 BRA `(.L_x_467) ;  /* 0x0000000000200947 */ /* 0x006fea0003800000 */
[----:B------:R-:W0:Y:S01]  /*0170*/  LDC.64 R2, c[0x0][0x380] ;  /* 0x0000e000ff027b82 */ /* 0x000e220000000a00 */
[----:B------:R-:W-:Y:S01]  /*0180*/  IMAD.IADD R11, R10, 0x1, R5 ;  /* 0x000000010a0b7824 */ /* 0x000fe200078e0205 */
[----:B------:R-:W1:Y:S03]  /*0190*/  LDCU.64 UR4, c[0x0][0x388] ;  /* 0x00007100ff0477ac */ /* 0x000e660008000a00 */
[----:B0-----:R-:W-:-:S06]  /*01a0*/  IMAD.WIDE R2, R11, 0x8, R2 ;  /* 0x000000080b027825 */ /* 0x001fcc00078e0202 */
[----:B------:R-:W5:Y:S01]  /*01b0*/  LDG.E.64 R2, desc[UR10][R2.64] ;  /* 0x0000000a02027981 */ /* 0x000f62000c1e1b00 */
[----:B-1----:R-:W-:Y:S01]  /*01c0*/  IADD3 R8, P0, PT, R11, UR4, RZ ;  /* 0x000000040b087c10 */ /* 0x002fe2000ff1e0ff */
[----:B------:R-:W-:-:S03]  /*01d0*/  VIADD R9, R5, 0x100 ;  /* 0x0000010005097836 */ /* 0x000fc60000000000 */
[----:B------:R-:W-:-:S09]  /*01e0*/  LEA.HI.X.SX32 R6, R11, UR5, 0x1, P0 ;  /* 0x000000050b067c11 */ /* 0x000fd200080f0eff */
.L_x_467:
[----:B------:R-:W-:Y:S05]  /*01f0*/  BSYNC.RECONVERGENT B1 ;  /* 0x0000000000017941 */ /* 0x000fea0003800200 */
.L_x_466:
        /* <DEDUP_REMOVED lines=9> */
[----:B------:R-:W0:Y:S01]  /*0290*/  LDC.64 R12, c[0x0][0x380] ;  /* 0x0000e000ff0c7b82 */ /* 0x000e220000000a00 */
[----:B------:R-:W-:Y:S01]  /*02a0*/  LEA.HI R7, R18, 0x1, RZ, 0x18 ;  /* 0x0000000112077811 */ /* 0x000fe200078fc0ff */
[----:B------:R-:W-:-:S03]  /*02b0*/  IMAD.IADD R11, R10, 0x1, R9 ;  /* 0x000000010a0b7824 */ /* 0x000fc600078e0209 */
[----:B------:R-:W-:-:S05]  /*02c0*/  LOP3.LUT R7, R7, 0x3, RZ, 0xc0, !PT ;  /* 0x0000000307077812 */ /* 0x000fca00078ec0ff */
[----:B------:R-:W-:-:S07]  /*02d0*/  IMAD.MOV R7, RZ, RZ, -R7 ;  /* 0x000000ffff077224 */ /* 0x000fce00078e0a07 */
.L_x_474:
[----:B0-----:R-:W-:-:S06]  /*02e0*/  IMAD.WIDE R14, R11, 0x8, R12 ;  /* 0x000000080b0e7825 */ /* 0x001fcc00078e020c */
[----:B------:R-:W2:Y:S01]  /*02f0*/  LDG.E.64 R14, desc[UR10][R14.64] ;  /* 0x0000000a0e0e7981 */ /* 0x000ea2000c1e1b00 */
[----:B------:R-:W-:Y:S01]  /*0300*/  IADD3 R22, P1, PT, R11, UR6, RZ ;  /* 0x000000060b167c10 */ /* 0x000fe2000ff3e0ff */
[----:B------:R-:W-:Y:S01]  /*0310*/  VIADD R7, R7, 0x1 ;  /* 0x0000000107077836 */ /* 0x000fe20000000000 */
[----:B------:R-:W-:Y:S01]  /*0320*/  BSSY.RECONVERGENT B3, `(.L_x_472) ;  /* 0x000001b000037945 */ /* 0x000fe20003800200 */
[----:B------:R-:W-:Y:S01]  /*0330*/  IMAD.MOV.U32 R19, RZ, RZ, R8 ;  /* 0x000000ffff137224 */ /* 0x000fe200078e0008 */
[----:B------:R-:W-:Y:S01]  /*0340*/  LEA.HI.X.SX32 R21, R11, UR7, 0x1, P1 ;  /* 0x000000070b157c11 */ /* 0x000fe200088f0eff */
[----:B------:R-:W-:Y:S01]  /*0350*/  IMAD.MOV.U32 R20, RZ, RZ, R6 ;  /* 0x000000ffff147224 */ /* 0x000fe200078e0006 */
[----:B------:R-:W-:Y:S01]  /*0360*/  ISETP.NE.AND P2, PT, R7, RZ, PT ;  /* 0x000000ff0700720c */ /* 0x000fe20003f45270 */
[----:B-----5:R-:W-:Y:S02]  /*0370*/  IMAD.MOV.U32 R16, RZ, RZ, R2 ;  /* 0x000000ffff107224 */ /* 0x020fe400078e0002 */
[----:B------:R-:W-:-:S02]  /*0380*/  IMAD.MOV.U32 R17, RZ, RZ, R3 ;  /* 0x000000ffff117224 */ /* 0x000fc400078e0003 */
[----:B------:R-:W-:Y:S02]  /*0390*/  IMAD.MOV.U32 R8, RZ, RZ, R22 ;  /* 0x000000ffff087224 */ /* 0x000fe400078e0016 */
        /* <DEDUP_REMOVED lines=19> */
.L_x_473:
[----:B------:R-:W-:Y:S05]  /*04d0*/  BSYNC.RECONVERGENT B3 ;  /* 0x0000000000037941 */ /* 0x000fea0003800200 */
.L_x_472:
[----:B------:R-:W-:Y:S02]  /*04e0*/  VIADD R9, R9, 0x100 ;  /* 0x0000010009097836 */ /* 0x000fe40000000000 */
[----:B------:R-:W-:Y:S01]  /*04f0*/  VIADD R11, R11, 0x100 ;  /* 0x000001000b0b7836 */ /* 0x000fe20000000000 */
[----:B------:R-:W-:Y:S06]  /*0500*/  @P2 BRA `(.L_x_474) ;  /* 0xfffffffc00742947 */ /* 0x000fec000383ffff */
.L_x_471:
[----:B------:R-:W-:Y:S05]  /*0510*/  BSYNC.RECONVERGENT B2 ;  /* 0x0000000000027941 */ /* 0x000fea0003800200 */
.L_x_470:
[----:B------:R-:W-:-:S13]  /*0520*/  ISETP.GE.U32.AND P0, PT, R18, 0x300, PT ;  /* 0x000003001200780c */ /* 0x000fda0003f06070 */
[----:B------:R-:W-:Y:S05]  /*0530*/  @!P0 BRA `(.L_x_469) ;  /* 0x0000000400cc8947 */ /* 0x000fea0003800000 */
[----:B------:R-:W0:Y:S01]  /*0540*/  LDC.64 R12, c[0x0][0x380] ;  /* 0x0000e000ff0c7b82 */ /* 0x000e220000000a00 */
[----:B------:R-:W-:-:S04]  /*0550*/  IMAD.IADD R7, R10, 0x1, R9 ;  /* 0x000000010a077824 */ /* 0x000fc800078e0209 */
[C---:B------:R-:W-:Y:S02]  /*0560*/  VIADD R27, R7.reuse, 0x100 ;  /* 0x00000100071b7836 */ /* 0x040fe40000000000 */
[C---:B------:R-:W-:Y:S02]  /*0570*/  VIADD R26, R7.reuse, 0x200 ;  /* 0x00000200071a7836 */ /* 0x040fe40000000000 */
[----:B------:R-:W-:Y:S01]  /*0580*/  VIADD R25, R7, 0x300 ;  /* 0x0000030007197836 */ /* 0x000fe20000000000 */
[----:B0-----:R-:W-:-:S05]  /*0590*/  IADD3 R10, P0, PT, R12, 0x1000, RZ ;  /* 0x000010000c0a7810 */ /* 0x001fca0007f1e0ff */
[----:B------:R-:W-:-:S08]  /*05a0*/  IMAD.X R11, RZ, RZ, R13, P0 ;  /* 0x000000ffff0b7224 */ /* 0x000fd000000e060d */
.L_x_483:
[----:B------:R-:W-:-:S05]  /*05b0*/  IMAD.WIDE R22, R7, 0x8, R10 ;  /* 0x0000000807167825 */ /* 0x000fca00078e020a */
[----:B------:R-:W2:Y:S04]  /*05c0*/  LDG.E.64 R20, desc[UR10][R22.64+-0x1000] ;  /* 0xfff0000a16147981 */ /* 0x000ea8000c1e1b00 */
[----:B-----5:R0:W5:Y:S04]  /*05d0*/  LDG.E.64 R16, desc[UR10][R22.64+-0x800] ;  /* 0xfff8000a16107981 */ /* 0x020168000c1e1b00 */
[----:B------:R0:W5:Y:S04]  /*05e0*/  LDG.E.64 R14, desc[UR10][R22.64] ;  /* 0x0000000a160e7981 */ /* 0x000168000c1e1b00 */
[----:B------:R0:W5:Y:S01]  /*05f0*/  LDG.E.64 R12, desc[UR10][R22.64+0x800] ;  /* 0x0008000a160c7981 */ /* 0x000162000c1e1b00 */
[C---:B------:R-:W-:Y:S01]  /*0600*/  IADD3 R29, P1, PT, R7.reuse, UR8, RZ ;  /* 0x00000008071d7c10 */ /* 0x040fe2000ff3e0ff */
[----:B------:R-:W-:Y:S03]  /*0610*/  BSSY.RECONVERGENT B2, `(.L_x_475) ;  /* 0x0000016000027945 */ /* 0x000fe60003800200 */
[----:B------:R-:W-:Y:S01]  /*0620*/  LEA.HI.X.SX32 R31, R7, UR9, 0x1, P1 ;  /* 0x00000009071f7c11 */ /* 0x000fe200088f0eff */
[----:B------:R-:W-:-:S03]  /*0630*/  IMAD.MOV.U32 R24, RZ, RZ, R29 ;  /* 0x000000ffff187224 */ /* 0x000fc600078e001d */
[----:B------:R-:W-:Y:S01]  /*0640*/  MOV R28, R31 ;  /* 0x0000001f001c7202 */ /* 0x000fe20000000f00 */
        /* <DEDUP_REMOVED lines=18> */
.L_x_476:
[----:B------:R-:W-:Y:S05]  /*0770*/  BSYNC.RECONVERGENT B2 ;  /* 0x0000000000027941 */ /* 0x000fea0003800200 */
.L_x_475:
[----:B-----5:R-:W-:Y:S01]  /*0780*/  DSETP.GEU.AND P0, PT, |R18|, |R16|, PT ;  /* 0x400000101200722a */ /* 0x020fe20003f0e200 */
[C---:B------:R-:W-:Y:S01]  /*0790*/  IADD3 R21, P1, PT, R27.reuse, UR8, RZ ;  /* 0x000000081b157c10 */ /* 0x040fe2000ff3e0ff */
[----:B------:R-:W-:Y:S01]  /*07a0*/  BSSY.RECONVERGENT B2, `(.L_x_477) ;  /* 0x0000015000027945 */ /* 0x000fe20003800200 */
[----:B------:R-:W-:Y:S02]  /*07b0*/  IMAD.MOV.U32 R2, RZ, RZ, R16 ;  /* 0x000000ffff027224 */ /* 0x000fe400078e0010 */
[----:B------:R-:W-:Y:S01]  /*07c0*/  LEA.HI.X.SX32 R23, R27, UR9, 0x1, P1 ;  /* 0x000000091b177c11 */ /* 0x000fe200088f0eff */
[----:B------:R-:W-:Y:S02]  /*07d0*/  IMAD.MOV.U32 R6, RZ, RZ, R21 ;  /* 0x000000ffff067224 */ /* 0x000fe400078e0015 */
[----:B------:R-:W-:Y:S02]  /*07e0*/  IMAD.MOV.U32 R3, RZ, RZ, R17 ;  /* 0x000000ffff037224 */ /* 0x000fe400078e0011 */
[----:B------:R-:W-:-:S04]  /*07f0*/  IMAD.MOV.U32 R8, RZ, RZ, R23 ;  /* 0x000000ffff087224 */ /* 0x000fc800078e0017 */
        /* <DEDUP_REMOVED lines=15> */
.L_x_478:
[----:B------:R-:W-:Y:S05]  /*08f0*/  BSYNC.RECONVERGENT B2 ;  /* 0x0000000000027941 */ /* 0x000fea0003800200 */
.L_x_477:
[----:B------:R-:W-:Y:S01]  /*0900*/  DSETP.GEU.AND P0, PT, |R2|, |R14|, PT ;  /* 0x4000000e0200722a */ /* 0x000fe20003f0e200 */
[C---:B------:R-:W-:Y:S01]  /*0910*/  IADD3 R21, P1, PT, R26.reuse, UR8, RZ ;  /* 0x000000081a157c10 */ /* 0x040fe2000ff3e0ff */
[----:B------:R-:W-:Y:S01]  /*0920*/  BSSY.RECONVERGENT B2, `(.L_x_479) ;  /* 0x0000016000027945 */ /* 0x000fe20003800200 */
[----:B------:R-:W-:Y:S01]  /*0930*/  IADD3 R29, P2, PT, R25, UR8, RZ ;  /* 0x00000008191d7c10 */ /* 0x000fe2000ff5e0ff */
[----:B------:R-:W-:Y:S01]  /*0940*/  IMAD.MOV.U32 R16, RZ, RZ, R14 ;  /* 0x000000ffff107224 */ /* 0x000fe200078e000e */
        /* <DEDUP_REMOVED lines=19> */
.L_x_480:
[----:B------:R-:W-:Y:S05]  /*0a80*/  BSYNC.RECONVERGENT B2 ;  /* 0x0000000000027941 */ /* 0x000fea0003800200 */
.L_x_479:
[----:B------:R-:W-:Y:S01]  /*0a90*/  DSETP.GEU.AND P0, PT, |R16|, |R12|, PT ;  /* 0x4000000c1000722a */ /* 0x000fe20003f0e200 */
[----:B------:R-:W-:Y:S01]  /*0aa0*/  LEA.HI.X.SX32 R14, R25, UR9, 0x1, P2 ;  /* 0x00000009190e7c11 */ /* 0x000fe200090f0eff */
[----:B------:R-:W-:Y:S01]  /*0ab0*/  BSSY.RECONVERGENT B2, `(.L_x_481) ;  /* 0x0000014000027945 */ /* 0x000fe20003800200 */
[----:B------:R-:W-:Y:S02]  /*0ac0*/  IMAD.MOV.U32 R8, RZ, RZ, R29 ;  /* 0x000000ffff087224 */ /* 0x000fe400078e001d */
[----:B------:R-:W-:Y:S02]  /*0ad0*/  IMAD.MOV.U32 R2, RZ, RZ, R12 ;  /* 0x000000ffff027224 */ /* 0x000fe400078e000c */
[----:B------:R-:W-:Y:S02]  /*0ae0*/  IMAD.MOV.U32 R6, RZ, RZ, R14 ;  /* 0x000000ffff067224 */ /* 0x000fe400078e000e */
[----:B------:R-:W-:-:S05]  /*0af0*/  IMAD.MOV.U32 R3, RZ, RZ, R13 ;  /* 0x000000ffff037224 */ /* 0x000fca00078e000d */
        /* <DEDUP_REMOVED lines=15> */
.L_x_482:
[----:B------:R-:W-:Y:S05]  /*0bf0*/  BSYNC.RECONVERGENT B2 ;  /* 0x0000000000027941 */ /* 0x000fea0003800200 */
.L_x_481:
[----:B------:R-:W-:Y:S02]  /*0c00*/  VIADD R9, R9, 0x400 ;  /* 0x0000040009097836 */ /* 0x000fe40000000000 */
[----:B------:R-:W-:Y:S02]  /*0c10*/  VIADD R27, R27, 0x400 ;  /* 0x000004001b1b7836 */ /* 0x000fe40000000000 */
[----:B------:R-:W-:Y:S01]  /*0c20*/  VIADD R26, R26, 0x400 ;  /* 0x000004001a1a7836 */ /* 0x000fe20000000000 */
[----:B------:R-:W-:Y:S01]  /*0c30*/  ISETP.GE.AND P0, PT, R9, R4, PT ;  /* 0x000000040900720c */ /* 0x000fe20003f06270 */
[----:B------:R-:W-:Y:S02]  /*0c40*/  VIADD R25, R25, 0x400 ;  /* 0x0000040019197836 */ /* 0x000fe40000000000 */
[----:B------:R-:W-:-:S10]  /*0c50*/  VIADD R7, R7, 0x400 ;  /* 0x0000040007077836 */ /* 0x000fd40000000000 */
[----:B------:R-:W-:Y:S05]  /*0c60*/  @!P0 BRA `(.L_x_483) ;  /* 0xfffffff800508947 */ /* 0x000fea000383ffff */
.L_x_469:
[----:B------:R-:W-:Y:S05]  /*0c70*/  BSYNC.RECONVERGENT B1 ;  /* 0x0000000000017941 */ /* 0x000fea0003800200 */
.L_x_468:
        /* <DEDUP_REMOVED lines=34> */
.L_x_486:
[----:B------:R-:W-:Y:S05]  /*0ea0*/  BSYNC.RECONVERGENT B1 ;  /* 0x0000000000017941 */ /* 0x000fea0003800200 */
.L_x_485:
        /* <DEDUP_REMOVED lines=31> */
.L_x_488:
[----:B------:R-:W-:Y:S05]  /*10a0*/  BSYNC.RECONVERGENT B1 ;  /* 0x0000000000017941 */ /* 0x000fea0003800200 */
.L_x_487:
[----:B------:R-:W-:Y:S01]  /*10b0*/  ISETP.GT.AND P0, PT, R15, 0x1b, PT ;  /* 0x0000001b0f00780c */ /* 0x000fe20003f04270 */
[----:B---3--:R3:W3:Y:S01]  /*10c0*/  SHFL.DOWN PT, R8, R2, 0x4, 0x1f ;  /* 0x08801f0002087f89 */ /* 0x0086e200000e0000 */
[----:B------:R-:W-:Y:S01]  /*10d0*/  BSSY.RECONVERGENT B1, `(.L_x_489) ;  /* 0x000001d000017945 */ /* 0x000fe20003800200 */
[----:B0-----:R-:W-:Y:S01]  /*10e0*/  MOV R11, R4 ;  /* 0x00000004000b7202 */ /* 0x001fe20000000f00 */
[----:B------:R-:W-:Y:S01]  /*10f0*/  IMAD.MOV.U32 R12, RZ, RZ, R13 ;  /* 0x000000ffff0c7224 */ /* 0x000fe200078e000d */
[----:B------:R0:W0:Y:S01]  /*1100*/  SHFL.DOWN PT, R9, R3, 0x4, 0x1f ;  /* 0x08801f0003097f89 */ /* 0x00002200000e0000 */
[----:B-1----:R-:W-:Y:S02]  /*1110*/  IMAD.MOV.U32 R6, RZ, RZ, R2 ;  /* 0x000000ffff067224 */ /* 0x002fe400078e0002 */
[----:B--2---:R-:W-:Y:S01]  /*1120*/  IMAD.MOV.U32 R7, RZ, RZ, R3 ;  /* 0x000000ffff077224 */ /* 0x004fe200078e0003 */
[----:B----4-:R1:W2:Y:S04]  /*1130*/  SHFL.DOWN PT, R17, R4, 0x4, 0x1f ;  /* 0x08801f0004117f89 */ /* 0x0102a800000e0000 */
[----:B------:R1:W4:Y:S01]  /*1140*/  SHFL.DOWN PT, R10, R13, 0x4, 0x1f ;  /* 0x08801f000d0a7f89 */ /* 0x00032200000e0000 */
        /* <DEDUP_REMOVED lines=21> */
.L_x_490:
[----:B------:R-:W-:Y:S05]  /*12a0*/  BSYNC.RECONVERGENT B1 ;  /* 0x0000000000017941 */ /* 0x000fea0003800200 */
.L_x_489:
[----:B------:R-:W-:Y:S01]  /*12b0*/  ISETP.GT.AND P0, PT, R15, 0x17, PT ;  /* 0x000000170f00780c */ /* 0x000fe20003f04270 */
[----:B---3--:R3:W2:Y:S01]  /*12c0*/  SHFL.DOWN PT, R8, R6, 0x8, 0x1f ;  /* 0x09001f0006087f89 */ /* 0x0086a200000e0000 */
[----:B------:R-:W-:Y:S01]  /*12d0*/  BSSY.RECONVERGENT B1, `(.L_x_491) ;  /* 0x000001d000017945 */ /* 0x000fe20003800200 */
[----:B-1----:R-:W-:Y:S02]  /*12e0*/  IMAD.MOV.U32 R4, RZ, RZ, R11 ;  /* 0x000000ffff047224 */ /* 0x002fe400078e000b */
[----:B0-----:R3:W0:Y:S01]  /*12f0*/  SHFL.DOWN PT, R9, R7, 0x8, 0x1f ;  /* 0x09001f0007097f89 */ /* 0x00162200000e0000 */
[----:B----4-:R-:W-:Y:S02]  /*1300*/  IMAD.MOV.U32 R10, RZ, RZ, R12 ;  /* 0x000000ffff0a7224 */ /* 0x010fe400078e000c */
[----:B------:R-:W-:Y:S01]  /*1310*/  IMAD.MOV.U32 R2, RZ, RZ, R6 ;  /* 0x000000ffff027224 */ /* 0x000fe200078e0006 */
[----:B------:R3:W1:Y:S01]  /*1320*/  SHFL.DOWN PT, R14, R11, 0x8, 0x1f ;  /* 0x09001f000b0e7f89 */ /* 0x00066200000e0000 */
[----:B------:R-:W-:-:S03]  /*1330*/  IMAD.MOV.U32 R3, RZ, RZ, R7 ;  /* 0x000000ffff037224 */ /* 0x000fc600078e0007 */
[----:B------:R3:W4:Y:S01]  /*1340*/  SHFL.DOWN PT, R13, R12, 0x8, 0x1f ;  /* 0x09001f000c0d7f89 */ /* 0x00072200000e0000 */
[----:B------:R-:W-:Y:S05]  /*1350*/  @P0 BRA `(.L_x_492) ;  /* 0x0000000000500947 */ /* 0x000fea0003800000 */
[----:B0-2---:R-:W-:Y:S01]  /*1360*/  DSETP.GEU.AND P0, PT, |R6|, |R8|, PT ;  /* 0x400000080600722a */ /* 0x005fe20003f0e200 */
[----:B-1----:R-:W-:Y:S02]  /*1370*/  IMAD.MOV.U32 R4, RZ, RZ, R14 ;  /* 0x000000ffff047224 */ /* 0x002fe400078e000e */
        /* <DEDUP_REMOVED lines=18> */
.L_x_492:
[----:B------:R-:W-:Y:S05]  /*14a0*/  BSYNC.RECONVERGENT B1 ;  /* 0x0000000000017941 */ /* 0x000fea0003800200 */
.L_x_491:
[----:B------:R-:W-:Y:S01]  /*14b0*/  ISETP.GT.AND P0, PT, R15, 0xf, PT ;  /* 0x0000000f0f00780c */ /* 0x000fe20003f04270 */
[----:B---3--:R3:W1:Y:S01]  /*14c0*/  SHFL.DOWN PT, R6, R2, 0x10, 0x1f ;  /* 0x0a001f0002067f89 */ /* 0x00866200000e0000 */
[----:B------:R-:W-:Y:S01]  /*14d0*/  BSSY.RECONVERGENT B1, `(.L_x_493) ;  /* 0x000001d000017945 */ /* 0x000fe20003800200 */
[----:B--2---:R-:W-:Y:S02]  /*14e0*/  IMAD.MOV.U32 R17, RZ, RZ, R4 ;  /* 0x000000ffff117224 */ /* 0x004fe400078e0004 */
[----:B------:R3:W2:Y:S01]  /*14f0*/  SHFL.DOWN PT, R7, R3, 0x10, 0x1f ;  /* 0x0a001f0003077f89 */ /* 0x0006a200000e0000 */
[----:B------:R-:W-:Y:S02]  /*1500*/  IMAD.MOV.U32 R19, RZ, RZ, R10 ;  /* 0x000000ffff137224 */ /* 0x000fe400078e000a */
[----:B------:R-:W-:Y:S01]  /*1510*/  IMAD.MOV.U32 R12, RZ, RZ, R2 ;  /* 0x000000ffff0c7224 */ /* 0x000fe200078e0002 */
[----:B0-----:R3:W0:Y:S01]  /*1520*/  SHFL.DOWN PT, R9, R4, 0x10, 0x1f ;  /* 0x0a001f0004097f89 */ /* 0x00162200000e0000 */
[----:B----4-:R-:W-:-:S03]  /*1530*/  IMAD.MOV.U32 R13, RZ, RZ, R3 ;  /* 0x000000ffff0d7224 */ /* 0x010fc600078e0003 */
[----:B------:R3:W4:Y:S01]  /*1540*/  SHFL.DOWN PT, R11, R10, 0x10, 0x1f ;  /* 0x0a001f000a0b7f89 */ /* 0x00072200000e0000 */
[----:B------:R-:W-:Y:S05]  /*1550*/  @P0 BRA `(.L_x_494) ;  /* 0x0000000000500947 */ /* 0x000fea0003800000 */
[----:B-12---:R-:W-:Y:S01]  /*1560*/  DSETP.GEU.AND P0, PT, |R2|, |R6|, PT ;  /* 0x400000060200722a */ /* 0x006fe20003f0e200 */
[----:B0-----:R-:W-:Y:S01]  /*1570*/  IMAD.MOV.U32 R17, RZ, RZ, R9 ;  /* 0x000000ffff117224 */ /* 0x001fe200078e0009 */
        /* <DEDUP_REMOVED lines=18> */
.L_x_494:
[----:B------:R-:W-:Y:S05]  /*16a0*/  BSYNC.RECONVERGENT B1 ;  /* 0x0000000000017941 */ /* 0x000fea0003800200 */
.L_x_493:
[----:B------:R-:W-:Y:S01]  /*16b0*/  ISETP.NE.AND P0, PT, R15, RZ, PT ;  /* 0x000000ff0f00720c */ /* 0x000fe20003f05270 */
[----:B------:R-:W-:-:S12]  /*16c0*/  BSSY.RECONVERGENT B1, `(.L_x_495) ;  /* 0x000000b000017945 */ /* 0x000fd80003800200 */
[----:B------:R-:W-:Y:S05]  /*16d0*/  @P0 BRA `(.L_x_496) ;  /* 0x0000000000240947 */ /* 0x000fea0003800000 */
[----:B---3--:R-:W3:Y:S01]  /*16e0*/  S2R R4, SR_CgaCtaId ;  /* 0x0000000000047919 */ /* 0x008ee20000008800 */
[----:B------:R-:W-:Y:S01]  /*16f0*/  MOV R3, 0x400 ;  /* 0x0000040000037802 */ /* 0x000fe20000000f00 */
[----:B------:R-:W-:Y:S01]  /*1700*/  IMAD.MOV.U32 R18, RZ, RZ, R17 ;  /* 0x000000ffff127224 */ /* 0x000fe200078e0011 */
[----:B------:R-:W-:-:S04]  /*1710*/  SHF.R.U32.HI R2, RZ, 0x1, R5 ;  /* 0x00000001ff027819 */ /* 0x000fc80000011605 */
[----:B------:R-:W-:Y:S02]  /*1720*/  LOP3.LUT R2, R2, 0x1f0, RZ, 0xc0, !PT ;  /* 0x000001f002027812 */ /* 0x000fe400078ec0ff */
[----:B---3--:R-:W-:-:S05]  /*1730*/  LEA R3, R4, R3, 0x18 ;  /* 0x0000000304037211 */ /* 0x008fca00078ec0ff */
[----:B------:R-:W-:-:S05]  /*1740*/  IMAD.IADD R3, R2, 0x1, R3 ;  /* 0x0000000102037824 */ /* 0x000fca00078e0203 */
[----:B------:R3:W-:Y:S04]  /*1750*/  STS.64 [R3+0x10], R18 ;  /* 0x0000101203007388 */ /* 0x0007e80000000a00 */
[----:B------:R3:W-:Y:S02]  /*1760*/  STS.64 [R3+0x8], R12 ;  /* 0x0000080c03007388 */ /* 0x0007e40000000a00 */
.L_x_496:
[----:B------:R-:W-:Y:S05]  /*1770*/  BSYNC.RECONVERGENT B1 ;  /* 0x0000000000017941 */ /* 0x000fea0003800200 */
.L_x_495:
[----:B------:R-:W-:Y:S01]  /*1780*/  BAR.SYNC.DEFER_BLOCKING 0x0 ;  /* 0x0000000000007b1d */ /* 0x000fe20000010000 */
[----:B------:R-:W-:-:S13]  /*1790*/  ISETP.NE.AND P1, PT, R5, RZ, PT ;  /* 0x000000ff0500720c */ /* 0x000fda0003f25270 */
[----:B------:R-:W-:Y:S05]  /*17a0*/  @P1 BRA `(.L_x_497) ;  /* 0x0000004c00d41947 */ /* 0x000fea0003800000 */
[----:B---3--:R-:W3:Y:S01]  /*17b0*/  S2R R3, SR_CgaCtaId ;  /* 0x0000000000037919 */ /* 0x008ee20000008800 */
[----:B------:R-:W-:Y:S01]  /*17c0*/  MOV R2, 0x400 ;  /* 0x0000040000027802 */ /* 0x000fe20000000f00 */
[----:B------:R-:W-:Y:S03]  /*17d0*/  BSSY.RECONVERGENT B1, `(.L_x_498) ;  /* 0x000001a000017945 */ /* 0x000fe60003800200 */
[----:B---3--:R-:W-:-:S05]  /*17e0*/  LEA R32, R3, R2, 0x18 ;  /* 0x0000000203207211 */ /* 0x008fca00078ec0ff */
[----:B-1----:R-:W1:Y:S04]  /*17f0*/  LDS.64 R14, [R32+0x18] ;  /* 0x00001800200e7984 */ /* 0x002e680000000a00 */
[----:B0---4-:R-:W0:Y:S04]  /*1800*/  LDS.128 R8, [R32+0x20] ;  /* 0x0000200020087984 */ /* 0x011e280000000c00 */
[----:B------:R3:W4:Y:S04]  /*1810*/  LDS.64 R2, [R32+0x80] ;  /* 0x0000800020027984 */ /* 0x0007280000000a00 */
[----:B--2---:R3:W2:Y:S01]  /*1820*/  LDS.128 R4, [R32+0x30] ;  /* 0x0000300020047984 */ /* 0x0046a20000000c00 */
        /* <DEDUP_REMOVED lines=20> */
.L_x_499:
[----:B------:R-:W-:Y:S05]  /*1970*/  BSYNC.RECONVERGENT B1 ;  /* 0x0000000000017941 */ /* 0x000fea0003800200 */
.L_x_498:
[----:B------:R0:W1:Y:S01]  /*1980*/  LDS.128 R12, [R32+0x40] ;  /* 0x00004000200c7984 */ /* 0x0000620000000c00 */
[----:B------:R-:W-:Y:S01]  /*1990*/  DSETP.GEU.AND P0, PT, |R28|, |R10|, PT ;  /* 0x4000000a1c00722a */ /* 0x000fe20003f0e200 */
[----:B------:R-:W-:Y:S01]  /*19a0*/  BSSY.RECONVERGENT B1, `(.L_x_500) ;  /* 0x0000017000017945 */ /* 0x000fe20003800200 */
[----:B------:R-:W-:Y:S01]  /*19b0*/  IMAD.MOV.U32 R33, RZ, RZ, R4 ;  /* 0x000000ffff217224 */ /* 0x000fe200078e0004 */
[----:B------:R0:W2:Y:S01]  /*19c0*/  LDS.128 R16, [R32+0x50] ;  /* 0x0000500020107984 */ /* 0x0000a20000000c00 */
[----:B------:R-:W-:Y:S02]  /*19d0*/  IMAD.MOV.U32 R35, RZ, RZ, R5 ;  /* 0x000000ffff237224 */ /* 0x000fe400078e0005 */
[----:B------:R-:W-:Y:S01]  /*19e0*/  IMAD.MOV.U32 R8, RZ, RZ, R10 ;  /* 0x000000ffff087224 */ /* 0x000fe200078e000a */
[----:B------:R0:W3:Y:S01]  /*19f0*/  LDS.128 R20, [R32+0x60] ;  /* 0x0000600020147984 */ /* 0x0000e20000000c00 */
[----:B------:R-:W-:-:S03]  /*1a00*/  IMAD.MOV.U32 R9, RZ, RZ, R11 ;  /* 0x000000ffff097224 */ /* 0x000fc600078e000b */
[----:B------:R0:W4:Y:S03]  /*1a10*/  LDS.128 R24, [R32+0x70] ;  /* 0x0000700020187984 */ /* 0x0001260000000c00 */
        /* <DEDUP_REMOVED lines=15> */
.L_x_501:
[----:B------:R-:W-:Y:S05]  /*1b10*/  BSYNC.RECONVERGENT B1 ;  /* 0x0000000000017941 */ /* 0x000fea0003800200 */
.L_x_500:
        /* <DEDUP_REMOVED lines=21> */
.L_x_503:
[----:B------:R-:W-:Y:S05]  /*1c70*/  BSYNC.RECONVERGENT B1 ;  /* 0x0000000000017941 */ /* 0x000fea0003800200 */
.L_x_502:
[----:B------:R-:W-:Y:S01]  /*1c80*/  DSETP.GEU.AND P0, PT, |R4|, |R14|, PT ;  /* 0x4000000e0400722a */ /* 0x000fe20003f0e200 */
[----:B------:R-:W-:Y:S01]  /*1c90*/  BSSY.RECONVERGENT B1, `(.L_x_504) ;  /* 0x0000014000017945 */ /* 0x000fe20003800200 */
[----:B------:R-:W-:Y:S02]  /*1ca0*/  IMAD.MOV.U32 R6, RZ, RZ, R14 ;  /* 0x000000ffff067224 */ /* 0x000fe400078e000e */
[----:B------:R-:W-:Y:S02]  /*1cb0*/  IMAD.MOV.U32 R7, RZ, RZ, R15 ;  /* 0x000000ffff077224 */ /* 0x000fe400078e000f */
[----:B--2---:R-:W-:Y:S02]  /*1cc0*/  IMAD.MOV.U32 R9, RZ, RZ, R16 ;  /* 0x000000ffff097224 */ /* 0x004fe400078e0010 */
        /* <DEDUP_REMOVED lines=16> */
.L_x_505:
[----:B------:R-:W-:Y:S05]  /*1dd0*/  BSYNC.RECONVERGENT B1 ;  /* 0x0000000000017941 */ /* 0x000fea0003800200 */
.L_x_504:
        /* <DEDUP_REMOVED lines=21> */
.L_x_507:
[----:B------:R-:W-:Y:S05]  /*1f30*/  BSYNC.RECONVERGENT B1 ;  /* 0x0000000000017941 */ /* 0x000fea0003800200 */
.L_x_506:
[----:B------:R-:W-:Y:S01]  /*1f40*/  DSETP.GEU.AND P0, PT, |R4|, |R22|, PT ;  /* 0x400000160400722a */ /* 0x000fe20003f0e200 */
[----:B------:R-:W-:Y:S01]  /*1f50*/  BSSY.RECONVERGENT B1, `(.L_x_508) ;  /* 0x0000014000017945 */ /* 0x000fe20003800200 */
[----:B------:R-:W-:Y:S02]  /*1f60*/  IMAD.MOV.U32 R6, RZ, RZ, R22 ;  /* 0x000000ffff067224 */ /* 0x000fe400078e0016 */
[----:B------:R-:W-:Y:S02]  /*1f70*/  IMAD.MOV.U32 R7, RZ, RZ, R23 ;  /* 0x000000ffff077224 */ /* 0x000fe400078e0017 */
[----:B----4-:R-:W-:Y:S02]  /*1f80*/  IMAD.MOV.U32 R9, RZ, RZ, R24 ;  /* 0x000000ffff097224 */ /* 0x010fe400078e0018 */
        /* <DEDUP_REMOVED lines=16> */
.L_x_509:
[----:B------:R-:W-:Y:S05]  /*2090*/  BSYNC.RECONVERGENT B1 ;  /* 0x0000000000017941 */ /* 0x000fea0003800200 */
.L_x_508:
[----:B------:R-:W-:Y:S01]  /*20a0*/  DSETP.GEU.AND P0, PT, |R6|, |R26|, PT ;  /* 0x4000001a0600722a */ /* 0x000fe20003f0e200 */
[----:B------:R-:W-:Y:S02]  /*20b0*/  IMAD.MOV.U32 R12, RZ, RZ, R26 ;  /* 0x000000ffff0c7224 */ /* 0x000fe400078e001a */
[----:B------:R-:W-:Y:S02]  /*20c0*/  IMAD.MOV.U32 R13, RZ, RZ, R27 ;  /* 0x000000ffff0d7224 */ /* 0x000fe400078e001b */
        /* <DEDUP_REMOVED lines=18> */
.L_x_484:
        /* <DEDUP_REMOVED lines=8> */
[----:B------:R-:W-:Y:S01]  /*2270*/  ISETP.GT.AND P0, PT, R11, R4, PT ;  /* 0x000000040b00720c */ /* 0x000fe20003f04270 */
[----:B------:R-:W-:Y:S02]  /*2280*/  IMAD.IADD R9, R4, 0x1, R9 ;  /* 0x0000000104097824 */ /* 0x000fe400078e0209 */
[----:B------:R-:W-:-:S03]  /*2290*/  IMAD.MOV.U32 R11, RZ, RZ, R3 ;  /* 0x000000ffff0b7224 */ /* 0x000fc600078e0003 */
        /* <DEDUP_REMOVED lines=27> */
.L_x_511:
[----:B------:R-:W-:Y:S05]  /*2450*/  BSYNC.RECONVERGENT B1 ;  /* 0x0000000000017941 */ /* 0x000fea0003800200 */
.L_x_510:
[----:B------:R-:W-:Y:S01]  /*2460*/  VIADD R2, R7, 0x2 ;  /* 0x0000000207027836 */ /* 0x000fe20000000000 */
[----:B--2---:R1:W2:Y:S01]  /*2470*/  SHFL.DOWN PT, R12, R10, 0x2, R9 ;  /* 0x084000000a0c7989 */ /* 0x0042a200000e0009 */
[----:B------:R-:W-:Y:S01]  /*2480*/  BSSY.RECONVERGENT B1, `(.L_x_512) ;  /* 0x000001e000017945 */ /* 0x000fe20003800200 */
[----:B------:R-:W-:Y:S02]  /*2490*/  IMAD.MOV.U32 R8, RZ, RZ, R16 ;  /* 0x000000ffff087224 */ /* 0x000fe400078e0010 */
[----:B------:R-:W-:Y:S01]  /*24a0*/  ISETP.GT.AND P0, PT, R2, R9, PT ;  /* 0x000000090200720c */ /* 0x000fe20003f04270 */
[----:B---3--:R1:W3:Y:S01]  /*24b0*/  SHFL.DOWN PT, R13, R11, 0x2, R9 ;  /* 0x084000000b0d7989 */ /* 0x0082e200000e0009 */
[----:B------:R-:W-:Y:S02]  /*24c0*/  IMAD.MOV.U32 R14, RZ, RZ, R18 ;  /* 0x000000ffff0e7224 */ /* 0x000fe400078e0012 */
[----:B------:R-:W-:Y:S01]  /*24d0*/  IMAD.MOV.U32 R2, RZ, RZ, R10 ;  /* 0x000000ffff027224 */ /* 0x000fe200078e000a */
[----:B----4-:R1:W4:Y:S01]  /*24e0*/  SHFL.DOWN PT, R15, R16, 0x2, R9 ;  /* 0x08400000100f7989 */ /* 0x01032200000e0009 */
[----:B------:R-:W-:-:S03]  /*24f0*/  IMAD.MOV.U32 R3, RZ, RZ, R11 ;  /* 0x000000ffff037224 */ /* 0x000fc600078e000b */
[----:B0-----:R1:W0:Y:S04]  /*2500*/  SHFL.DOWN PT, R17, R18, 0x2, R9 ;  /* 0x0840000012117989 */ /* 0x00122800000e0009 */
[----:B------:R-:W-:Y:S05]  /*2510*/  @P0 BRA `(.L_x_513) ;  /* 0x0000000000500947 */ /* 0x000fea0003800000 */
[----:B--23--:R-:W-:Y:S01]  /*2520*/  DSETP.GEU.AND P0, PT, |R10|, |R12|, PT ;  /* 0x4000000c0a00722a */ /* 0x00cfe20003f0e200 */
[----:B----4-:R-:W-:Y:S02]  /*2530*/  IMAD.MOV.U32 R8, RZ, RZ, R15 ;  /* 0x000000ffff087224 */ /* 0x010fe400078e000f */
[----:B0-----:R-:W-:Y:S02]  /*2540*/  IMAD.MOV.U32 R14, RZ, RZ, R17 ;  /* 0x000000ffff0e7224 */ /* 0x001fe400078e0011 */
        /* <DEDUP_REMOVED lines=17> */
.L_x_513:
[----:B------:R-:W-:Y:S05]  /*2660*/  BSYNC.RECONVERGENT B1 ;  /* 0x0000000000017941 */ /* 0x000fea0003800200 */
.L_x_512:
[----:B------:R-:W-:Y:S01]  /*2670*/  VIADD R6, R7, 0x4 ;  /* 0x0000000407067836 */ /* 0x000fe20000000000 */
[----:B--2---:R2:W2:Y:S01]  /*2680*/  SHFL.DOWN PT, R12, R2, 0x4, R9 ;  /* 0x08800000020c7989 */ /* 0x0044a200000e0009 */
[----:B------:R-:W-:Y:S01]  /*2690*/  BSSY.RECONVERGENT B1, `(.L_x_514) ;  /* 0x000001e000017945 */ /* 0x000fe20003800200 */
[----:B-1----:R-:W-:Y:S02]  /*26a0*/  IMAD.MOV.U32 R16, RZ, RZ, R14 ;  /* 0x000000ffff107224 */ /* 0x002fe400078e000e */
        /* <DEDUP_REMOVED lines=28> */
.L_x_515:
[----:B------:R-:W-:Y:S05]  /*2870*/  BSYNC.RECONVERGENT B1 ;  /* 0x0000000000017941 */ /* 0x000fea0003800200 */
.L_x_514:
[----:B--2---:R-:W-:Y:S01]  /*2880*/  VIADD R2, R7, 0x8 ;  /* 0x0000000807027836 */ /* 0x004fe20000000000 */
[----:B------:R2:W2:Y:S01]  /*2890*/  SHFL.DOWN PT, R12, R10, 0x8, R9 ;  /* 0x090000000a0c7989 */ /* 0x0004a200000e0009 */
        /* <DEDUP_REMOVED lines=30> */
.L_x_517:
[----:B------:R-:W-:Y:S05]  /*2a80*/  BSYNC.RECONVERGENT B1 ;  /* 0x0000000000017941 */ /* 0x000fea0003800200 */
.L_x_516:
[----:B-1----:R-:W-:Y:S01]  /*2a90*/  VIADD R6, R7, 0x10 ;  /* 0x0000001007067836 */ /* 0x002fe20000000000 */
[----:B--2---:R1:W2:Y:S01]  /*2aa0*/  SHFL.DOWN PT, R10, R2, 0x10, R9 ;  /* 0x0a000000020a7989 */ /* 0x0042a200000e0009 */
[----:B------:R-:W-:Y:S01]  /*2ab0*/  BSSY.RECONVERGENT B1, `(.L_x_518) ;  /* 0x000001e000017945 */ /* 0x000fe20003800200 */
[----:B0-----:R-:W-:Y:S01]  /*2ac0*/  IMAD.MOV.U32 R17, RZ, RZ, R8 ;  /* 0x000000ffff117224 */ /* 0x001fe200078e0008 */
[----:B------:R-:W-:Y:S01]  /*2ad0*/  MOV R19, R14 ;  /* 0x0000000e00137202 */ /* 0x000fe20000000f00 */
[----:B------:R1:W0:Y:S01]  /*2ae0*/  SHFL.DOWN PT, R11, R3, 0x10, R9 ;  /* 0x0a000000030b7989 */ /* 0x00022200000e0009 */
[----:B------:R-:W-:Y:S01]  /*2af0*/  ISETP.GT.AND P0, PT, R6, R9, PT ;  /* 0x000000090600720c */ /* 0x000fe20003f04270 */
[----:B------:R-:W-:Y:S02]  /*2b00*/  IMAD.MOV.U32 R12, RZ, RZ, R2 ;  /* 0x000000ffff0c7224 */ /* 0x000fe400078e0002 */
[----:B----4-:R1:W4:Y:S01]  /*2b10*/  SHFL.DOWN PT, R15, R8, 0x10, R9 ;  /* 0x0a000000080f7989 */ /* 0x01032200000e0009 */
[----:B---3--:R-:W-:-:S03]  /*2b20*/  IMAD.MOV.U32 R13, RZ, RZ, R3 ;  /* 0x000000ffff0d7224 */ /* 0x008fc600078e0003 */
[----:B------:R1:W3:Y:S06]  /*2b30*/  SHFL.DOWN PT, R21, R14, 0x10, R9 ;  /* 0x0a0000000e157989 */ /* 0x0002ec00000e0009 */
[----:B------:R-:W-:Y:S05]  /*2b40*/  @P0 BRA `(.L_x_519) ;  /* 0x0000000000500947 */ /* 0x000fea0003800000 */
[----:B0-2---:R-:W-:Y:S01]  /*2b50*/  DSETP.GEU.AND P0, PT, |R2|, |R10|, PT ;  /* 0x4000000a0200722a */ /* 0x005fe20003f0e200 */
        /* <DEDUP_REMOVED lines=19> */
.L_x_519:
[----:B------:R-:W-:Y:S05]  /*2c90*/  BSYNC.RECONVERGENT B1 ;  /* 0x0000000000017941 */ /* 0x000fea0003800200 */
.L_x_518:
[----:B------:R-:W-:Y:S01]  /*2ca0*/  ISETP.NE.AND P0, PT, R7, RZ, PT ;  /* 0x000000ff0700720c */ /* 0x000fe20003f05270 */
[----:B------:R-:W-:-:S12]  /*2cb0*/  BSSY.RECONVERGENT B1, `(.L_x_520) ;  /* 0x000000b000017945 */ /* 0x000fd80003800200 */
[----:B------:R-:W-:Y:S05]  /*2cc0*/  @P0 BRA `(.L_x_521) ;  /* 0x0000000000240947 */ /* 0x000fea0003800000 */
[----:B------:R-:W5:Y:S01]  /*2cd0*/  S2R R6, SR_CgaCtaId ;  /* 0x0000000000067919 */ /* 0x000f620000008800 */
[----:B-1----:R-:W-:Y:S01]  /*2ce0*/  MOV R3, 0x400 ;  /* 0x0000040000037802 */ /* 0x002fe20000000f00 */
[----:B------:R-:W-:Y:S01]  /*2cf0*/  IMAD.MOV.U32 R18, RZ, RZ, R17 ;  /* 0x000000ffff127224 */ /* 0x000fe200078e0011 */
[----:B------:R-:W-:-:S04]  /*2d00*/  SHF.R.U32.HI R2, RZ, 0x1, R5 ;  /* 0x00000001ff027819 */ /* 0x000fc80000011605 */
[----:B------:R-:W-:Y:S02]  /*2d10*/  LOP3.LUT R2, R2, 0x1f0, RZ, 0xc0, !PT ;  /* 0x000001f002027812 */ /* 0x000fe400078ec0ff */
[----:B-----5:R-:W-:-:S05]  /*2d20*/  LEA R3, R6, R3, 0x18 ;  /* 0x0000000306037211 */ /* 0x020fca00078ec0ff */
[----:B------:R-:W-:-:S05]  /*2d30*/  IMAD.IADD R3, R2, 0x1, R3 ;  /* 0x0000000102037824 */ /* 0x000fca00078e0203 */
[----:B------:R1:W-:Y:S04]  /*2d40*/  STS.64 [R3+0x10], R18 ;  /* 0x0000101203007388 */ /* 0x0003e80000000a00 */
[----:B------:R1:W-:Y:S02]  /*2d50*/  STS.64 [R3+0x8], R12 ;  /* 0x0000080c03007388 */ /* 0x0003e40000000a00 */
.L_x_521:
[----:B------:R-:W-:Y:S05]  /*2d60*/  BSYNC.RECONVERGENT B1 ;  /* 0x0000000000017941 */ /* 0x000fea0003800200 */
.L_x_520:
[----:B------:R-:W-:Y:S01]  /*2d70*/  BAR.SYNC.DEFER_BLOCKING 0x0 ;  /* 0x0000000000007b1d */ /* 0x000fe20000010000 */
[----:B------:R-:W-:-:S13]  /*2d80*/  ISETP.NE.AND P1, PT, R5, RZ, PT ;  /* 0x000000ff0500720c */ /* 0x000fda0003f25270 */
[----:B------:R-:W-:Y:S05]  /*2d90*/  @P1 BRA `(.L_x_497) ;  /* 0x0000003800581947 */ /* 0x000fea0003800000 */
[----:B------:R-:W-:Y:S01]  /*2da0*/  ISETP.GE.AND P0, PT, R4, 0x21, PT ;  /* 0x000000210400780c */ /* 0x000fe20003f06270 */
[----:B0-----:R-:W-:Y:S02]  /*2db0*/  IMAD.MOV.U32 R11, RZ, RZ, R17 ;  /* 0x000000ffff0b7224 */ /* 0x001fe400078e0011 */
[----:B-1----:R-:W-:Y:S02]  /*2dc0*/  IMAD.MOV.U32 R14, RZ, RZ, R19 ;  /* 0x000000ffff0e7224 */ /* 0x002fe400078e0013 */
        /* <DEDUP_REMOVED lines=29> */
.L_x_523:
[----:B------:R-:W-:Y:S05]  /*2fa0*/  BSYNC.RECONVERGENT B1 ;  /* 0x0000000000017941 */ /* 0x000fea0003800200 */
.L_x_522:
[----:B------:R-:W-:Y:S01]  /*2fb0*/  ISETP.GE.AND P0, PT, R4, 0x41, PT ;  /* 0x000000410400780c */ /* 0x000fe20003f06270 */
[----:B------:R-:W-:Y:S02]  /*2fc0*/  IMAD.MOV.U32 R5, RZ, RZ, R11 ;  /* 0x000000ffff057224 */ /* 0x000fe400078e000b */
[----:B--2---:R-:W-:Y:S02]  /*2fd0*/  IMAD.MOV.U32 R10, RZ, RZ, R14 ;  /* 0x000000ffff0a7224 */ /* 0x004fe400078e000e */
        /* <DEDUP_REMOVED lines=29> */
.L_x_525:
[----:B------:R-:W-:Y:S05]  /*31b0*/  BSYNC.RECONVERGENT B1 ;  /* 0x0000000000017941 */ /* 0x000fea0003800200 */
.L_x_524:
        /* <DEDUP_REMOVED lines=32> */
.L_x_527:
[----:B------:R-:W-:Y:S05]  /*33c0*/  BSYNC.RECONVERGENT B1 ;  /* 0x0000000000017941 */ /* 0x000fea0003800200 */
.L_x_526:
        /* <DEDUP_REMOVED lines=32> */
.L_x_529:
[----:B------:R-:W-:Y:S05]  /*35d0*/  BSYNC.RECONVERGENT B1 ;  /* 0x0000000000017941 */ /* 0x000fea0003800200 */
.L_x_528:
        /* <DEDUP_REMOVED lines=32> */
.L_x_531:
[----:B------:R-:W-:Y:S05]  /*37e0*/  BSYNC.RECONVERGENT B1 ;  /* 0x0000000000017941 */ /* 0x000fea0003800200 */
.L_x_530:
        /* <DEDUP_REMOVED lines=32> */
.L_x_533:
[----:B------:R-:W-:Y:S05]  /*39f0*/  BSYNC.RECONVERGENT B1 ;  /* 0x0000000000017941 */ /* 0x000fea0003800200 */
.L_x_532:
        /* <DEDUP_REMOVED lines=32> */
.L_x_465:
[----:B------:R-:W0:Y:S01]  /*3c00*/  S2R R4, SR_TID.X ;  /* 0x0000000000047919 */ /* 0x000e220000002100 */
[----:B------:R-:W1:Y:S01]  /*3c10*/  LDCU.128 UR12, c[0x0][0x380] ;  /* 0x00007000ff0c77ac */ /* 0x000e620008000c00 */
[----:B------:R-:W-:Y:S02]  /*3c20*/  SHF.R.S32.HI R5, RZ, 0x1f, R10 ;  /* 0x0000001fff057819 */ /* 0x000fe4000001140a */
[----:B0-----:R-:W-:-:S04]  /*3c30*/  IADD3 R2, P0, PT, R10, R4, RZ ;  /* 0x000000040a027210 */ /* 0x001fc80007f1e0ff */
[----:B-1----:R-:W-:Y:S01]  /*3c40*/  LEA R8, P1, R2, UR12, 0x3 ;  /* 0x0000000c02087c11 */ /* 0x002fe2000f8218ff */
[----:B------:R-:W-:-:S05]  /*3c50*/  IMAD.X R3, RZ, RZ, R5, P0 ;  /* 0x000000ffff037224 */ /* 0x000fca00000e0605 */
[----:B------:R-:W-:-:S05]  /*3c60*/  LEA.HI.X R9, R2, UR13, R3, 0x3, P1 ;  /* 0x0000000d02097c11 */ /* 0x000fca00088f1c03 */
[----:B------:R-:W2:Y:S04]  /*3c70*/  LDG.E.64 R12, desc[UR10][R8.64] ;  /* 0x0000000a080c7981 */ /* 0x000ea8000c1e1b00 */
[----:B------:R-:W2:Y:S04]  /*3c80*/  LDG.E.64 R14, desc[UR10][R8.64+0x800] ;  /* 0x0008000a080e7981 */ /* 0x000ea8000c1e1b00 */
[----:B------:R-:W3:Y:S04]  /*3c90*/  LDG.E.64 R16, desc[UR10][R8.64+0x1000] ;  /* 0x0010000a08107981 */ /* 0x000ee8000c1e1b00 */
[----:B------:R-:W4:Y:S04]  /*3ca0*/  LDG.E.64 R18, desc[UR10][R8.64+0x1800] ;  /* 0x0018000a08127981 */ /* 0x000f28000c1e1b00 */
[----:B------:R0:W5:Y:S01]  /*3cb0*/  LDG.E.64 R2, desc[UR10][R8.64+0x2000] ;  /* 0x0020000a08027981 */ /* 0x000162000c1e1b00 */
[----:B------:R-:W-:Y:S01]  /*3cc0*/  BSSY.RECONVERGENT B1, `(.L_x_534) ;  /* 0x000001f000017945 */ /* 0x000fe20003800200 */
[C---:B0-----:R-:W-:Y:S01]  /*3cd0*/  LOP3.LUT R8, R4.reuse, 0x400, RZ, 0xfc, !PT ;  /* 0x0000040004087812 */ /* 0x041fe200078efcff */
[----:B------:R-:W-:Y:S01]  /*3ce0*/  VIADD R9, R4, 0x200 ;  /* 0x0000020004097836 */ /* 0x000fe20000000000 */
[----:B--2---:R-:W-:-:S06]  /*3cf0*/  DSETP.GEU.AND P0, PT, |R12|, |R14|, PT ;  /* 0x4000000e0c00722a */ /* 0x004fcc0003f0e200 */
[----:B------:R-:W-:Y:S02]  /*3d00*/  FSEL R12, R12, R14, P0 ;  /* 0x0000000e0c0c7208 */ /* 0x000fe40000000000 */
[----:B------:R-:W-:Y:S02]  /*3d10*/  FSEL R13, R13, R15, P0 ;  /* 0x0000000f0d0d7208 */ /* 0x000fe40000000000 */
[----:B------:R-:W-:-:S04]  /*3d20*/  IADD3 R14, P1, PT, R10, UR14, RZ ;  /* 0x0000000e0a0e7c10 */ /* 0x000fc8000ff3e0ff */
[----:B---3--:R-:W-:Y:S01]  /*3d30*/  DSETP.GEU.AND P2, PT, |R12|, |R16|, PT ;  /* 0x400000100c00722a */ /* 0x008fe20003f4e200 */
[----:B------:R-:W-:-:S05]  /*3d40*/  IADD3 R6, P5, PT, R8, R14, RZ ;  /* 0x0000000e08067210 */ /* 0x000fca0007fbe0ff */
[----:B------:R-:W-:Y:S02]  /*3d50*/  FSEL R12, R12, R16, P2 ;  /* 0x000000100c0c7208 */ /* 0x000fe40001000000 */
[----:B------:R-:W-:-:S06]  /*3d60*/  FSEL R13, R13, R17, P2 ;  /* 0x000000110d0d7208 */ /* 0x000fcc0001000000 */
[----:B----4-:R-:W-:-:S06]  /*3d70*/  DSETP.GEU.AND P3, PT, |R12|, |R18|, PT ;  /* 0x400000120c00722a */ /* 0x010fcc0003f6e200 */
[----:B------:R-:W-:Y:S02]  /*3d80*/  FSEL R10, R12, R18, P3 ;  /* 0x000000120c0a7208 */ /* 0x000fe40001800000 */
[----:B------:R-:W-:Y:S02]  /*3d90*/  FSEL R11, R13, R19, P3 ;  /* 0x000000130d0b7208 */ /* 0x000fe40001800000 */
[----:B------:R-:W-:Y:S01]  /*3da0*/  IADD3.X R12, PT, PT, R5, UR15, RZ, P1, !PT ;  /* 0x0000000f050c7c10 */ /* 0x000fe20008ffe4ff */
[C---:B------:R-:W-:Y:S01]  /*3db0*/  VIADD R5, R4.reuse, 0x100 ;  /* 0x0000010004057836 */ /* 0x040fe20000000000 */
[----:B------:R-:W-:Y:S02]  /*3dc0*/  ISETP.LE.AND P1, PT, R7, UR6, PT ;  /* 0x0000000607007c0c */ /* 0x000fe4000bf23270 */
[----:B-----5:R-:W-:Y:S02]  /*3dd0*/  DSETP.GEU.AND P4, PT, |R10|, |R2|, PT ;  /* 0x400000020a00722a */ /* 0x020fe40003f8e200 */
[----:B------:R-:W-:Y:S01]  /*3de0*/  @P2 SEL R9, R4, R5, P0 ;  /* 0x0000000504092207 */ /* 0x000fe20000000000 */
[----:B------:R-:W-:-:S02]  /*3df0*/  IMAD.X R5, RZ, RZ, R12, P5 ;  /* 0x000000ffff057224 */ /* 0x000fc400028e060c */
[----:B------:R-:W-:-:S09]  /*3e00*/  @!P3 VIADD R9, R4, 0x300 ;  /* 0x000003000409b836 */ /* 0x000fd20000000000 */
        /* <DEDUP_REMOVED lines=10> */
.L_x_535:
[----:B------:R-:W-:Y:S05]  /*3eb0*/  BSYNC.RECONVERGENT B1 ;  /* 0x0000000000017941 */ /* 0x000fea0003800200 */
.L_x_534:
        /* <DEDUP_REMOVED lines=12> */
[----:B------:R-:W-:-:S05]  /*3f80*/  IMAD.MOV.U32 R11, RZ, RZ, 0x500 ;  /* 0x00000500ff0b7424 */ /* 0x000fca00078e00ff */
[----:B------:R-:W2:Y:S01]  /*3f90*/  ATOMG.E.ADD.STRONG.GPU PT, R10, desc[UR10][R8.64], R11 ;  /* 0x8000000b080a79a8 */ /* 0x000ea200081ef10a */
[----:B------:R-:W0:Y:S01]  /*3fa0*/  S2UR UR5, SR_CgaCtaId ;  /* 0x00000000000579c3 */ /* 0x000e220000008800 */
[----:B------:R-:W-:Y:S02]  /*3fb0*/  UMOV UR4, 0x400 ;  /* 0x0000040000047882 */ /* 0x000fe40000000000 */
[----:B0-----:R-:W-:Y:S01]  /*3fc0*/  ULEA UR4, UR5, UR4, 0x18 ;  /* 0x0000000405047291 */ /* 0x001fe2000f8ec0ff */
[----:B--2---:R-:W-:-:S08]  /*3fd0*/  VIADD R10, R10, UR6 ;  /* 0x000000060a0a7c36 */ /* 0x004fd00008000000 */
[----:B------:R0:W-:Y:S03]  /*3fe0*/  STS [UR4+0x98], R10 ;  /* 0x0000980aff007988 */ /* 0x0001e60008000804 */
.L_x_538:
[----:B------:R-:W-:Y:S05]  /*3ff0*/  BSYNC.RECONVERGENT B1 ;  /* 0x0000000000017941 */ /* 0x000fea0003800200 */
.L_x_537:
[----:B------:R-:W1:Y:S08]  /*4000*/  S2UR UR5, SR_CgaCtaId ;  /* 0x00000000000579c3 */ /* 0x000e700000008800 */
[----:B------:R-:W-:Y:S06]  /*4010*/  BAR.SYNC.DEFER_BLOCKING 0x0 ;  /* 0x0000000000007b1d */ /* 0x000fec0000010000 */
[----:B------:R-:W-:-:S02]  /*4020*/  UMOV UR4, 0x400 ;  /* 0x0000040000047882 */ /* 0x000fc40000000000 */
[----:B-1----:R-:W-:-:S06]  /*4030*/  ULEA UR4, UR5, UR4, 0x18 ;  /* 0x0000000405047291 */ /* 0x002fcc000f8ec0ff */
[----:B------:R-:W-:-:S05]  /*4040*/  IMAD.U32 R14, RZ, RZ, UR4 ;  /* 0x00000004ff0e7e24 */ /* 0x000fca000f8e00ff */
[----:B------:R-:W0:Y:S02]  /*4050*/  LDS R12, [R14+0x98] ;  /* 0x000098000e0c7984 */ /* 0x000e240000000800 */
[----:B0-----:R-:W-:-:S05]  /*4060*/  VIADD R10, R12, 0x500 ;  /* 0x000005000c0a7836 */ /* 0x001fca0000000000 */
[----:B------:R-:W-:-:S13]  /*4070*/  ISETP.GT.AND P0, PT, R10, R7, PT ;  /* 0x000000070a00720c */ /* 0x000fda0003f04270 */
[----:B------:R-:W-:Y:S05]  /*4080*/  @P0 BRA `(.L_x_539) ;  /* 0x0000000400900947 */ /* 0x000fea0003800000 */
[----:B------:R-:W-:Y:S01]  /*4090*/  BSSY.RECONVERGENT B1, `(.L_x_539) ;  /* 0x0000063000017945 */ /* 0x000fe20003800200 */
[----:B------:R-:W-:Y:S01]  /*40a0*/  IMAD.MOV.U32 R20, RZ, RZ, R2 ;  /* 0x000000ffff147224 */ /* 0x000fe200078e0002 */
[----:B------:R-:W0:Y:S01]  /*40b0*/  LDCU UR7, c[0x0][0x398] ;  /* 0x00007300ff0777ac */ /* 0x000e220008000800 */
[----:B------:R-:W-:Y:S02]  /*40c0*/  IMAD.MOV.U32 R21, RZ, RZ, R3 ;  /* 0x000000ffff157224 */ /* 0x000fe400078e0003 */
[----:B------:R-:W-:Y:S01]  /*40d0*/  IMAD.MOV.U32 R27, RZ, RZ, R6 ;  /* 0x000000ffff1b7224 */ /* 0x000fe200078e0006 */
[----:B------:R-:W1:Y:S01]  /*40e0*/  LDCU.128 UR12, c[0x0][0x380] ;  /* 0x00007000ff0c77ac */ /* 0x000e620008000c00 */
[----:B------:R-:W-:-:S07]  /*40f0*/  IMAD.MOV.U32 R22, RZ, RZ, R5 ;  /* 0x000000ffff167224 */ /* 0x000fce00078e0005 */
.L_x_542:
[----:B------:R-:W-:-:S04]  /*4100*/  IADD3 R28, P0, PT, R4, R12, RZ ;  /* 0x0000000c041c7210 */ /* 0x000fc80007f1e0ff */
[----:B------:R-:W-:Y:S02]  /*4110*/  LEA.HI.X.SX32 R25, R12, RZ, 0x1, P0 ;  /* 0x000000ff0c197211 */ /* 0x000fe400000f0eff */
[----:B-1----:R-:W-:-:S04]  /*4120*/  LEA R6, P0, R28, UR12, 0x3 ;  /* 0x0000000c1c067c11 */ /* 0x002fc8000f8018ff */
[----:B------:R-:W-:-:S05]  /*4130*/  LEA.HI.X R7, R28, UR13, R25, 0x3, P0 ;  /* 0x0000000d1c077c11 */ /* 0x000fca00080f1c19 */
[----:B------:R-:W2:Y:S04]  /*4140*/  LDG.E.64 R18, desc[UR10][R6.64] ;  /* 0x0000000a06127981 */ /* 0x000ea8000c1e1b00 */
[----:B------:R-:W3:Y:S04]  /*4150*/  LDG.E.64 R16, desc[UR10][R6.64+0x800] ;  /* 0x0008000a06107981 */ /* 0x000ee8000c1e1b00 */
[----:B------:R-:W4:Y:S04]  /*4160*/  LDG.E.64 R12, desc[UR10][R6.64+0x1000] ;  /* 0x0010000a060c7981 */ /* 0x000f28000c1e1b00 */
[----:B------:R-:W4:Y:S01]  /*4170*/  LDG.E.64 R10, desc[UR10][R6.64+0x1800] ;  /* 0x0018000a060a7981 */ /* 0x000f22000c1e1b00 */
[----:B------:R-:W-:-:S03]  /*4180*/  IADD3 R28, P0, PT, R28, UR14, RZ ;  /* 0x0000000e1c1c7c10 */ /* 0x000fc6000ff1e0ff */
[----:B------:R1:W5:Y:S01]  /*4190*/  LDG.E.64 R2, desc[UR10][R6.64+0x2000] ;  /* 0x0020000a06027981 */ /* 0x000362000c1e1b00 */
[----:B------:R-:W-:Y:S01]  /*41a0*/  IADD3.X R25, PT, PT, R25, UR15, RZ, P0, !PT ;  /* 0x0000000f19197c10 */ /* 0x000fe200087fe4ff */
[----:B------:R-:W-:Y:S01]  /*41b0*/  BSSY.RECONVERGENT B2, `(.L_x_540) ;  /* 0x0000038000027945 */ /* 0x000fe20003800200 */
[----:B------:R-:W-:Y:S01]  /*41c0*/  BAR.SYNC.DEFER_BLOCKING 0x0 ;  /* 0x0000000000007b1d */ /* 0x000fe20000010000 */
[C---:B------:R-:W-:Y:S02]  /*41d0*/  IADD3 R24, P4, PT, R28.reuse, 0x200, RZ ;  /* 0x000002001c187810 */ /* 0x040fe40007f9e0ff */
[C---:B------:R-:W-:Y:S02]  /*41e0*/  IADD3 R15, P5, PT, R28.reuse, 0x300, RZ ;  /* 0x000003001c0f7810 */ /* 0x040fe40007fbe0ff */
[C---:B------:R-:W-:Y:S02]  /*41f0*/  IADD3 R23, P3, PT, R28.reuse, 0x100, RZ ;  /* 0x000001001c177810 */ /* 0x040fe40007f7e0ff */
[----:B-1----:R-:W-:-:S02]  /*4200*/  IADD3 R6, P6, PT, R28, 0x400, RZ ;  /* 0x000004001c067810 */ /* 0x002fc40007fde0ff */
[----:B------:R-:W-:Y:S01]  /*4210*/  IADD3.X R26, PT, PT, RZ, R25, RZ, P3, !PT ;  /* 0x00000019ff1a7210 */ /* 0x000fe20001ffe4ff */
[----:B--2---:R-:W-:-:S14]  /*4220*/  DSETP.GEU.AND P2, PT, |R20|, |R18|, PT ;  /* 0x400000121400722a */ /* 0x004fdc0003f4e200 */
[----:B------:R-:W-:-:S04]  /*4230*/  @P2 ISETP.GE.U32.AND P0, PT, R27, R28, PT ;  /* 0x0000001c1b00220c */ /* 0x000fc80003f06070 */
[----:B------:R-:W-:-:S13]  /*4240*/  @P2 ISETP.GE.AND.EX P0, PT, R22, R25, PT, P0 ;  /* 0x000000191600220c */ /* 0x000fda0003f06300 */
[----:B------:R-:W-:-:S06]  /*4250*/  @P2 DSETP.LT.OR P0, PT, |R18|, |R20|, !P0 ;  /* 0x400000141200222a */ /* 0x000fcc0004701600 */
[----:B------:R-:W-:Y:S02]  /*4260*/  @P2 FSEL R5, R20, R18, P0 ;  /* 0x0000001214052208 */ /* 0x000fe40000000000 */
[----:B------:R-:W-:Y:S01]  /*4270*/  @P2 FSEL R20, R21, R19, P0 ;  /* 0x0000001315142208 */ /* 0x000fe20000000000 */
[----:B------:R-:W-:Y:S01]  /*4280*/  IMAD.X R21, RZ, RZ, R25, P4 ;  /* 0x000000ffff157224 */ /* 0x000fe200020e0619 */
[----:B------:R-:W-:Y:S01]  /*4290*/  @P2 SEL R28, R27, R28, P0 ;  /* 0x0000001c1b1c2207 */ /* 0x000fe20000000000 */
[----:B------:R-:W-:Y:S02]  /*42a0*/  @P2 IMAD.MOV.U32 R18, RZ, RZ, R5 ;  /* 0x000000ffff122224 */ /* 0x000fe400078e0005 */
[----:B------:R-:W-:Y:S02]  /*42b0*/  @P2 IMAD.MOV.U32 R19, RZ, RZ, R20 ;  /* 0x000000ffff132224 */ /* 0x000fe400078e0014 */
[--C-:B------:R-:W-:Y:S02]  /*42c0*/  IMAD.X R20, RZ, RZ, R25.reuse, P5 ;  /* 0x000000ffff147224 */ /* 0x100fe400028e0619 */
[----:B------:R-:W-:Y:S01]  /*42d0*/  IMAD.X R5, RZ, RZ, R25, P6 ;  /* 0x000000ffff057224 */ /* 0x000fe200030e0619 */
[----:B------:R-:W-:Y:S01]  /*42e0*/  @P2 SEL R25, R22, R25, P0 ;  /* 0x0000001916192207 */ /* 0x000fe20000000000 */
        /* <DEDUP_REMOVED lines=20> */
[----:B------:R-:W-:-:S05]  /*4430*/  ISETP.NE.AND P2, PT, R4, RZ, PT ;  /* 0x000000ff0400720c */ /* 0x000fca0003f45270 */
[----:B------:R-:W-:-:S14]  /*4440*/  DSETP.GEU.AND P1, PT, |R12|, |R10|, PT ;  /* 0x4000000a0c00722a */ /* 0x000fdc0003f2e200 */
[----:B------:R-:W-:-:S04]  /*4450*/  @P1 ISETP.GE.U32.AND P0, PT, R24, R15, PT ;  /* 0x0000000f1800120c */ /* 0x000fc80003f06070 */
[----:B------:R-:W-:-:S13]  /*4460*/  @P1 ISETP.GE.AND.EX P0, PT, R21, R20, PT, P0 ;  /* 0x000000141500120c */ /* 0x000fda0003f06300 */
[----:B------:R-:W-:-:S06]  /*4470*/  @P1 DSETP.LT.OR P0, PT, |R10|, |R12|, !P0 ;  /* 0x4000000c0a00122a */ /* 0x000fcc0004701600 */
[----:B------:R-:W-:Y:S02]  /*4480*/  @P1 FSEL R16, R12, R10, P0 ;  /* 0x0000000a0c101208 */ /* 0x000fe40000000000 */
[----:B------:R-:W-:Y:S01]  /*4490*/  @P1 FSEL R13, R13, R11, P0 ;  /* 0x0000000b0d0d1208 */ /* 0x000fe20000000000 */
[----:B------:R-:W-:Y:S06]  /*44a0*/  @P2 BRA `(.L_x_541) ;  /* 0x0000000000202947 */ /* 0x000fec0003800000 */
[----:B------:R-:W-:-:S05]  /*44b0*/  IMAD.MOV.U32 R17, RZ, RZ, 0x500 ;  /* 0x00000500ff117424 */ /* 0x000fca00078e00ff */
[----:B------:R-:W2:Y:S01]  /*44c0*/  ATOMG.E.ADD.STRONG.GPU PT, R7, desc[UR10][R8.64], R17 ;  /* 0x80000011080779a8 */ /* 0x000ea200081ef10a */
[----:B------:R-:W1:Y:S01]  /*44d0*/  S2UR UR5, SR_CgaCtaId ;  /* 0x00000000000579c3 */ /* 0x000e620000008800 */
[----:B------:R-:W-:Y:S02]  /*44e0*/  UMOV UR4, 0x400 ;  /* 0x0000040000047882 */ /* 0x000fe40000000000 */
[----:B-1----:R-:W-:-:S06]  /*44f0*/  ULEA UR4, UR5, UR4, 0x18 ;  /* 0x0000000405047291 */ /* 0x002fcc000f8ec0ff */
[----:B------:R-:W-:Y:S02]  /*4500*/  IMAD.U32 R14, RZ, RZ, UR4 ;  /* 0x00000004ff0e7e24 */ /* 0x000fe4000f8e00ff */
[----:B--2---:R-:W-:-:S05]  /*4510*/  VIADD R7, R7, UR6 ;  /* 0x0000000607077c36 */ /* 0x004fca0008000000 */
[----:B------:R1:W-:Y:S02]  /*4520*/  STS [R14+0x98], R7 ;  /* 0x000098070e007388 */ /* 0x0003e40000000800 */
.L_x_541:
[----:B0-----:R-:W-:Y:S05]  /*4530*/  BSYNC.RECONVERGENT B2 ;  /* 0x0000000000027941 */ /* 0x001fea0003800200 */
.L_x_540:
[----:B------:R-:W-:Y:S01]  /*4540*/  BAR.SYNC.DEFER_BLOCKING 0x0 ;  /* 0x0000000000007b1d */ /* 0x000fe20000010000 */
[----:B------:R-:W-:Y:S01]  /*4550*/  @P1 IMAD.MOV.U32 R10, RZ, RZ, R16 ;  /* 0x000000ffff0a1224 */ /* 0x000fe200078e0010 */
[----:B------:R-:W-:Y:S01]  /*4560*/  @P1 SEL R15, R24, R15, P0 ;  /* 0x0000000f180f1207 */ /* 0x000fe20000000000 */
[----:B------:R-:W-:Y:S01]  /*4570*/  @P1 IMAD.MOV.U32 R11, RZ, RZ, R13 ;  /* 0x000000ffff0b1224 */ /* 0x000fe200078e000d */
[----:B------:R-:W-:Y:S01]  /*4580*/  @P1 SEL R20, R21, R20, P0 ;  /* 0x0000001415141207 */ /* 0x000fe20000000000 */
[----:B-1----:R-:W-:-:S04]  /*4590*/  IMAD.U32 R7, RZ, RZ, UR7 ;  /* 0x00000007ff077e24 */ /* 0x002fc8000f8e00ff */
[----:B-----5:R-:W-:-:S14]  /*45a0*/  DSETP.GEU.AND P2, PT, |R10|, |R2|, PT ;  /* 0x400000020a00722a */ /* 0x020fdc0003f4e200 */
[----:B------:R-:W-:Y:S01]  /*45b0*/  @P2 ISETP.GE.U32.AND P0, PT, R15, R6, PT ;  /* 0x000000060f00220c */ /* 0x000fe20003f06070 */
[----:B------:R-:W0:Y:S03]  /*45c0*/  LDS R12, [R14+0x98] ;  /* 0x000098000e0c7984 */ /* 0x000e260000000800 */
        /* <DEDUP_REMOVED lines=9> */
[----:B------:R-:W-:-:S02]  /*4660*/  IMAD.MOV.U32 R22, RZ, RZ, R5 ;  /* 0x000000ffff167224 */ /* 0x000fc400078e0005 */
[----:B------:R-:W-:Y:S02]  /*4670*/  IMAD.MOV.U32 R20, RZ, RZ, R2 ;  /* 0x000000ffff147224 */ /* 0x000fe400078e0002 */
[----:B------:R-:W-:Y:S02]  /*4680*/  IMAD.MOV.U32 R21, RZ, RZ, R3 ;  /* 0x000000ffff157224 */ /* 0x000fe400078e0003 */
[----:B0-----:R-:W-:-:S05]  /*4690*/  VIADD R10, R12, 0x500 ;  /* 0x000005000c0a7836 */ /* 0x001fca0000000000 */
[----:B------:R-:W-:-:S13]  /*46a0*/  ISETP.GT.AND P0, PT, R10, R7, PT ;  /* 0x000000070a00720c */ /* 0x000fda0003f04270 */
[----:B------:R-:W-:Y:S05]  /*46b0*/  @!P0 BRA `(.L_x_542) ;  /* 0xfffffff800908947 */ /* 0x000fea000383ffff */
[----:B------:R-:W-:Y:S05]  /*46c0*/  BSYNC.RECONVERGENT B1 ;  /* 0x0000000000017941 */ /* 0x000fea0003800200 */
.L_x_539:
[----:B------:R-:W-:Y:S01]  /*46d0*/  ISETP.GE.AND P0, PT, R12, R7, PT ;  /* 0x000000070c00720c */ /* 0x000fe20003f06270 */
[----:B------:R-:W0:Y:S01]  /*46e0*/  LDCU.64 UR6, c[0x0][0x388] ;  /* 0x00007100ff0677ac */ /* 0x000e220008000a00 */
[----:B------:R-:W-:Y:S01]  /*46f0*/  BSSY.RECONVERGENT B1, `(.L_x_536) ;  /* 0x00000ac000017945 */ /* 0x000fe20003800200 */
[----:B------:R-:W1:Y:S10]  /*4700*/  LDCU.64 UR4, c[0x0][0x388] ;  /* 0x00007100ff0477ac */ /* 0x000e740008000a00 */
[----:B------:R-:W-:Y:S05]  /*4710*/  @P0 BRA `(.L_x_543) ;  /* 0x0000000800a40947 */ /* 0x000fea0003800000 */
[----:B------:R-:W-:-:S05]  /*4720*/  IMAD.IADD R9, R7, 0x1, -R12 ;  /* 0x0000000107097824 */ /* 0x000fca00078e0a0c */
[----:B------:R-:W-:-:S13]  /*4730*/  ISETP.GE.AND P0, PT, R4, R9, PT ;  /* 0x000000090400720c */ /* 0x000fda0003f06270 */
[----:B------:R-:W-:Y:S05]  /*4740*/  @P0 BRA `(.L_x_543) ;  /* 0x0000000800980947 */ /* 0x000fea0003800000 */
[----:B------:R-:W-:Y:S01]  /*4750*/  LOP3.LUT R8, RZ, R4, RZ, 0x33, !PT ;  /* 0x00000004ff087212 */ /* 0x000fe200078e33ff */
[----:B------:R-:W-:Y:S03]  /*4760*/  BSSY.RECONVERGENT B2, `(.L_x_544) ;  /* 0x000002f000027945 */ /* 0x000fe60003800200 */
[----:B------:R-:W-:Y:S01]  /*4770*/  IADD3 R18, PT, PT, -R12, R7, R8 ;  /* 0x000000070c127210 */ /* 0x000fe20007ffe108 */
[----:B------:R-:W-:-:S03]  /*4780*/  IMAD.MOV.U32 R8, RZ, RZ, R4 ;  /* 0x000000ffff087224 */ /* 0x000fc600078e0004 */
[----:B------:R-:W-:-:S04]  /*4790*/  LOP3.LUT R7, R18, 0x300, RZ, 0xc0, !PT ;  /* 0x0000030012077812 */ /* 0x000fc800078ec0ff */
[----:B------:R-:W-:-:S13]  /*47a0*/  ISETP.NE.AND P0, PT, R7, 0x300, PT ;  /* 0x000003000700780c */ /* 0x000fda0003f05270 */
[----:B------:R-:W-:Y:S05]  /*47b0*/  @!P0 BRA `(.L_x_545) ;  /* 0x0000000000a48947 */ /* 0x000fea0003800000 */
[----:B------:R-:W2:Y:S01]  /*47c0*/  LDC.64 R10, c[0x0][0x380] ;  /* 0x0000e000ff0a7b82 */ /* 0x000ea20000000a00 */
[----:B------:R-:W-:Y:S01]  /*47d0*/  LEA.HI R7, R18, 0x1, RZ, 0x18 ;  /* 0x0000000112077811 */ /* 0x000fe200078fc0ff */
[----:B------:R-:W-:Y:S02]  /*47e0*/  IMAD.IADD R13, R4, 0x1, R12 ;  /* 0x00000001040d7824 */ /* 0x000fe400078e020c */
[----:B------:R-:W-:Y:S01]  /*47f0*/  IMAD.MOV.U32 R8, RZ, RZ, R4 ;  /* 0x000000ffff087224 */ /* 0x000fe200078e0004 */
[----:B------:R-:W-:-:S05]  /*4800*/  LOP3.LUT R7, R7, 0x3, RZ, 0xc0, !PT ;  /* 0x0000000307077812 */ /* 0x000fca00078ec0ff */
[----:B------:R-:W-:-:S07]  /*4810*/  IMAD.MOV R7, RZ, RZ, -R7 ;  /* 0x000000ffff077224 */ /* 0x000fce00078e0a07 */
.L_x_548:
[----:B--2---:R-:W-:-:S06]  /*4820*/  IMAD.WIDE R14, R13, 0x8, R10 ;  /* 0x000000080d0e7825 */ /* 0x004fcc00078e020a */
[----:B------:R-:W2:Y:S01]  /*4830*/  LDG.E.64 R14, desc[UR10][R14.64] ;  /* 0x0000000a0e0e7981 */ /* 0x000ea2000c1e1b00 */
[----:B-1----:R-:W-:Y:S01]  /*4840*/  IADD3 R22, P1, PT, R13, UR4, RZ ;  /* 0x000000040d167c10 */ /* 0x002fe2000ff3e0ff */
[----:B------:R-:W-:Y:S01]  /*4850*/  VIADD R7, R7, 0x1 ;  /* 0x0000000107077836 */ /* 0x000fe20000000000 */
[----:B------:R-:W-:Y:S01]  /*4860*/  BSSY.RECONVERGENT B3, `(.L_x_546) ;  /* 0x000001b000037945 */ /* 0x000fe20003800200 */
[----:B------:R-:W-:Y:S01]  /*4870*/  IMAD.MOV.U32 R19, RZ, RZ, R6 ;  /* 0x000000ffff137224 */ /* 0x000fe200078e0006 */
[----:B------:R-:W-:Y:S01]  /*4880*/  LEA.HI.X.SX32 R21, R13, UR5, 0x1, P1 ;  /* 0x000000050d157c11 */ /* 0x000fe200088f0eff */
[----:B------:R-:W-:Y:S01]  /*4890*/  IMAD.MOV.U32 R20, RZ, RZ, R5 ;  /* 0x000000ffff147224 */ /* 0x000fe200078e0005 */
[----:B------:R-:W-:Y:S01]  /*48a0*/  MOV R16, R2 ;  /* 0x0000000200107202 */ /* 0x000fe20000000f00 */
[----:B------:R-:W-:Y:S01]  /*48b0*/  IMAD.MOV.U32 R17, RZ, RZ, R3 ;  /* 0x000000ffff117224 */ /* 0x000fe200078e0003 */
[----:B------:R-:W-:Y:S01]  /*48c0*/  ISETP.NE.AND P2, PT, R7, RZ, PT ;  /* 0x000000ff0700720c */ /* 0x000fe20003f45270 */
        /* <DEDUP_REMOVED lines=20> */
.L_x_547:
[----:B0-----:R-:W-:Y:S05]  /*4a10*/  BSYNC.RECONVERGENT B3 ;  /* 0x0000000000037941 */ /* 0x001fea0003800200 */
.L_x_546:
[----:B------:R-:W-:Y:S02]  /*4a20*/  VIADD R8, R8, 0x100 ;  /* 0x0000010008087836 */ /* 0x000fe40000000000 */
[----:B------:R-:W-:Y:S01]  /*4a30*/  VIADD R13, R13, 0x100 ;  /* 0x000001000d0d7836 */ /* 0x000fe20000000000 */
[----:B------:R-:W-:Y:S06]  /*4a40*/  @P2 BRA `(.L_x_548) ;  /* 0xfffffffc00742947 */ /* 0x000fec000383ffff */
.L_x_545:
[----:B01----:R-:W-:Y:S05]  /*4a50*/  BSYNC.RECONVERGENT B2 ;  /* 0x0000000000027941 */ /* 0x003fea0003800200 */
.L_x_544:
        /* <DEDUP_REMOVED lines=9> */
.L_x_557:
[----:B------:R-:W-:-:S05]  /*4af0*/  IMAD.WIDE R22, R7, 0x8, R10 ;  /* 0x0000000807167825 */ /* 0x000fca00078e020a */
[----:B------:R-:W2:Y:S04]  /*4b00*/  LDG.E.64 R20, desc[UR10][R22.64+-0x1000] ;  /* 0xfff0000a16147981 */ /* 0x000ea8000c1e1b00 */
[----:B------:R0:W5:Y:S04]  /*4b10*/  LDG.E.64 R16, desc[UR10][R22.64+-0x800] ;  /* 0xfff8000a16107981 */ /* 0x000168000c1e1b00 */
[----:B------:R0:W5:Y:S04]  /*4b20*/  LDG.E.64 R14, desc[UR10][R22.64] ;  /* 0x0000000a160e7981 */ /* 0x000168000c1e1b00 */
[----:B------:R0:W5:Y:S01]  /*4b30*/  LDG.E.64 R12, desc[UR10][R22.64+0x800] ;  /* 0x0008000a160c7981 */ /* 0x000162000c1e1b00 */
[C---:B------:R-:W-:Y:S01]  /*4b40*/  IADD3 R29, P1, PT, R7.reuse, UR6, RZ ;  /* 0x00000006071d7c10 */ /* 0x040fe2000ff3e0ff */
[----:B------:R-:W-:Y:S03]  /*4b50*/  BSSY.RECONVERGENT B2, `(.L_x_549) ;  /* 0x0000016000027945 */ /* 0x000fe60003800200 */
[----:B------:R-:W-:Y:S01]  /*4b60*/  LEA.HI.X.SX32 R30, R7, UR7, 0x1, P1 ;  /* 0x00000007071e7c11 */ /* 0x000fe200088f0eff */
        /* <DEDUP_REMOVED lines=20> */
.L_x_550:
[----:B------:R-:W-:Y:S05]  /*4cb0*/  BSYNC.RECONVERGENT B2 ;  /* 0x0000000000027941 */ /* 0x000fea0003800200 */
.L_x_549:
        /* <DEDUP_REMOVED lines=23> */
.L_x_552:
[----:B------:R-:W-:Y:S05]  /*4e30*/  BSYNC.RECONVERGENT B2 ;  /* 0x0000000000027941 */ /* 0x000fea0003800200 */
.L_x_551:
        /* <DEDUP_REMOVED lines=24> */
.L_x_554:
[----:B------:R-:W-:Y:S05]  /*4fc0*/  BSYNC.RECONVERGENT B2 ;  /* 0x0000000000027941 */ /* 0x000fea0003800200 */
.L_x_553:
        /* <DEDUP_REMOVED lines=22> */
.L_x_556:
[----:B------:R-:W-:Y:S05]  /*5130*/  BSYNC.RECONVERGENT B2 ;  /* 0x0000000000027941 */ /* 0x000fea0003800200 */
.L_x_555:
[----:B------:R-:W-:Y:S02]  /*5140*/  VIADD R8, R8, 0x400 ;  /* 0x0000040008087836 */ /* 0x000fe40000000000 */
[----:B------:R-:W-:Y:S02]  /*5150*/  VIADD R27, R27, 0x400 ;  /* 0x000004001b1b7836 */ /* 0x000fe40000000000 */
[----:B------:R-:W-:Y:S01]  /*5160*/  VIADD R26, R26, 0x400 ;  /* 0x000004001a1a7836 */ /* 0x000fe20000000000 */
[----:B------:R-:W-:Y:S01]  /*5170*/  ISETP.GE.AND P0, PT, R8, R9, PT ;  /* 0x000000090800720c */ /* 0x000fe20003f06270 */
[----:B------:R-:W-:Y:S02]  /*5180*/  VIADD R25, R25, 0x400 ;  /* 0x0000040019197836 */ /* 0x000fe40000000000 */
[----:B------:R-:W-:-:S10]  /*5190*/  VIADD R7, R7, 0x400 ;  /* 0x0000040007077836 */ /* 0x000fd40000000000 */
[----:B------:R-:W-:Y:S05]  /*51a0*/  @!P0 BRA `(.L_x_557) ;  /* 0xfffffff800508947 */ /* 0x000fea000383ffff */
.L_x_543:
[----:B01----:R-:W-:Y:S05]  /*51b0*/  BSYNC.RECONVERGENT B1 ;  /* 0x0000000000017941 */ /* 0x003fea0003800200 */
.L_x_536:
        /* <DEDUP_REMOVED lines=13> */
[----:B------:R-:W-:Y:S01]  /*5290*/  MOV R12, R7 ;  /* 0x00000007000c7202 */ /* 0x000fe20000000f00 */
[----:B------:R-:W-:Y:S02]  /*52a0*/  IMAD.MOV.U32 R13, RZ, RZ, R16 ;  /* 0x000000ffff0d7224 */ /* 0x000fe400078e0010 */
        /* <DEDUP_REMOVED lines=17> */
.L_x_559:
[----:B------:R-:W-:Y:S05]  /*53c0*/  BSYNC.RECONVERGENT B1 ;  /* 0x0000000000017941 */ /* 0x000fea0003800200 */
.L_x_558:
        /* <DEDUP_REMOVED lines=31> */
.L_x_561:
[----:B------:R-:W-:Y:S05]  /*55c0*/  BSYNC.RECONVERGENT B1 ;  /* 0x0000000000017941 */ /* 0x000fea0003800200 */
.L_x_560:
[----:B------:R-:W-:Y:S01]  /*55d0*/  ISETP.GT.AND P0, PT, R14, 0x1b, PT ;  /* 0x0000001b0e00780c */ /* 0x000fe20003f04270 */
[----:B0-----:R0:W0:Y:S01]  /*55e0*/  SHFL.DOWN PT, R8, R2, 0x4, 0x1f ;  /* 0x08801f0002087f89 */ /* 0x00102200000e0000 */
[----:B------:R-:W-:Y:S01]  /*55f0*/  BSSY.RECONVERGENT B1, `(.L_x_562) ;  /* 0x000001d000017945 */ /* 0x000fe20003800200 */
[----:B---3--:R-:W-:Y:S02]  /*5600*/  IMAD.MOV.U32 R11, RZ, RZ, R5 ;  /* 0x000000ffff0b7224 */ /* 0x008fe400078e0005 */
[----:B------:R3:W0:Y:S01]  /*5610*/  SHFL.DOWN PT, R9, R3, 0x4, 0x1f ;  /* 0x08801f0003097f89 */ /* 0x00062200000e0000 */
[----:B------:R-:W-:Y:S02]  /*5620*/  IMAD.MOV.U32 R12, RZ, RZ, R10 ;  /* 0x000000ffff0c7224 */ /* 0x000fe400078e000a */
[----:B-1----:R-:W-:Y:S01]  /*5630*/  IMAD.MOV.U32 R6, RZ, RZ, R2 ;  /* 0x000000ffff067224 */ /* 0x002fe200078e0002 */
[----:B----4-:R3:W1:Y:S01]  /*5640*/  SHFL.DOWN PT, R16, R5, 0x4, 0x1f ;  /* 0x08801f0005107f89 */ /* 0x01066200000e0000 */
[----:B--2---:R-:W-:-:S03]  /*5650*/  IMAD.MOV.U32 R7, RZ, RZ, R3 ;  /* 0x000000ffff077224 */ /* 0x004fc600078e0003 */
[----:B------:R3:W2:Y:S01]  /*5660*/  SHFL.DOWN PT, R13, R10, 0x4, 0x1f ;  /* 0x08801f000a0d7f89 */ /* 0x0006a200000e0000 */
[----:B------:R-:W-:Y:S05]  /*5670*/  @P0 BRA `(.L_x_563) ;  /* 0x0000000000500947 */ /* 0x000fea0003800000 */
[----:B0-----:R-:W-:Y:S01]  /*5680*/  DSETP.GEU.AND P0, PT, |R2|, |R8|, PT ;  /* 0x400000080200722a */ /* 0x001fe20003f0e200 */
[----:B-1----:R-:W-:Y:S02]  /*5690*/  IMAD.MOV.U32 R11, RZ, RZ, R16 ;  /* 0x000000ffff0b7224 */ /* 0x002fe400078e0010 */
[----:B--2---:R-:W-:Y:S02]  /*56a0*/  IMAD.MOV.U32 R12, RZ, RZ, R13 ;  /* 0x000000ffff0c7224 */ /* 0x004fe400078e000d */
        /* <DEDUP_REMOVED lines=17> */
.L_x_563:
[----:B------:R-:W-:Y:S05]  /*57c0*/  BSYNC.RECONVERGENT B1 ;  /* 0x0000000000017941 */ /* 0x000fea0003800200 */
.L_x_562:
[----:B------:R-:W-:Y:S01]  /*57d0*/  ISETP.GT.AND P0, PT, R14, 0x17, PT ;  /* 0x000000170e00780c */ /* 0x000fe20003f04270 */
[----:B0-----:R0:W4:Y:S01]  /*57e0*/  SHFL.DOWN PT, R8, R6, 0x8, 0x1f ;  /* 0x09001f0006087f89 */ /* 0x00112200000e0000 */
[----:B------:R-:W-:Y:S01]  /*57f0*/  BSSY.RECONVERGENT B1, `(.L_x_564) ;  /* 0x000001d000017945 */ /* 0x000fe20003800200 */
[----:B---3--:R-:W-:Y:S02]  /*5800*/  IMAD.MOV.U32 R5, RZ, RZ, R11 ;  /* 0x000000ffff057224 */ /* 0x008fe400078e000b */
[----:B------:R0:W3:Y:S01]  /*5810*/  SHFL.DOWN PT, R9, R7, 0x8, 0x1f ;  /* 0x09001f0007097f89 */ /* 0x0000e200000e0000 */
[----:B------:R-:W-:Y:S02]  /*5820*/  IMAD.MOV.U32 R10, RZ, RZ, R12 ;  /* 0x000000ffff0a7224 */ /* 0x000fe400078e000c */
[----:B------:R-:W-:Y:S01]  /*5830*/  IMAD.MOV.U32 R2, RZ, RZ, R6 ;  /* 0x000000ffff027224 */ /* 0x000fe200078e0006 */
[----:B-1----:R0:W1:Y:S01]  /*5840*/  SHFL.DOWN PT, R16, R11, 0x8, 0x1f ;  /* 0x09001f000b107f89 */ /* 0x00206200000e0000 */
[----:B------:R-:W-:-:S03]  /*5850*/  IMAD.MOV.U32 R3, RZ, RZ, R7 ;  /* 0x000000ffff037224 */ /* 0x000fc600078e0007 */
[----:B--2---:R0:W2:Y:S01]  /*5860*/  SHFL.DOWN PT, R13, R12, 0x8, 0x1f ;  /* 0x09001f000c0d7f89 */ /* 0x0040a200000e0000 */
[----:B------:R-:W-:Y:S05]  /*5870*/  @P0 BRA `(.L_x_565) ;  /* 0x0000000000500947 */ /* 0x000fea0003800000 */
[----:B---34-:R-:W-:Y:S01]  /*5880*/  DSETP.GEU.AND P0, PT, |R6|, |R8|, PT ;  /* 0x400000080600722a */ /* 0x018fe20003f0e200 */
[----:B-1----:R-:W-:Y:S02]  /*5890*/  IMAD.MOV.U32 R5, RZ, RZ, R16 ;  /* 0x000000ffff057224 */ /* 0x002fe400078e0010 */
        /* <DEDUP_REMOVED lines=18> */
.L_x_565:
[----:B------:R-:W-:Y:S05]  /*59c0*/  BSYNC.RECONVERGENT B1 ;  /* 0x0000000000017941 */ /* 0x000fea0003800200 */
.L_x_564:
[----:B------:R-:W-:Y:S01]  /*59d0*/  ISETP.GT.AND P0, PT, R14, 0xf, PT ;  /* 0x0000000f0e00780c */ /* 0x000fe20003f04270 */
[----:B0-----:R0:W0:Y:S01]  /*59e0*/  SHFL.DOWN PT, R6, R2, 0x10, 0x1f ;  /* 0x0a001f0002067f89 */ /* 0x00102200000e0000 */
[----:B------:R-:W-:Y:S01]  /*59f0*/  BSSY.RECONVERGENT B1, `(.L_x_566) ;  /* 0x000001d000017945 */ /* 0x000fe20003800200 */
[----:B------:R-:W-:Y:S02]  /*5a00*/  IMAD.MOV.U32 R17, RZ, RZ, R5 ;  /* 0x000000ffff117224 */ /* 0x000fe400078e0005 */
[----:B------:R0:W0:Y:S01]  /*5a10*/  SHFL.DOWN PT, R7, R3, 0x10, 0x1f ;  /* 0x0a001f0003077f89 */ /* 0x00002200000e0000 */
[----:B------:R-:W-:Y:S02]  /*5a20*/  IMAD.MOV.U32 R19, RZ, RZ, R10 ;  /* 0x000000ffff137224 */ /* 0x000fe400078e000a */
[----:B------:R-:W-:Y:S01]  /*5a30*/  IMAD.MOV.U32 R12, RZ, RZ, R2 ;  /* 0x000000ffff0c7224 */ /* 0x000fe200078e0002 */
[----:B----4-:R4:W0:Y:S01]  /*5a40*/  SHFL.DOWN PT, R8, R5, 0x10, 0x1f ;  /* 0x0a001f0005087f89 */ /* 0x01082200000e0000 */
[----:B--2---:R-:W-:-:S03]  /*5a50*/  IMAD.MOV.U32 R13, RZ, RZ, R3 ;  /* 0x000000ffff0d7224 */ /* 0x004fc600078e0003 */
[----:B---3--:R4:W2:Y:S01]  /*5a60*/  SHFL.DOWN PT, R9, R10, 0x10, 0x1f ;  /* 0x0a001f000a097f89 */ /* 0x0088a200000e0000 */
[----:B------:R-:W-:Y:S05]  /*5a70*/  @P0 BRA `(.L_x_567) ;  /* 0x0000000000500947 */ /* 0x000fea0003800000 */
[----:B0-----:R-:W-:Y:S01]  /*5a80*/  DSETP.GEU.AND P0, PT, |R2|, |R6|, PT ;  /* 0x400000060200722a */ /* 0x001fe20003f0e200 */
[----:B------:R-:W-:Y:S02]  /*5a90*/  IMAD.MOV.U32 R17, RZ, RZ, R8 ;  /* 0x000000ffff117224 */ /* 0x000fe400078e0008 */
        /* <DEDUP_REMOVED lines=18> */
.L_x_567:
[----:B------:R-:W-:Y:S05]  /*5bc0*/  BSYNC.RECONVERGENT B1 ;  /* 0x0000000000017941 */ /* 0x000fea0003800200 */
.L_x_566:
[----:B------:R-:W-:Y:S01]  /*5bd0*/  ISETP.NE.AND P0, PT, R14, RZ, PT ;  /* 0x000000ff0e00720c */ /* 0x000fe20003f05270 */
[----:B------:R-:W-:-:S12]  /*5be0*/  BSSY.RECONVERGENT B1, `(.L_x_568) ;  /* 0x000000b000017945 */ /* 0x000fd80003800200 */
[----:B------:R-:W-:Y:S05]  /*5bf0*/  @P0 BRA `(.L_x_569) ;  /* 0x0000000000240947 */ /* 0x000fea0003800000 */
[----:B0-----:R-:W0:Y:S01]  /*5c00*/  S2R R6, SR_CgaCtaId ;  /* 0x0000000000067919 */ /* 0x001e220000008800 */
[----:B------:R-:W-:Y:S01]  /*5c10*/  MOV R3, 0x400 ;  /* 0x0000040000037802 */ /* 0x000fe20000000f00 */
[----:B------:R-:W-:Y:S01]  /*5c20*/  IMAD.MOV.U32 R18, RZ, RZ, R17 ;  /* 0x000000ffff127224 */ /* 0x000fe200078e0011 */
[----:B------:R-:W-:-:S04]  /*5c30*/  SHF.R.U32.HI R2, RZ, 0x1, R4 ;  /* 0x00000001ff027819 */ /* 0x000fc80000011604 */
[----:B------:R-:W-:Y:S02]  /*5c40*/  LOP3.LUT R2, R2, 0x1f0, RZ, 0xc0, !PT ;  /* 0x000001f002027812 */ /* 0x000fe400078ec0ff */
[----:B0-----:R-:W-:-:S05]  /*5c50*/  LEA R3, R6, R3, 0x18 ;  /* 0x0000000306037211 */ /* 0x001fca00078ec0ff */
[----:B------:R-:W-:-:S05]  /*5c60*/  IMAD.IADD R3, R2, 0x1, R3 ;  /* 0x0000000102037824 */ /* 0x000fca00078e0203 */
[----:B------:R3:W-:Y:S04]  /*5c70*/  STS.64 [R3+0x10], R18 ;  /* 0x0000101203007388 */ /* 0x0007e80000000a00 */
[----:B------:R3:W-:Y:S02]  /*5c80*/  STS.64 [R3+0x8], R12 ;  /* 0x0000080c03007388 */ /* 0x0007e40000000a00 */
.L_x_569:
[----:B------:R-:W-:Y:S05]  /*5c90*/  BSYNC.RECONVERGENT B1 ;  /* 0x0000000000017941 */ /* 0x000fea0003800200 */
.L_x_568:
[----:B------:R-:W-:Y:S01]  /*5ca0*/  BAR.SYNC.DEFER_BLOCKING 0x0 ;  /* 0x0000000000007b1d */ /* 0x000fe20000010000 */
[----:B------:R-:W-:-:S13]  /*5cb0*/  ISETP.NE.AND P1, PT, R4, RZ, PT ;  /* 0x000000ff0400720c */ /* 0x000fda0003f25270 */
[----:B------:R-:W-:Y:S05]  /*5cc0*/  @P1 BRA `(.L_x_497) ;  /* 0x00000008008c1947 */ /* 0x000fea0003800000 */
[----:B0--3--:R-:W0:Y:S01]  /*5cd0*/  S2R R3, SR_CgaCtaId ;  /* 0x0000000000037919 */ /* 0x009e220000008800 */
[----:B------:R-:W-:Y:S01]  /*5ce0*/  MOV R2, 0x400 ;  /* 0x0000040000027802 */ /* 0x000fe20000000f00 */
[----:B------:R-:W-:Y:S03]  /*5cf0*/  BSSY.RECONVERGENT B1, `(.L_x_570) ;  /* 0x000001a000017945 */ /* 0x000fe60003800200 */
[----:B0-----:R-:W-:-:S05]  /*5d00*/  LEA R30, R3, R2, 0x18 ;  /* 0x00000002031e7211 */ /* 0x001fca00078ec0ff */
[----:B------:R-:W0:Y:S04]  /*5d10*/  LDS.64 R14, [R30+0x18] ;  /* 0x000018001e0e7984 */ /* 0x000e280000000a00 */
[----:B----4-:R-:W3:Y:S04]  /*5d20*/  LDS.128 R4, [R30+0x20] ;  /* 0x000020001e047984 */ /* 0x010ee80000000c00 */
[----:B------:R4:W1:Y:S04]  /*5d30*/  LDS.64 R28, [R30+0x80] ;  /* 0x000080001e1c7984 */ /* 0x0008680000000a00 */
[----:B--2---:R4:W2:Y:S01]  /*5d40*/  LDS.128 R8, [R30+0x30] ;  /* 0x000030001e087984 */ /* 0x0048a20000000c00 */
[----:B0-----:R-:W-:Y:S01]  /*5d50*/  DSETP.GEU.AND P0, PT, |R12|, |R14|, PT ;  /* 0x4000000e0c00722a */ /* 0x001fe20003f0e200 */
[----:B------:R-:W-:Y:S01]  /*5d60*/  MOV R2, R14 ;  /* 0x0000000e00027202 */ /* 0x000fe20000000f00 */
[----:B------:R-:W-:-:S02]  /*5d70*/  IMAD.MOV.U32 R3, RZ, RZ, R15 ;  /* 0x000000ffff037224 */ /* 0x000fc400078e000f */
[----:B---3--:R-:W-:Y:S02]  /*5d80*/  IMAD.MOV.U32 R31, RZ, RZ, R4 ;  /* 0x000000ffff1f7224 */ /* 0x008fe400078e0004 */
[----:B------:R-:W-:-:S08]  /*5d90*/  IMAD.MOV.U32 R33, RZ, RZ, R5 ;  /* 0x000000ffff217224 */ /* 0x000fd000078e0005 */
[----:B-12-4-:R-:W-:Y:S05]  /*5da0*/  @!P0 BRA `(.L_x_571) ;  /* 0x0000000000388947 */ /* 0x016fea0003800000 */
        /* <DEDUP_REMOVED lines=14> */
.L_x_571:
[----:B------:R-:W-:Y:S05]  /*5e90*/  BSYNC.RECONVERGENT B1 ;  /* 0x0000000000017941 */ /* 0x000fea0003800200 */
.L_x_570:
        /* <DEDUP_REMOVED lines=25> */
.L_x_573:
[----:B------:R-:W-:Y:S05]  /*6030*/  BSYNC.RECONVERGENT B1 ;  /* 0x0000000000017941 */ /* 0x000fea0003800200 */
.L_x_572:
        /* <DEDUP_REMOVED lines=21> */
.L_x_575:
[----:B------:R-:W-:Y:S05]  /*6190*/  BSYNC.RECONVERGENT B1 ;  /* 0x0000000000017941 */ /* 0x000fea0003800200 */
.L_x_574:
        /* <DEDUP_REMOVED lines=21> */
.L_x_577:
[----:B------:R-:W-:Y:S05]  /*62f0*/  BSYNC.RECONVERGENT B1 ;  /* 0x0000000000017941 */ /* 0x000fea0003800200 */
.L_x_576:
        /* <DEDUP_REMOVED lines=21> */
.L_x_579:
[----:B------:R-:W-:Y:S05]  /*6450*/  BSYNC.RECONVERGENT B1 ;  /* 0x0000000000017941 */ /* 0x000fea0003800200 */
.L_x_578:
        /* <DEDUP_REMOVED lines=21> */
.L_x_581:
[----:B------:R-:W-:Y:S05]  /*65b0*/  BSYNC.RECONVERGENT B1 ;  /* 0x0000000000017941 */ /* 0x000fea0003800200 */
.L_x_580:
        /* <DEDUP_REMOVED lines=20> */
.L_x_497:
[----:B------:R-:W-:Y:S05]  /*6700*/  BSYNC.RECONVERGENT B0 ;  /* 0x0000000000007941 */ /* 0x000fea0003800200 */
.L_x_464:
[----:B------:R-:W-:Y:S05]  /*6710*/  @P1 EXIT ;  /* 0x000000000000194d */ /* 0x000fea0003800000 */
[----:B01-3--:R-:W0:Y:S01]  /*6720*/  LDC.64 R2, c[0x0][0x390] ;  /* 0x0000e400ff027b82 */ /* 0x00be220000000a00 */
[----:B------:R-:W-:Y:S02]  /*6730*/  IMAD.MOV.U32 R18, RZ, RZ, R17 ;  /* 0x000000ffff127224 */ /* 0x000fe400078e0011 */
[----:B0-----:R-:W-:-:S05]  /*6740*/  IMAD.WIDE.U32 R2, R0, 0x10, R2 ;  /* 0x0000001000027825 */ /* 0x001fca00078e0002 */
[----:B------:R-:W-:Y:S04]  /*6750*/  STG.E.64 desc[UR10][R2.64], R12 ;  /* 0x0000000c02007986 */ /* 0x000fe8000c101b0a */
[----:B------:R-:W-:Y:S01]  /*6760*/  STG.E.64 desc[UR10][R2.64+0x8], R18 ;  /* 0x0000081202007986 */ /* 0x000fe2000c101b0a */
[----:B------:R-:W-:Y:S05]  /*6770*/  EXIT ;  /* 0x000000000000794d */ /* 0x000fea0003800000 */
.L_x_582:
        /* <DEDUP_REMOVED lines=16> */
.L_x_724:


//--------------------- .text._ZN6thrust24THRUST_300001_SM_1000_NS8cuda_cub4core6detail13_kernel_agentINS1_8__reduce11ReduceAgentINS0_12zip_iteratorIN4cuda3std3__45tupleIJNS0_10device_ptrIdEENS0_17counting_iteratorIlNS0_11use_defaultESF_SF_EEEEEEEPNSB_IJdlEEESJ_iNS1_9__extrema9arg_max_fIdl10comparatorEEEEJSI_SK_iSO_EEEvDpT0_ --------------------------
	.section	.text._ZN6thrust24THRUST_300001_SM_1000_NS8cuda_cub4core6detail13_kernel_agentINS1_8__reduce11ReduceAgentINS0_12zip_iteratorIN4cuda3std3__45tupleIJNS0_10device_ptrIdEENS0_17counting_iteratorIlNS0_11use_defaultESF_SF_EEEEEEEPNSB_IJdlEEESJ_iNS1_9__extrema9arg_max_fIdl10comparatorEEEEJSI_SK_iSO_EEEvDpT0_,"ax",@progbits
	.align	128
        .global         _ZN6thrust24THRUST_300001_SM_1000_NS8cuda_cub4core6detail13_kernel_agentINS1_8__reduce11ReduceAgentINS0_12zip_iteratorIN4cuda3std3__45tupleIJNS0_10device_ptrIdEENS0_17counting_iteratorIlNS0_11use_defaultESF_SF_EEEEEEEPNSB_IJdlEEESJ_iNS1_9__extrema9arg_max_fIdl10comparatorEEEEJSI_SK_iSO_EEEvDpT0_
        .type           _ZN6thrust24THRUST_300001_SM_1000_NS8cuda_cub4core6detail13_kernel_agentINS1_8__reduce11ReduceAgentINS0_12zip_iteratorIN4cuda3std3__45tupleIJNS0_10device_ptrIdEENS0_17counting_iteratorIlNS0_11use_defaultESF_SF_EEEEEEEPNSB_IJdlEEESJ_iNS1_9__extrema9arg_max_fIdl10comparatorEEEEJSI_SK_iSO_EEEvDpT0_,@function
        .size           _ZN6thrust24THRUST_300001_SM_1000_NS8cuda_cub4core6detail13_kernel_agentINS1_8__reduce11ReduceAgentINS0_12zip_iteratorIN4cuda3std3__45tupleIJNS0_10device_ptrIdEENS0_17counting_iteratorIlNS0_11use_defaultESF_SF_EEEEEEEPNSB_IJdlEEESJ_iNS1_9__extrema9arg_max_fIdl10comparatorEEEEJSI_SK_iSO_EEEvDpT0_,(.L_x_725 - _ZN6thrust24THRUST_300001_SM_1000_NS8cuda_cub4core6detail13_kernel_agentINS1_8__reduce11ReduceAgentINS0_12zip_iteratorIN4cuda3std3__45tupleIJNS0_10device_ptrIdEENS0_17counting_iteratorIlNS0_11use_defaultESF_SF_EEEEEEEPNSB_IJdlEEESJ_iNS1_9__extrema9arg_max_fIdl10comparatorEEEEJSI_SK_iSO_EEEvDpT0_)
        .other          _ZN6thrust24THRUST_300001_SM_1000_NS8cuda_cub4core6detail13_kernel_agentINS1_8__reduce11ReduceAgentINS0_12zip_iteratorIN4cuda3std3__45tupleIJNS0_10device_ptrIdEENS0_17counting_iteratorIlNS0_11use_defaultESF_SF_EEEEEEEPNSB_IJdlEEESJ_iNS1_9__extrema9arg_max_fIdl10comparatorEEEEJSI_SK_iSO_EEEvDpT0_,@"STO_CUDA_ENTRY STV_DEFAULT"
_ZN6thrust24THRUST_300001_SM_1000_NS8cuda_cub4core6detail13_kernel_agentINS1_8__reduce11ReduceAgentINS0_12zip_iteratorIN4cuda3std3__45tupleIJNS0_10device_ptrIdEENS0_17counting_iteratorIlNS0_11use_defaultESF_SF_EEEEEEEPNSB_IJdlEEESJ_iNS1_9__extrema9arg_max_fIdl10comparatorEEEEJSI_SK_iSO_EEEvDpT0_:
.text._ZN6thrust24THRUST_300001_SM_1000_NS8cuda_cub4core6detail13_kernel_agentINS1_8__reduce11ReduceAgentINS0_12zip_iteratorIN4cuda3std3__45tupleIJNS0_10device_ptrIdEENS0_17counting_iteratorIlNS0_11use_defaultESF_SF_EEEEEEEPNSB_IJdlEEESJ_iNS1_9__extrema9arg_max_fIdl10comparatorEEEEJSI_SK_iSO_EEEvDpT0_:
        /* <DEDUP_REMOVED lines=23> */
.L_x_586:
[----:B0-----:R-:W-:Y:S05]  /*0170*/  BSYNC.RECONVERGENT B1 ;  /* 0x0000000000017941 */ /* 0x001fea0003800200 */
.L_x_585:
        /* <DEDUP_REMOVED lines=19> */
.L_x_593:
        /* <DEDUP_REMOVED lines=31> */
.L_x_592:
[----:B------:R-:W-:Y:S05]  /*04a0*/  BSYNC.RECONVERGENT B3 ;  /* 0x0000000000037941 */ /* 0x000fea0003800200 */
.L_x_591:
[----:B------:R-:W-:Y:S01]  /*04b0*/  IADD3 R14, P0, PT, R14, 0x100, RZ ;  /* 0x000001000e0e7810 */ /* 0x000fe20007f1e0ff */
[----:B------:R-:W-:Y:S02]  /*04c0*/  VIADD R10, R10, 0x100 ;  /* 0x000001000a0a7836 */ /* 0x000fe40000000000 */
[----:B------:R-:W-:Y:S02]  /*04d0*/  IMAD.X R13, RZ, RZ, R13, P3 ;  /* 0x000000ffff0d7224 */ /* 0x000fe400018e060d */
[----:B------:R-:W-:Y:S01]  /*04e0*/  IMAD.X R15, RZ, RZ, R15, P0 ;  /* 0x000000ffff0f7224 */ /* 0x000fe200000e060f */
[----:B------:R-:W-:Y:S07]  /*04f0*/  @P2 BRA `(.L_x_593) ;  /* 0xfffffffc006c2947 */ /* 0x000fee000383ffff */
.L_x_590:
[----:B------:R-:W-:Y:S05]  /*0500*/  BSYNC.RECONVERGENT B2 ;  /* 0x0000000000027941 */ /* 0x000fea0003800200 */
.L_x_589:
[----:B------:R-:W-:-:S13]  /*0510*/  ISETP.GE.U32.AND P0, PT, R16, 0x300, PT ;  /* 0x000003001000780c */ /* 0x000fda0003f06070 */
[----:B------:R-:W-:Y:S05]  /*0520*/  @!P0 BRA `(.L_x_588) ;  /* 0x0000000400bc8947 */ /* 0x000fea0003800000 */
[----:B------:R-:W0:Y:S01]  /*0530*/  LDC.64 R4, c[0x0][0x380] ;  /* 0x0000e000ff047b82 */ /* 0x000e220000000a00 */
[----:B------:R-:W-:-:S07]  /*0540*/  VIADD R20, R10, 0x200 ;  /* 0x000002000a147836 */ /* 0x000fce0000000000 */
[----:B------:R-:W1:Y:S02]  /*0550*/  LDC.64 R6, c[0x0][0x388] ;  /* 0x0000e200ff067b82 */ /* 0x000e640000000a00 */
.L_x_602:
        /* <DEDUP_REMOVED lines=30> */
.L_x_595:
[----:B------:R-:W-:Y:S05]  /*0740*/  BSYNC.RECONVERGENT B2 ;  /* 0x0000000000027941 */ /* 0x000fea0003800200 */
.L_x_594:
[----:B-----5:R-:W-:Y:S01]  /*0750*/  DSETP.GEU.AND P0, PT, |R16|, |R14|, PT ;  /* 0x4000000e1000722a */ /* 0x020fe20003f0e200 */
[C---:B------:R-:W-:Y:S01]  /*0760*/  IADD3 R19, P1, PT, R23.reuse, R6, RZ ;  /* 0x0000000617137210 */ /* 0x040fe20007f3e0ff */
[----:B------:R-:W-:Y:S01]  /*0770*/  BSSY.RECONVERGENT B2, `(.L_x_596) ;  /* 0x0000015000027945 */ /* 0x000fe20003800200 */
[----:B------:R-:W-:Y:S02]  /*0780*/  IMAD.MOV.U32 R2, RZ, RZ, R14 ;  /* 0x000000ffff027224 */ /* 0x000fe400078e000e */
[----:B------:R-:W-:Y:S01]  /*0790*/  LEA.HI.X.SX32 R18, R23, R7, 0x1, P1 ;  /* 0x0000000717127211 */ /* 0x000fe200008f0eff */
[----:B------:R-:W-:Y:S02]  /*07a0*/  IMAD.MOV.U32 R9, RZ, RZ, R19 ;  /* 0x000000ffff097224 */ /* 0x000fe400078e0013 */
[----:B------:R-:W-:Y:S02]  /*07b0*/  IMAD.MOV.U32 R3, RZ, RZ, R15 ;  /* 0x000000ffff037224 */ /* 0x000fe400078e000f */
[----:B------:R-:W-:-:S04]  /*07c0*/  IMAD.MOV.U32 R8, RZ, RZ, R18 ;  /* 0x000000ffff087224 */ /* 0x000fc800078e0012 */
        /* <DEDUP_REMOVED lines=15> */
.L_x_597:
[----:B------:R-:W-:Y:S05]  /*08c0*/  BSYNC.RECONVERGENT B2 ;  /* 0x0000000000027941 */ /* 0x000fea0003800200 */
.L_x_596:
        /* <DEDUP_REMOVED lines=25> */
.L_x_599:
[----:B------:R-:W-:Y:S05]  /*0a60*/  BSYNC.RECONVERGENT B2 ;  /* 0x0000000000027941 */ /* 0x000fea0003800200 */
.L_x_598:
        /* <DEDUP_REMOVED lines=22> */
.L_x_601:
[----:B------:R-:W-:Y:S05]  /*0bd0*/  BSYNC.RECONVERGENT B2 ;  /* 0x0000000000027941 */ /* 0x000fea0003800200 */
.L_x_600:
[C---:B------:R-:W-:Y:S01]  /*0be0*/  VIADD R10, R20.reuse, 0x200 ;  /* 0x00000200140a7836 */ /* 0x040fe20000000000 */
[----:B------:R-:W-:-:S04]  /*0bf0*/  IADD3 R20, PT, PT, R20, 0x400, RZ ;  /* 0x0000040014147810 */ /* 0x000fc80007ffe0ff */
[----:B------:R-:W-:-:S13]  /*0c00*/  ISETP.GE.AND P0, PT, R10, UR5, PT ;  /* 0x000000050a007c0c */ /* 0x000fda000bf06270 */
[----:B------:R-:W-:Y:S05]  /*0c10*/  @!P0 BRA `(.L_x_602) ;  /* 0xfffffff800508947 */ /* 0x000fea000383ffff */
.L_x_588:
[----:B------:R-:W-:Y:S05]  /*0c20*/  BSYNC.RECONVERGENT B1 ;  /* 0x0000000000017941 */ /* 0x000fea0003800200 */
.L_x_587:
        /* <DEDUP_REMOVED lines=35> */
.L_x_605:
[----:B------:R-:W-:Y:S05]  /*0e60*/  BSYNC.RECONVERGENT B1 ;  /* 0x0000000000017941 */ /* 0x000fea0003800200 */
.L_x_604:
        /* <DEDUP_REMOVED lines=31> */
.L_x_607:
[----:B------:R-:W-:Y:S05]  /*1060*/  BSYNC.RECONVERGENT B1 ;  /* 0x0000000000017941 */ /* 0x000fea0003800200 */
.L_x_606:
        /* <DEDUP_REMOVED lines=31> */
.L_x_609:
[----:B------:R-:W-:Y:S05]  /*1260*/  BSYNC.RECONVERGENT B1 ;  /* 0x0000000000017941 */ /* 0x000fea0003800200 */
.L_x_608:
[----:B------:R-:W-:Y:S01]  /*1270*/  ISETP.GT.AND P0, PT, R10, 0x17, PT ;  /* 0x000000170a00780c */ /* 0x000fe20003f04270 */
[----:B-1----:R1:W1:Y:S01]  /*1280*/  SHFL.DOWN PT, R2, R4, 0x8, 0x1f ;  /* 0x09001f0004027f89 */ /* 0x00226200000e0000 */
[----:B------:R-:W-:Y:S01]  /*1290*/  BSSY.RECONVERGENT B1, `(.L_x_610) ;  /* 0x000001d000017945 */ /* 0x000fe20003800200 */
[----:B0-----:R-:W-:Y:S02]  /*12a0*/  IMAD.MOV.U32 R8, RZ, RZ, R11 ;  /* 0x000000ffff087224 */ /* 0x001fe400078e000b */
[----:B------:R0:W0:Y:S01]  /*12b0*/  SHFL.DOWN PT, R3, R5, 0x8, 0x1f ;  /* 0x09001f0005037f89 */ /* 0x00002200000e0000 */
[----:B------:R-:W-:Y:S02]  /*12c0*/  IMAD.MOV.U32 R9, RZ, RZ, R12 ;  /* 0x000000ffff097224 */ /* 0x000fe400078e000c */
[----:B------:R-:W-:Y:S01]  /*12d0*/  IMAD.MOV.U32 R6, RZ, RZ, R4 ;  /* 0x000000ffff067224 */ /* 0x000fe200078e0004 */
[----:B---3--:R3:W0:Y:S01]  /*12e0*/  SHFL.DOWN PT, R14, R11, 0x8, 0x1f ;  /* 0x09001f000b0e7f89 */ /* 0x00862200000e0000 */
[----:B--2---:R-:W-:-:S03]  /*12f0*/  IMAD.MOV.U32 R7, RZ, RZ, R5 ;  /* 0x000000ffff077224 */ /* 0x004fc600078e0005 */
[----:B----4-:R3:W2:Y:S01]  /*1300*/  SHFL.DOWN PT, R13, R12, 0x8, 0x1f ;  /* 0x09001f000c0d7f89 */ /* 0x0106a200000e0000 */
[----:B------:R-:W-:Y:S05]  /*1310*/  @P0 BRA `(.L_x_611) ;  /* 0x0000000000500947 */ /* 0x000fea0003800000 */
[----:B01----:R-:W-:Y:S01]  /*1320*/  DSETP.GEU.AND P0, PT, |R4|, |R2|, PT ;  /* 0x400000020400722a */ /* 0x003fe20003f0e200 */
[----:B------:R-:W-:Y:S01]  /*1330*/  IMAD.MOV.U32 R8, RZ, RZ, R14 ;  /* 0x000000ffff087224 */ /* 0x000fe200078e000e */
[----:B--2---:R-:W-:Y:S01]  /*1340*/  MOV R9, R13 ;  /* 0x0000000d00097202 */ /* 0x004fe20000000f00 */
        /* <DEDUP_REMOVED lines=17> */
.L_x_611:
[----:B------:R-:W-:Y:S05]  /*1460*/  BSYNC.RECONVERGENT B1 ;  /* 0x0000000000017941 */ /* 0x000fea0003800200 */
.L_x_610:
[----:B------:R-:W-:Y:S01]  /*1470*/  ISETP.GT.AND P0, PT, R10, 0xf, PT ;  /* 0x0000000f0a00780c */ /* 0x000fe20003f04270 */
[----:B-1----:R1:W4:Y:S01]  /*1480*/  SHFL.DOWN PT, R4, R6, 0x10, 0x1f ;  /* 0x0a001f0006047f89 */ /* 0x00232200000e0000 */
[----:B------:R-:W-:Y:S01]  /*1490*/  BSSY.RECONVERGENT B1, `(.L_x_612) ;  /* 0x000001d000017945 */ /* 0x000fe20003800200 */
[----:B0-----:R-:W-:Y:S02]  /*14a0*/  IMAD.MOV.U32 R14, RZ, RZ, R8 ;  /* 0x000000ffff0e7224 */ /* 0x001fe400078e0008 */
[----:B------:R1:W0:Y:S01]  /*14b0*/  SHFL.DOWN PT, R5, R7, 0x10, 0x1f ;  /* 0x0a001f0007057f89 */ /* 0x00022200000e0000 */
[----:B------:R-:W-:Y:S02]  /*14c0*/  IMAD.MOV.U32 R15, RZ, RZ, R9 ;  /* 0x000000ffff0f7224 */ /* 0x000fe400078e0009 */
[----:B------:R-:W-:Y:S01]  /*14d0*/  IMAD.MOV.U32 R2, RZ, RZ, R6 ;  /* 0x000000ffff027224 */ /* 0x000fe200078e0006 */
[----:B---3--:R1:W3:Y:S01]  /*14e0*/  SHFL.DOWN PT, R11, R8, 0x10, 0x1f ;  /* 0x0a001f00080b7f89 */ /* 0x0082e200000e0000 */
[----:B------:R-:W-:-:S03]  /*14f0*/  IMAD.MOV.U32 R3, RZ, RZ, R7 ;  /* 0x000000ffff037224 */ /* 0x000fc600078e0007 */
[----:B------:R1:W0:Y:S01]  /*1500*/  SHFL.DOWN PT, R12, R9, 0x10, 0x1f ;  /* 0x0a001f00090c7f89 */ /* 0x00022200000e0000 */
[----:B------:R-:W-:Y:S05]  /*1510*/  @P0 BRA `(.L_x_613) ;  /* 0x0000000000500947 */ /* 0x000fea0003800000 */
[----:B0---4-:R-:W-:Y:S01]  /*1520*/  DSETP.GEU.AND P0, PT, |R6|, |R4|, PT ;  /* 0x400000040600722a */ /* 0x011fe20003f0e200 */
[----:B---3--:R-:W-:Y:S02]  /*1530*/  IMAD.MOV.U32 R14, RZ, RZ, R11 ;  /* 0x000000ffff0e7224 */ /* 0x008fe400078e000b */
        /* <DEDUP_REMOVED lines=18> */
.L_x_613:
[----:B------:R-:W-:Y:S05]  /*1660*/  BSYNC.RECONVERGENT B1 ;  /* 0x0000000000017941 */ /* 0x000fea0003800200 */
.L_x_612:
[----:B------:R-:W-:Y:S01]  /*1670*/  ISETP.NE.AND P0, PT, R10, RZ, PT ;  /* 0x000000ff0a00720c */ /* 0x000fe20003f05270 */
[----:B------:R-:W-:-:S12]  /*1680*/  BSSY.RECONVERGENT B1, `(.L_x_614) ;  /* 0x000000a000017945 */ /* 0x000fd80003800200 */
[----:B------:R-:W-:Y:S05]  /*1690*/  @P0 BRA `(.L_x_615) ;  /* 0x0000000000200947 */ /* 0x000fea0003800000 */
[----:B-1----:R-:W1:Y:S01]  /*16a0*/  S2R R6, SR_CgaCtaId ;  /* 0x0000000000067919 */ /* 0x002e620000008800 */
[----:B0-----:R-:W-:Y:S02]  /*16b0*/  MOV R5, 0x400 ;  /* 0x0000040000057802 */ /* 0x001fe40000000f00 */
[----:B----4-:R-:W-:-:S04]  /*16c0*/  SHF.R.U32.HI R4, RZ, 0x1, R0 ;  /* 0x00000001ff047819 */ /* 0x010fc80000011600 */
[----:B------:R-:W-:Y:S02]  /*16d0*/  LOP3.LUT R4, R4, 0x1f0, RZ, 0xc0, !PT ;  /* 0x000001f004047812 */ /* 0x000fe400078ec0ff */
[----:B-1----:R-:W-:-:S05]  /*16e0*/  LEA R5, R6, R5, 0x18 ;  /* 0x0000000506057211 */ /* 0x002fca00078ec0ff */
[----:B------:R-:W-:-:S05]  /*16f0*/  IMAD.IADD R5, R4, 0x1, R5 ;  /* 0x0000000104057824 */ /* 0x000fca00078e0205 */
[----:B------:R0:W-:Y:S04]  /*1700*/  STS.64 [R5+0x10], R14 ;  /* 0x0000100e05007388 */ /* 0x0001e80000000a00 */
[----:B------:R0:W-:Y:S02]  /*1710*/  STS.64 [R5+0x8], R2 ;  /* 0x0000080205007388 */ /* 0x0001e40000000a00 */
.L_x_615:
[----:B------:R-:W-:Y:S05]  /*1720*/  BSYNC.RECONVERGENT B1 ;  /* 0x0000000000017941 */ /* 0x000fea0003800200 */
.L_x_614:
        /* <DEDUP_REMOVED lines=8> */
[----:B-1--4-:R-:W1:Y:S04]  /*17b0*/  LDS.128 R4, [R0+0x20] ;  /* 0x0000200000047984 */ /* 0x012e680000000c00 */
[----:B--2---:R2:W4:Y:S04]  /*17c0*/  LDS.64 R12, [R0+0x80] ;  /* 0x00008000000c7984 */ /* 0x0045280000000a00 */
[----:B---3--:R2:W3:Y:S01]  /*17d0*/  LDS.128 R8, [R0+0x30] ;  /* 0x0000300000087984 */ /* 0x0084e20000000c00 */
[----:B0-----:R-:W-:Y:S01]  /*17e0*/  DSETP.GEU.AND P0, PT, |R2|, |R16|, PT ;  /* 0x400000100200722a */ /* 0x001fe20003f0e200 */
[----:B------:R-:W-:Y:S01]  /*17f0*/  IMAD.MOV.U32 R24, RZ, RZ, R16 ;  /* 0x000000ffff187224 */ /* 0x000fe200078e0010 */
[----:B------:R-:W-:Y:S01]  /*1800*/  MOV R25, R17 ;  /* 0x0000001100197202 */ /* 0x000fe20000000f00 */
[----:B-1----:R-:W-:-:S02]  /*1810*/  IMAD.MOV.U32 R26, RZ, RZ, R4 ;  /* 0x000000ffff1a7224 */ /* 0x002fc400078e0004 */
[----:B------:R-:W-:-:S09]  /*1820*/  IMAD.MOV.U32 R27, RZ, RZ, R5 ;  /* 0x000000ffff1b7224 */ /* 0x000fd200078e0005 */
        /* <DEDUP_REMOVED lines=15> */
.L_x_618:
[----:B------:R-:W-:Y:S05]  /*1920*/  BSYNC.RECONVERGENT B1 ;  /* 0x0000000000017941 */ /* 0x000fea0003800200 */
.L_x_617:
        /* <DEDUP_REMOVED lines=23> */
.L_x_620:
[----:B------:R-:W-:Y:S05]  /*1aa0*/  BSYNC.RECONVERGENT B1 ;  /* 0x0000000000017941 */ /* 0x000fea0003800200 */
.L_x_619:
        /* <DEDUP_REMOVED lines=21> */
.L_x_622:
[----:B------:R-:W-:Y:S05]  /*1c00*/  BSYNC.RECONVERGENT B1 ;  /* 0x0000000000017941 */ /* 0x000fea0003800200 */
.L_x_621:
        /* <DEDUP_REMOVED lines=23> */
.L_x_624:
[----:B------:R-:W-:Y:S05]  /*1d80*/  BSYNC.RECONVERGENT B1 ;  /* 0x0000000000017941 */ /* 0x000fea0003800200 */
.L_x_623:
        /* <DEDUP_REMOVED lines=21> */
.L_x_626:
[----:B------:R-:W-:Y:S05]  /*1ee0*/  BSYNC.RECONVERGENT B1 ;  /* 0x0000000000017941 */ /* 0x000fea0003800200 */
.L_x_625:
[----:B------:R-:W-:Y:S01]  /*1ef0*/  DSETP.GEU.AND P0, PT, |R2|, |R10|, PT ;  /* 0x4000000a0200722a */ /* 0x000fe20003f0e200 */
[----:B------:R-:W-:Y:S01]  /*1f00*/  BSSY.RECONVERGENT B1, `(.L_x_627) ;  /* 0x0000014000017945 */ /* 0x000fe20003800200 */
[----:B------:R-:W-:Y:S01]  /*1f10*/  IMAD.MOV.U32 R8, RZ, RZ, R10 ;  /* 0x000000ffff087224 */ /* 0x000fe200078e000a */
[----:B---3--:R-:W-:Y:S01]  /*1f20*/  MOV R0, R5 ;  /* 0x0000000500007202 */ /* 0x008fe20000000f00 */
        /* <DEDUP_REMOVED lines=17> */
.L_x_628:
[----:B------:R-:W-:Y:S05]  /*2040*/  BSYNC.RECONVERGENT B1 ;  /* 0x0000000000017941 */ /* 0x000fea0003800200 */
.L_x_627:
        /* <DEDUP_REMOVED lines=21> */
.L_x_603:
        /* <DEDUP_REMOVED lines=9> */
[----:B------:R-:W-:Y:S02]  /*2230*/  VIADD R5, R5, UR6 ;  /* 0x0000000605057c36 */ /* 0x000fe40008000000 */
        /* <DEDUP_REMOVED lines=9> */
[----:B----4-:R-:W-:Y:S01]  /*22d0*/  IMAD.MOV.U32 R14, RZ, RZ, R12 ;  /* 0x000000ffff0e7224 */ /* 0x010fe200078e000c */
[----:B------:R-:W-:Y:S01]  /*22e0*/  MOV R6, R10 ;  /* 0x0000000a00067202 */ /* 0x000fe20000000f00 */
[----:B0-----:R-:W-:Y:S02]  /*22f0*/  IMAD.MOV.U32 R16, RZ, RZ, R13 ;  /* 0x000000ffff107224 */ /* 0x001fe400078e000d */
        /* <DEDUP_REMOVED lines=16> */
.L_x_630:
[----:B------:R-:W-:Y:S05]  /*2400*/  BSYNC.RECONVERGENT B1 ;  /* 0x0000000000017941 */ /* 0x000fea0003800200 */
.L_x_629:
        /* <DEDUP_REMOVED lines=32> */
.L_x_632:
[----:B------:R-:W-:Y:S05]  /*2610*/  BSYNC.RECONVERGENT B1 ;  /* 0x0000000000017941 */ /* 0x000fea0003800200 */
.L_x_631:
[----:B-1----:R-:W-:Y:S01]  /*2620*/  VIADD R2, R4, 0x4 ;  /* 0x0000000404027836 */ /* 0x002fe20000000000 */
[----:B------:R1:W4:Y:S01]  /*2630*/  SHFL.DOWN PT, R6, R8, 0x4, R5 ;  /* 0x0880000008067989 */ /* 0x00032200000e0005 */
[----:B------:R-:W-:Y:S01]  /*2640*/  BSSY.RECONVERGENT B1, `(.L_x_633) ;  /* 0x000001e000017945 */ /* 0x000fe20003800200 */
[----:B--2---:R-:W-:Y:S01]  /*2650*/  IMAD.MOV.U32 R14, RZ, RZ, R10 ;  /* 0x000000ffff0e7224 */ /* 0x004fe200078e000a */
[----:B------:R-:W-:Y:S01]  /*2660*/  MOV R16, R12 ;  /* 0x0000000c00107202 */ /* 0x000fe20000000f00 */
[----:B------:R1:W2:Y:S01]  /*2670*/  SHFL.DOWN PT, R7, R9, 0x4, R5 ;  /* 0x0880000009077989 */ /* 0x0002a200000e0005 */
[----:B------:R-:W-:Y:S01]  /*2680*/  ISETP.GT.AND P0, PT, R2, R5, PT ;  /* 0x000000050200720c */ /* 0x000fe20003f04270 */
[----:B------:R-:W-:Y:S02]  /*2690*/  IMAD.MOV.U32 R2, RZ, RZ, R8 ;  /* 0x000000ffff027224 */ /* 0x000fe400078e0008 */
[----:B---3--:R1:W3:Y:S01]  /*26a0*/  SHFL.DOWN PT, R11, R10, 0x4, R5 ;  /* 0x088000000a0b7989 */ /* 0x0082e200000e0005 */
[----:B------:R-:W-:-:S03]  /*26b0*/  IMAD.MOV.U32 R3, RZ, RZ, R9 ;  /* 0x000000ffff037224 */ /* 0x000fc600078e0009 */
[----:B0-----:R1:W0:Y:S06]  /*26c0*/  SHFL.DOWN PT, R13, R12, 0x4, R5 ;  /* 0x088000000c0d7989 */ /* 0x00122c00000e0005 */
        /* <DEDUP_REMOVED lines=21> */
.L_x_634:
[----:B------:R-:W-:Y:S05]  /*2820*/  BSYNC.RECONVERGENT B1 ;  /* 0x0000000000017941 */ /* 0x000fea0003800200 */
.L_x_633:
        /* <DEDUP_REMOVED lines=8> */
[----:B---3--:R3:W1:Y:S01]  /*28b0*/  SHFL.DOWN PT, R11, R14, 0x8, R5 ;  /* 0x090000000e0b7989 */ /* 0x00866200000e0005 */
[----:B--2---:R-:W-:-:S03]  /*28c0*/  IMAD.MOV.U32 R7, RZ, RZ, R3 ;  /* 0x000000ffff077224 */ /* 0x004fc600078e0003 */
[----:B0-----:R3:W0:Y:S04]  /*28d0*/  SHFL.DOWN PT, R13, R16, 0x8, R5 ;  /* 0x09000000100d7989 */ /* 0x00162800000e0005 */
        /* <DEDUP_REMOVED lines=21> */
.L_x_636:
[----:B------:R-:W-:Y:S05]  /*2a30*/  BSYNC.RECONVERGENT B1 ;  /* 0x0000000000017941 */ /* 0x000fea0003800200 */
.L_x_635:
[----:B-1----:R-:W-:Y:S01]  /*2a40*/  VIADD R2, R4, 0x10 ;  /* 0x0000001004027836 */ /* 0x002fe20000000000 */
[----:B----4-:R1:W2:Y:S01]  /*2a50*/  SHFL.DOWN PT, R8, R6, 0x10, R5 ;  /* 0x0a00000006087989 */ /* 0x0102a200000e0005 */
[----:B------:R-:W-:Y:S01]  /*2a60*/  BSSY.RECONVERGENT B1, `(.L_x_637) ;  /* 0x000001e000017945 */ /* 0x000fe20003800200 */
[----:B---3--:R-:W-:Y:S02]  /*2a70*/  IMAD.MOV.U32 R14, RZ, RZ, R10 ;  /* 0x000000ffff0e7224 */ /* 0x008fe400078e000a */
[----:B------:R-:W-:Y:S01]  /*2a80*/  ISETP.GT.AND P0, PT, R2, R5, PT ;  /* 0x000000050200720c */ /* 0x000fe20003f04270 */
[----:B------:R1:W3:Y:S01]  /*2a90*/  SHFL.DOWN PT, R9, R7, 0x10, R5 ;  /* 0x0a00000007097989 */ /* 0x0002e200000e0005 */
[----:B------:R-:W-:Y:S02]  /*2aa0*/  IMAD.MOV.U32 R15, RZ, RZ, R12 ;  /* 0x000000ffff0f7224 */ /* 0x000fe400078e000c */
[----:B------:R-:W-:Y:S01]  /*2ab0*/  IMAD.MOV.U32 R2, RZ, RZ, R6 ;  /* 0x000000ffff027224 */ /* 0x000fe200078e0006 */
[----:B------:R1:W4:Y:S01]  /*2ac0*/  SHFL.DOWN PT, R11, R10, 0x10, R5 ;  /* 0x0a0000000a0b7989 */ /* 0x00032200000e0005 */
        /* <DEDUP_REMOVED lines=23> */
.L_x_638:
[----:B------:R-:W-:Y:S05]  /*2c40*/  BSYNC.RECONVERGENT B1 ;  /* 0x0000000000017941 */ /* 0x000fea0003800200 */
.L_x_637:
        /* <DEDUP_REMOVED lines=11> */
.L_x_640:
[----:B------:R-:W-:Y:S05]  /*2d00*/  BSYNC.RECONVERGENT B1 ;  /* 0x0000000000017941 */ /* 0x000fea0003800200 */
.L_x_639:
[----:B------:R-:W-:Y:S01]  /*2d10*/  BAR.SYNC.DEFER_BLOCKING 0x0 ;  /* 0x0000000000007b1d */ /* 0x000fe20000010000 */
[----:B------:R-:W-:-:S13]  /*2d20*/  ISETP.NE.AND P1, PT, R0, RZ, PT ;  /* 0x000000ff0000720c */ /* 0x000fda0003f25270 */
[----:B------:R-:W-:Y:S05]  /*2d30*/  @P1 BRA `(.L_x_616) ;  /* 0x0000003400d41947 */ /* 0x000fea0003800000 */
[----:B------:R-:W-:Y:S01]  /*2d40*/  UISETP.GE.AND UP0, UPT, UR6, 0x21, UPT ;  /* 0x000000210600788c */ /* 0x000fe2000bf06270 */
[----:B----4-:R-:W-:Y:S02]  /*2d50*/  IMAD.MOV.U32 R11, RZ, RZ, R14 ;  /* 0x000000ffff0b7224 */ /* 0x010fe400078e000e */
[----:B--2---:R-:W-:Y:S02]  /*2d60*/  IMAD.MOV.U32 R8, RZ, RZ, R15 ;  /* 0x000000ffff087224 */ /* 0x004fe400078e000f */
        /* <DEDUP_REMOVED lines=8> */
[----:B0-----:R-:W0:Y:S01]  /*2df0*/  LDS.64 R12, [UR4+0x20] ;  /* 0x00002004ff0c7984 */ /* 0x001e220008000a00 */
[----:B-1----:R-:W-:Y:S01]  /*2e00*/  DSETP.GEU.AND P0, PT, |R2|, |R6|, PT ;  /* 0x400000060200722a */ /* 0x002fe20003f0e200 */
[----:B------:R-:W-:Y:S01]  /*2e10*/  MOV R4, R6 ;  /* 0x0000000600047202 */ /* 0x000fe20000000f00 */
[----:B------:R-:W-:Y:S02]  /*2e20*/  IMAD.MOV.U32 R5, RZ, RZ, R7 ;  /* 0x000000ffff057224 */ /* 0x000fe400078e0007 */
[----:B0-----:R-:W-:Y:S02]  /*2e30*/  IMAD.MOV.U32 R11, RZ, RZ, R12 ;  /* 0x000000ffff0b7224 */ /* 0x001fe400078e000c */
        /* <DEDUP_REMOVED lines=16> */
.L_x_642:
[----:B------:R-:W-:Y:S05]  /*2f40*/  BSYNC.RECONVERGENT B1 ;  /* 0x0000000000017941 */ /* 0x000fea0003800200 */
.L_x_641:
[----:B------:R-:W-:Y:S01]  /*2f50*/  UISETP.GE.AND UP0, UPT, UR6, 0x41, UPT ;  /* 0x000000410600788c */ /* 0x000fe2000bf06270 */
[----:B---3--:R-:W-:Y:S02]  /*2f60*/  IMAD.MOV.U32 R9, RZ, RZ, R11 ;  /* 0x000000ffff097224 */ /* 0x008fe400078e000b */
[----:B------:R-:W-:Y:S02]  /*2f70*/  IMAD.MOV.U32 R0, RZ, RZ, R8 ;  /* 0x000000ffff007224 */ /* 0x000fe400078e0008 */
[----:B------:R-:W-:Y:S02]  /*2f80*/  IMAD.MOV.U32 R2, RZ, RZ, R4 ;  /* 0x000000ffff027224 */ /* 0x000fe400078e0004 */
[----:B------:R-:W-:Y:S02]  /*2f90*/  IMAD.MOV.U32 R3, RZ, RZ, R5 ;  /* 0x000000ffff037224 */ /* 0x000fe400078e0005 */
        /* <DEDUP_REMOVED lines=8> */
[----:B------:R-:W-:Y:S02]  /*3020*/  IMAD.MOV.U32 R2, RZ, RZ, R6 ;  /* 0x000000ffff027224 */ /* 0x000fe400078e0006 */
[----:B------:R-:W-:Y:S02]  /*3030*/  IMAD.MOV.U32 R3, RZ, RZ, R7 ;  /* 0x000000ffff037224 */ /* 0x000fe400078e0007 */
[----:B0-----:R-:W-:-:S02]  /*3040*/  IMAD.MOV.U32 R9, RZ, RZ, R12 ;  /* 0x000000ffff097224 */ /* 0x001fc400078e000c */
        /* <DEDUP_REMOVED lines=16> */
.L_x_644:
[----:B------:R-:W-:Y:S05]  /*3150*/  BSYNC.RECONVERGENT B1 ;  /* 0x0000000000017941 */ /* 0x000fea0003800200 */
.L_x_643:
[----:B------:R-:W-:Y:S01]  /*3160*/  UISETP.GE.AND UP0, UPT, UR6, 0x61, UPT ;  /* 0x000000610600788c */ /* 0x000fe2000bf06270 */
[----:B------:R-:W-:Y:S01]  /*3170*/  IMAD.MOV.U32 R11, RZ, RZ, R9 ;  /* 0x000000ffff0b7224 */ /* 0x000fe200078e0009 */
[----:B------:R-:W-:Y:S01]  /*3180*/  MOV R8, R0 ;  /* 0x0000000000087202 */ /* 0x000fe20000000f00 */
[----:B------:R-:W-:Y:S02]  /*3190*/  IMAD.MOV.U32 R4, RZ, RZ, R2 ;  /* 0x000000ffff047224 */ /* 0x000fe400078e0002 */
[----:B------:R-:W-:-:S04]  /*31a0*/  IMAD.MOV.U32 R5, RZ, RZ, R3 ;  /* 0x000000ffff057224 */ /* 0x000fc800078e0003 */
        /* <DEDUP_REMOVED lines=27> */
.L_x_646:
[----:B------:R-:W-:Y:S05]  /*3360*/  BSYNC.RECONVERGENT B1 ;  /* 0x0000000000017941 */ /* 0x000fea0003800200 */
.L_x_645:
[----:B------:R-:W-:Y:S01]  /*3370*/  UISETP.GE.AND UP0, UPT, UR6, 0x81, UPT ;  /* 0x000000810600788c */ /* 0x000fe2000bf06270 */
[----:B------:R-:W-:Y:S02]  /*3380*/  IMAD.MOV.U32 R9, RZ, RZ, R11 ;  /* 0x000000ffff097224 */ /* 0x000fe400078e000b */
        /* <DEDUP_REMOVED lines=30> */
.L_x_648:
[----:B------:R-:W-:Y:S05]  /*3570*/  BSYNC.RECONVERGENT B1 ;  /* 0x0000000000017941 */ /* 0x000fea0003800200 */
.L_x_647:
        /* <DEDUP_REMOVED lines=32> */
.L_x_650:
[----:B------:R-:W-:Y:S05]  /*3780*/  BSYNC.RECONVERGENT B1 ;  /* 0x0000000000017941 */ /* 0x000fea0003800200 */
.L_x_649:
        /* <DEDUP_REMOVED lines=14> */
[----:B------:R-:W-:Y:S01]  /*3870*/  IMAD.MOV.U32 R7, RZ, RZ, R3 ;  /* 0x000000ffff077224 */ /* 0x000fe200078e0003 */
[----:B0-----:R-:W-:Y:S01]  /*3880*/  MOV R0, R13 ;  /* 0x0000000d00007202 */ /* 0x001fe20000000f00 */
        /* <DEDUP_REMOVED lines=16> */
.L_x_652:
[----:B------:R-:W-:Y:S05]  /*3990*/  BSYNC.RECONVERGENT B1 ;  /* 0x0000000000017941 */ /* 0x000fea0003800200 */
.L_x_651:
[----:B------:R-:W-:Y:S01]  /*39a0*/  UISETP.GE.AND UP0, UPT, UR6, 0xe1, UPT ;  /* 0x000000e10600788c */ /* 0x000fe2000bf06270 */
[----:B------:R-:W-:Y:S02]  /*39b0*/  IMAD.MOV.U32 R14, RZ, RZ, R9 ;  /* 0x000000ffff0e7224 */ /* 0x000fe400078e0009 */
[----:B------:R-:W-:Y:S02]  /*39c0*/  IMAD.MOV.U32 R15, RZ, RZ, R0 ;  /* 0x000000ffff0f7224 */ /* 0x000fe400078e0000 */
[----:B------:R-:W-:Y:S02]  /*39d0*/  IMAD.MOV.U32 R2, RZ, RZ, R6 ;  /* 0x000000ffff027224 */ /* 0x000fe400078e0006 */
[----:B------:R-:W-:Y:S02]  /*39e0*/  IMAD.MOV.U32 R3, RZ, RZ, R7 ;  /* 0x000000ffff037224 */ /* 0x000fe400078e0007 */
[----:B------:R-:W-:Y:S05]  /*39f0*/  BRA.U !UP0, `(.L_x_616) ;  /* 0x0000002908a47547 */ /* 0x000fea000b800000 */
[----:B------:R-:W1:Y:S01]  /*3a00*/  S2UR UR5, SR_CgaCtaId ;  /* 0x00000000000579c3 */ /* 0x000e620000008800 */
[----:B------:R-:W-:Y:S02]  /*3a10*/  UMOV UR4, 0x400 ;  /* 0x0000040000047882 */ /* 0x000fe40000000000 */
[----:B-1----:R-:W-:-:S09]  /*3a20*/  ULEA UR4, UR5, UR4, 0x18 ;  /* 0x0000000405047291 */ /* 0x002fd2000f8ec0ff */
[----:B------:R-:W1:Y:S04]  /*3a30*/  LDS.64 R4, [UR4+0x78] ;  /* 0x00007804ff047984 */ /* 0x000e680008000a00 */
[----:B------:R-:W2:Y:S01]  /*3a40*/  LDS.64 R10, [UR4+0x80] ;  /* 0x00008004ff0a7984 */ /* 0x000ea20008000a00 */
        /* <DEDUP_REMOVED lines=21> */
.L_x_584:
        /* <DEDUP_REMOVED lines=30> */
[----:B------:R-:W-:Y:S02]  /*3d80*/  ISETP.GE.U32.AND.EX P0, PT, RZ, RZ, PT, P0 ;  /* 0x000000ffff00720c */ /* 0x000fe40003f06100 */
[----:B------:R-:W-:-:S11]  /*3d90*/  IADD3.X R7, PT, PT, RZ, UR7, RZ, P1, !PT ;  /* 0x00000007ff077c10 */ /* 0x000fd60008ffe4ff */
[----:B------:R-:W-:-:S06]  /*3da0*/  DSETP.LT.OR P0, PT, |R8|, |R4|, !P0 ;  /* 0x400000040800722a */ /* 0x000fcc0004701600 */
[----:B------:R-:W-:Y:S02]  /*3db0*/  FSEL R8, R4, R8, P0 ;  /* 0x0000000804087208 */ /* 0x000fe40000000000 */
[----:B------:R-:W-:Y:S02]  /*3dc0*/  FSEL R9, R5, R9, P0 ;  /* 0x0000000905097208 */ /* 0x000fe40000000000 */
[----:B------:R-:W-:Y:S02]  /*3dd0*/  SEL R23, R6, R23, P0 ;  /* 0x0000001706177207 */ /* 0x000fe40000000000 */
[----:B------:R-:W-:-:S07]  /*3de0*/  SEL R24, R7, R24, P0 ;  /* 0x0000001807187207 */ /* 0x000fce0000000000 */
.L_x_654:
[----:B------:R-:W-:Y:S05]  /*3df0*/  BSYNC.RECONVERGENT B1 ;  /* 0x0000000000017941 */ /* 0x000fea0003800200 */
.L_x_653:
[----:B------:R-:W-:Y:S01]  /*3e00*/  UISETP.GE.U32.AND UP0, UPT, UR4, 0xa00, UPT ;  /* 0x00000a000400788c */ /* 0x000fe2000bf06070 */
[----:B------:R-:W-:-:S08]  /*3e10*/  IMAD.MOV.U32 R5, RZ, RZ, 0x500 ;  /* 0x00000500ff057424 */ /* 0x000fd000078e00ff */
[----:B------:R-:W-:Y:S05]  /*3e20*/  BRA.U !UP0, `(.L_x_655) ;  /* 0x00000005084c7547 */ /* 0x000fea000b800000 */
[----:B------:R-:W-:Y:S01]  /*3e30*/  IMAD.MOV.U32 R12, RZ, RZ, R8 ;  /* 0x000000ffff0c7224 */ /* 0x000fe200078e0008 */
[----:B------:R-:W0:Y:S01]  /*3e40*/  LDCU UR4, c[0x0][0x398] ;  /* 0x00007300ff0477ac */ /* 0x000e220008000800 */
[----:B------:R-:W-:Y:S02]  /*3e50*/  IMAD.MOV.U32 R13, RZ, RZ, R9 ;  /* 0x000000ffff0d7224 */ /* 0x000fe400078e0009 */
[----:B------:R-:W-:Y:S01]  /*3e60*/  IMAD.MOV.U32 R17, RZ, RZ, 0x500 ;  /* 0x00000500ff117424 */ /* 0x000fe200078e00ff */
[----:B------:R-:W1:Y:S01]  /*3e70*/  LDCU.64 UR6, c[0x0][0x388] ;  /* 0x00007100ff0677ac */ /* 0x000e620008000a00 */
[----:B------:R-:W-:-:S05]  /*3e80*/  NOP ;  /* 0x0000000000007918 */ /* 0x000fca0000000000 */
.L_x_656:
[----:B------:R-:W-:-:S05]  /*3e90*/  IMAD.WIDE.U32 R26, R17, 0x8, R2 ;  /* 0x00000008111a7825 */ /* 0x000fca00078e0002 */
[----:B------:R-:W2:Y:S04]  /*3ea0*/  LDG.E.64 R14, desc[UR8][R26.64] ;  /* 0x000000081a0e7981 */ /* 0x000ea8000c1e1b00 */
[----:B------:R-:W3:Y:S04]  /*3eb0*/  LDG.E.64 R4, desc[UR8][R26.64+0x800] ;  /* 0x000800081a047981 */ /* 0x000ee8000c1e1b00 */
[----:B------:R-:W4:Y:S04]  /*3ec0*/  LDG.E.64 R6, desc[UR8][R26.64+0x1000] ;  /* 0x001000081a067981 */ /* 0x000f28000c1e1b00 */
[----:B------:R-:W5:Y:S04]  /*3ed0*/  LDG.E.64 R10, desc[UR8][R26.64+0x1800] ;  /* 0x001800081a0a7981 */ /* 0x000f68000c1e1b00 */
[----:B------:R-:W5:Y:S01]  /*3ee0*/  LDG.E.64 R8, desc[UR8][R26.64+0x2000] ;  /* 0x002000081a087981 */ /* 0x000f62000c1e1b00 */
[----:B-1----:R-:W-:-:S04]  /*3ef0*/  IADD3 R18, P0, P1, R0, UR6, R17 ;  /* 0x0000000600127c10 */ /* 0x002fc8000f91e011 */
[----:B------:R-:W-:Y:S01]  /*3f00*/  IADD3.X R16, PT, PT, RZ, UR7, RZ, P0, P1 ;  /* 0x00000007ff107c10 */ /* 0x000fe200087e24ff */
[----:B------:R-:W-:Y:S01]  /*3f10*/  IMAD.MOV.U32 R20, RZ, RZ, R18 ;  /* 0x000000ffff147224 */ /* 0x000fe200078e0012 */
[----:B------:R-:W-:-:S03]  /*3f20*/  IADD3 R22, P3, PT, R18, 0x100, RZ ;  /* 0x0000010012167810 */ /* 0x000fc60007f7e0ff */
        /* <DEDUP_REMOVED lines=11> */
[----:B------:R-:W-:Y:S01]  /*3fe0*/  IMAD.X R24, RZ, RZ, R16, P3 ;  /* 0x000000ffff187224 */ /* 0x000fe200018e0610 */
[----:B------:R-:W-:-:S03]  /*3ff0*/  IADD3 R13, P3, PT, R18, 0x200, RZ ;  /* 0x00000200120d7810 */ /* 0x000fc60007f7e0ff */
[----:B---3--:R-:W-:-:S14]  /*4000*/  DSETP.GEU.AND P1, PT, |R14|, |R4|, PT ;  /* 0x400000040e00722a */ /* 0x008fdc0003f2e200 */
[----:B------:R-:W-:-:S04]  /*4010*/  @P1 ISETP.GE.U32.AND P0, PT, R20, R22, PT ;  /* 0x000000161400120c */ /* 0x000fc80003f06070 */
[----:B------:R-:W-:-:S13]  /*4020*/  @P1 ISETP.GE.AND.EX P0, PT, R19, R24, PT, P0 ;  /* 0x000000181300120c */ /* 0x000fda0003f06300 */
[----:B------:R-:W-:-:S06]  /*4030*/  @P1 DSETP.LT.OR P0, PT, |R4|, |R14|, !P0 ;  /* 0x4000000e0400122a */ /* 0x000fcc0004701600 */
[----:B------:R-:W-:Y:S01]  /*4040*/  @P1 FSEL R12, R14, R4, P0 ;  /* 0x000000040e0c1208 */ /* 0x000fe20000000000 */
[----:B------:R-:W-:Y:S01]  /*4050*/  IMAD.X R14, RZ, RZ, R16, P3 ;  /* 0x000000ffff0e7224 */ /* 0x000fe200018e0610 */
[----:B------:R-:W-:Y:S02]  /*4060*/  @P1 FSEL R15, R15, R5, P0 ;  /* 0x000000050f0f1208 */ /* 0x000fe40000000000 */
[----:B------:R-:W-:Y:S01]  /*4070*/  @P1 SEL R22, R20, R22, P0 ;  /* 0x0000001614161207 */ /* 0x000fe20000000000 */
[----:B------:R-:W-:Y:S01]  /*4080*/  @P1 IMAD.MOV.U32 R4, RZ, RZ, R12 ;  /* 0x000000ffff041224 */ /* 0x000fe200078e000c */
[----:B------:R-:W-:Y:S01]  /*4090*/  IADD3 R12, P3, PT, R18, 0x300, RZ ;  /* 0x00000300120c7810 */ /* 0x000fe20007f7e0ff */
[----:B------:R-:W-:Y:S02]  /*40a0*/  @P1 IMAD.MOV.U32 R5, RZ, RZ, R15 ;  /* 0x000000ffff051224 */ /* 0x000fe400078e000f */
[----:B------:R-:W-:Y:S01]  /*40b0*/  IMAD.MOV.U32 R15, RZ, RZ, R24 ;  /* 0x000000ffff0f7224 */ /* 0x000fe200078e0018 */
[----:B------:R-:W-:-:S03]  /*40c0*/  @P1 SEL R15, R19, R24, P0 ;  /* 0x00000018130f1207 */ /* 0x000fc60000000000 */
[----:B----4-:R-:W-:-:S14]  /*40d0*/  DSETP.GEU.AND P2, PT, |R4|, |R6|, PT ;  /* 0x400000060400722a */ /* 0x010fdc0003f4e200 */
[----:B------:R-:W-:-:S04]  /*40e0*/  @P2 ISETP.GE.U32.AND P0, PT, R22, R13, PT ;  /* 0x0000000d1600220c */ /* 0x000fc80003f06070 */
[----:B------:R-:W-:-:S13]  /*40f0*/  @P2 ISETP.GE.AND.EX P0, PT, R15, R14, PT, P0 ;  /* 0x0000000e0f00220c */ /* 0x000fda0003f06300 */
[----:B------:R-:W-:-:S06]  /*4100*/  @P2 DSETP.LT.OR P0, PT, |R6|, |R4|, !P0 ;  /* 0x400000040600222a */ /* 0x000fcc0004701600 */
[----:B------:R-:W-:Y:S02]  /*4110*/  @P2 FSEL R4, R4, R6, P0 ;  /* 0x0000000604042208 */ /* 0x000fe40000000000 */
[----:B------:R-:W-:Y:S02]  /*4120*/  @P2 FSEL R5, R5, R7, P0 ;  /* 0x0000000705052208 */ /* 0x000fe40000000000 */
[----:B------:R-:W-:Y:S01]  /*4130*/  @P2 SEL R14, R15, R14, P0 ;  /* 0x0000000e0f0e2207 */ /* 0x000fe20000000000 */
[----:B------:R-:W-:Y:S02]  /*4140*/  @P2 IMAD.MOV.U32 R6, RZ, RZ, R4 ;  /* 0x000000ffff062224 */ /* 0x000fe400078e0004 */
[----:B------:R-:W-:Y:S02]  /*4150*/  @P2 IMAD.MOV.U32 R7, RZ, RZ, R5 ;  /* 0x000000ffff072224 */ /* 0x000fe400078e0005 */
[----:B------:R-:W-:Y:S01]  /*4160*/  IMAD.MOV.U32 R5, RZ, RZ, R13 ;  /* 0x000000ffff057224 */ /* 0x000fe200078e000d */
[----:B------:R-:W-:Y:S01]  /*4170*/  @P2 SEL R5, R22, R13, P0 ;  /* 0x0000000d16052207 */ /* 0x000fe20000000000 */
        /* <DEDUP_REMOVED lines=13> */
[----:B------:R-:W-:-:S04]  /*4250*/  IADD3 R5, PT, PT, R17, 0xa00, RZ ;  /* 0x00000a0011057810 */ /* 0x000fc80007ffe0ff */
[----:B0-----:R-:W-:Y:S01]  /*4260*/  ISETP.GT.AND P1, PT, R5, UR4, PT ;  /* 0x0000000405007c0c */ /* 0x001fe2000bf24270 */
[----:B------:R-:W-:Y:S01]  /*4270*/  DSETP.GEU.AND P2, PT, |R10|, |R8|, PT ;  /* 0x400000080a00722a */ /* 0x000fe20003f4e200 */
[----:B------:R-:W-:-:S04]  /*4280*/  VIADD R5, R17, 0x500 ;  /* 0x0000050011057836 */ /* 0x000fc80000000000 */
[----:B------:R-:W-:-:S09]  /*4290*/  IMAD.MOV.U32 R17, RZ, RZ, R5 ;  /* 0x000000ffff117224 */ /* 0x000fd200078e0005 */
        /* <DEDUP_REMOVED lines=12> */
.L_x_655:
        /* <DEDUP_REMOVED lines=14> */
[----:B------:R-:W-:Y:S01]  /*4440*/  IMAD.IADD R7, R0, 0x1, R5 ;  /* 0x0000000100077824 */ /* 0x000fe200078e0205 */
[----:B------:R-:W-:-:S04]  /*4450*/  LEA.HI R4, R10, 0x1, RZ, 0x18 ;  /* 0x000000010a047811 */ /* 0x000fc800078fc0ff */
[C---:B------:R-:W-:Y:S02]  /*4460*/  IADD3 R14, P0, PT, R7.reuse, UR6, RZ ;  /* 0x00000006070e7c10 */ /* 0x040fe4000ff1e0ff */
[----:B------:R-:W-:Y:S01]  /*4470*/  LOP3.LUT R6, R4, 0x3, RZ, 0xc0, !PT ;  /* 0x0000000304067812 */ /* 0x000fe200078ec0ff */
[----:B------:R-:W-:Y:S02]  /*4480*/  IMAD.MOV.U32 R4, RZ, RZ, R0 ;  /* 0x000000ffff047224 */ /* 0x000fe400078e0000 */
[----:B------:R-:W-:Y:S02]  /*4490*/  IMAD.X R15, RZ, RZ, UR7, P0 ;  /* 0x00000007ff0f7e24 */ /* 0x000fe400080e06ff */
[----:B------:R-:W-:Y:S02]  /*44a0*/  IMAD.MOV R11, RZ, RZ, -R6 ;  /* 0x000000ffff0b7224 */ /* 0x000fe400078e0a06 */
[----:B0-----:R-:W-:-:S04]  /*44b0*/  IMAD.WIDE.U32 R2, R7, 0x8, R2 ;  /* 0x0000000807027825 */ /* 0x001fc800078e0002 */
[----:B------:R-:W-:Y:S02]  /*44c0*/  IMAD.MOV.U32 R12, RZ, RZ, R2 ;  /* 0x000000ffff0c7224 */ /* 0x000fe400078e0002 */
[----:B------:R-:W-:-:S07]  /*44d0*/  IMAD.MOV.U32 R13, RZ, RZ, R3 ;  /* 0x000000ffff0d7224 */ /* 0x000fce00078e0003 */
.L_x_663:
[----:B------:R-:W-:Y:S02]  /*44e0*/  IMAD.MOV.U32 R2, RZ, RZ, R12 ;  /* 0x000000ffff027224 */ /* 0x000fe400078e000c */
[----:B------:R-:W-:-:S06]  /*44f0*/  IMAD.MOV.U32 R3, RZ, RZ, R13 ;  /* 0x000000ffff037224 */ /* 0x000fcc00078e000d */
[----:B------:R-:W2:Y:S01]  /*4500*/  LDG.E.64 R2, desc[UR8][R2.64] ;  /* 0x0000000802027981 */ /* 0x000ea2000c1e1b00 */
[----:B------:R-:W-:Y:S01]  /*4510*/  VIADD R11, R11, 0x1 ;  /* 0x000000010b0b7836 */ /* 0x000fe20000000000 */
[----:B------:R-:W-:Y:S01]  /*4520*/  BSSY.RECONVERGENT B3, `(.L_x_661) ;  /* 0x000001b000037945 */ /* 0x000fe20003800200 */
[----:B------:R-:W-:Y:S01]  /*4530*/  IMAD.MOV.U32 R19, RZ, RZ, R23 ;  /* 0x000000ffff137224 */ /* 0x000fe200078e0017 */
[----:B------:R-:W-:Y:S01]  /*4540*/  MOV R7, R9 ;  /* 0x0000000900077202 */ /* 0x000fe20000000f00 */
[----:B------:R-:W-:Y:S01]  /*4550*/  IMAD.MOV.U32 R16, RZ, RZ, R24 ;  /* 0x000000ffff107224 */ /* 0x000fe200078e0018 */
[----:B------:R-:W-:Y:S01]  /*4560*/  ISETP.NE.AND P2, PT, R11, RZ, PT ;  /* 0x000000ff0b00720c */ /* 0x000fe20003f45270 */
[----:B------:R-:W-:Y:S01]  /*4570*/  IMAD.MOV.U32 R6, RZ, RZ, R8 ;  /* 0x000000ffff067224 */ /* 0x000fe200078e0008 */
[----:B------:R-:W-:Y:S01]  /*4580*/  IADD3 R12, P3, PT, R12, 0x800, RZ ;  /* 0x000008000c0c7810 */ /* 0x000fe20007f7e0ff */
[----:B------:R-:W-:Y:S02]  /*4590*/  IMAD.MOV.U32 R23, RZ, RZ, R14 ;  /* 0x000000ffff177224 */ /* 0x000fe400078e000e */
[----:B------:R-:W-:Y:S01]  /*45a0*/  IMAD.MOV.U32 R24, RZ, RZ, R15 ;  /* 0x000000ffff187224 */ /* 0x000fe200078e000f */
[----:B--2---:R-:W-:Y:S01]  /*45b0*/  DSETP.GEU.AND P0, PT, |R8|, |R2|, PT ;  /* 0x400000020800722a */ /* 0x004fe20003f0e200 */
[----:B------:R-:W-:-:S02]  /*45c0*/  IMAD.MOV.U32 R8, RZ, RZ, R2 ;  /* 0x000000ffff087224 */ /* 0x000fc400078e0002 */
        /* <DEDUP_REMOVED lines=16> */
.L_x_662:
[----:B------:R-:W-:Y:S05]  /*46d0*/  BSYNC.RECONVERGENT B3 ;  /* 0x0000000000037941 */ /* 0x000fea0003800200 */
.L_x_661:
[----:B------:R-:W-:Y:S01]  /*46e0*/  IADD3 R14, P0, PT, R14, 0x100, RZ ;  /* 0x000001000e0e7810 */ /* 0x000fe20007f1e0ff */
[----:B------:R-:W-:Y:S02]  /*46f0*/  VIADD R4, R4, 0x100 ;  /* 0x0000010004047836 */ /* 0x000fe40000000000 */
[----:B------:R-:W-:Y:S02]  /*4700*/  IMAD.X R13, RZ, RZ, R13, P3 ;  /* 0x000000ffff0d7224 */ /* 0x000fe400018e060d */
[----:B------:R-:W-:Y:S01]  /*4710*/  IMAD.X R15, RZ, RZ, R15, P0 ;  /* 0x000000ffff0f7224 */ /* 0x000fe200000e060f */
[----:B------:R-:W-:Y:S07]  /*4720*/  @P2 BRA `(.L_x_663) ;  /* 0xfffffffc006c2947 */ /* 0x000fee000383ffff */
.L_x_660:
[----:B------:R-:W-:Y:S05]  /*4730*/  BSYNC.RECONVERGENT B2 ;  /* 0x0000000000027941 */ /* 0x000fea0003800200 */
.L_x_659:
[----:B------:R-:W-:-:S13]  /*4740*/  ISETP.GE.U32.AND P0, PT, R10, 0x300, PT ;  /* 0x000003000a00780c */ /* 0x000fda0003f06070 */
[----:B------:R-:W-:Y:S05]  /*4750*/  @!P0 BRA `(.L_x_658) ;  /* 0x0000000400fc8947 */ /* 0x000fea0003800000 */
[----:B------:R-:W0:Y:S01]  /*4760*/  LDCU.128 UR12, c[0x0][0x380] ;  /* 0x00007000ff0c77ac */ /* 0x000e220008000c00 */
[----:B------:R-:W1:Y:S01]  /*4770*/  LDC.64 R20, c[0x0][0x380] ;  /* 0x0000e000ff147b82 */ /* 0x000e620000000a00 */
[C---:B------:R-:W-:Y:S01]  /*4780*/  IADD3 R7, P1, PT, R4.reuse, R5, RZ ;  /* 0x0000000504077210 */ /* 0x040fe20007f3e0ff */
[C---:B------:R-:W-:Y:S02]  /*4790*/  IMAD.IADD R16, R4.reuse, 0x1, R5 ;  /* 0x0000000104107824 */ /* 0x040fe400078e0205 */
[----:B------:R-:W-:Y:S02]  /*47a0*/  VIADD R22, R4, 0x200 ;  /* 0x0000020004167836 */ /* 0x000fe40000000000 */
[----:B------:R-:W-:Y:S02]  /*47b0*/  IMAD.X R10, RZ, RZ, RZ, P1 ;  /* 0x000000ffff0a7224 */ /* 0x000fe400008e06ff */
[----:B------:R-:W2:Y:S01]  /*47c0*/  LDC.64 R2, c[0x0][0x388] ;  /* 0x0000e200ff027b82 */ /* 0x000ea20000000a00 */
[----:B0-----:R-:W-:-:S02]  /*47d0*/  LEA R6, P2, R7, UR12, 0x3 ;  /* 0x0000000c07067c11 */ /* 0x001fc4000f8418ff */
[----:B------:R-:W-:Y:S02]  /*47e0*/  IADD3 R18, P0, PT, R16, UR14, RZ ;  /* 0x0000000e10127c10 */ /* 0x000fe4000ff1e0ff */
[----:B------:R-:W-:Y:S02]  /*47f0*/  IADD3 R6, P1, PT, R6, 0x1800, RZ ;  /* 0x0000180006067810 */ /* 0x000fe40007f3e0ff */
[----:B------:R-:W-:Y:S01]  /*4800*/  LEA.HI.X R5, R7, UR13, R10, 0x3, P2 ;  /* 0x0000000d07057c11 */ /* 0x000fe200090f1c0a */
[----:B-1----:R-:W-:-:S04]  /*4810*/  IMAD.WIDE.U32 R20, R16, 0x8, R20 ;  /* 0x0000000810147825 */ /* 0x002fc800078e0014 */
[----:B------:R-:W-:Y:S02]  /*4820*/  IMAD.X R19, RZ, RZ, UR15, P0 ;  /* 0x0000000fff137e24 */ /* 0x000fe400080e06ff */
[----:B------:R-:W-:-:S07]  /*4830*/  IMAD.X R5, RZ, RZ, R5, P1 ;  /* 0x000000ffff057224 */ /* 0x000fce00008e0605 */
.L_x_672:
[----:B------:R-:W3:Y:S01]  /*4840*/  LDG.E.64 R14, desc[UR8][R20.64] ;  /* 0x00000008140e7981 */ /* 0x000ee2000c1e1b00 */
[----:B------:R-:W-:-:S05]  /*4850*/  IMAD.MOV.U32 R4, RZ, RZ, R6 ;  /* 0x000000ffff047224 */ /* 0x000fca00078e0006 */
[----:B------:R0:W5:Y:S04]  /*4860*/  LDG.E.64 R10, desc[UR8][R4.64+-0x1000] ;  /* 0xfff00008040a7981 */ /* 0x000168000c1e1b00 */
[----:B------:R0:W5:Y:S01]  /*4870*/  LDG.E.64 R6, desc[UR8][R4.64+-0x800] ;  /* 0xfff8000804067981 */ /* 0x000162000c1e1b00 */
[----:B------:R-:W-:Y:S01]  /*4880*/  BSSY.RECONVERGENT B2, `(.L_x_664) ;  /* 0x0000015000027945 */ /* 0x000fe20003800200 */
[----:B------:R-:W-:Y:S02]  /*4890*/  IMAD.MOV.U32 R26, RZ, RZ, R18 ;  /* 0x000000ffff1a7224 */ /* 0x000fe400078e0012 */
[----:B------:R-:W-:Y:S01]  /*48a0*/  IMAD.MOV.U32 R25, RZ, RZ, R19 ;  /* 0x000000ffff197224 */ /* 0x000fe200078e0013 */
[----:B---3--:R-:W-:Y:S01]  /*48b0*/  DSETP.GEU.AND P0, PT, |R8|, |R14|, PT ;  /* 0x4000000e0800722a */ /* 0x008fe20003f0e200 */
[----:B------:R-:W-:Y:S01]  /*48c0*/  MOV R12, R14 ;  /* 0x0000000e000c7202 */ /* 0x000fe20000000f00 */
[----:B------:R-:W-:-:S12]  /*48d0*/  IMAD.MOV.U32 R13, RZ, RZ, R15 ;  /* 0x000000ffff0d7224 */ /* 0x000fd800078e000f */
        /* <DEDUP_REMOVED lines=15> */
.L_x_665:
[----:B------:R-:W-:Y:S05]  /*49d0*/  BSYNC.RECONVERGENT B2 ;  /* 0x0000000000027941 */ /* 0x000fea0003800200 */
.L_x_664:
[----:B-----5:R-:W-:Y:S01]  /*49e0*/  DSETP.GEU.AND P0, PT, |R12|, |R10|, PT ;  /* 0x4000000a0c00722a */ /* 0x020fe20003f0e200 */
[----:B------:R-:W-:Y:S01]  /*49f0*/  VIADD R9, R16, 0x100 ;  /* 0x0000010010097836 */ /* 0x000fe20000000000 */
[----:B------:R-:W-:Y:S01]  /*4a00*/  BSSY.RECONVERGENT B2, `(.L_x_666) ;  /* 0x0000016000027945 */ /* 0x000fe20003800200 */
[----:B------:R-:W-:-:S03]  /*4a10*/  IMAD.MOV.U32 R8, RZ, RZ, R10 ;  /* 0x000000ffff087224 */ /* 0x000fc600078e000a */
[----:B--2---:R-:W-:Y:S01]  /*4a20*/  IADD3 R23, P1, PT, R9, R2, RZ ;  /* 0x0000000209177210 */ /* 0x004fe20007f3e0ff */
[----:B------:R-:W-:-:S04]  /*4a30*/  IMAD.MOV.U32 R9, RZ, RZ, R11 ;  /* 0x000000ffff097224 */ /* 0x000fc800078e000b */
[----:B------:R-:W-:Y:S02]  /*4a40*/  IMAD.X R24, RZ, RZ, R3, P1 ;  /* 0x000000ffff187224 */ /* 0x000fe400008e0603 */
[----:B------:R-:W-:Y:S02]  /*4a50*/  IMAD.MOV.U32 R15, RZ, RZ, R23 ;  /* 0x000000ffff0f7224 */ /* 0x000fe400078e0017 */
[----:B------:R-:W-:Y:S01]  /*4a60*/  IMAD.MOV.U32 R14, RZ, RZ, R24 ;  /* 0x000000ffff0e7224 */ /* 0x000fe200078e0018 */
        /* <DEDUP_REMOVED lines=15> */
.L_x_667:
[----:B------:R-:W-:Y:S05]  /*4b60*/  BSYNC.RECONVERGENT B2 ;  /* 0x0000000000027941 */ /* 0x000fea0003800200 */
.L_x_666:
[----:B------:R0:W5:Y:S01]  /*4b70*/  LDG.E.64 R10, desc[UR8][R4.64] ;  /* 0x00000008040a7981 */ /* 0x000162000c1e1b00 */
[----:B------:R-:W-:Y:S01]  /*4b80*/  DSETP.GEU.AND P0, PT, |R8|, |R6|, PT ;  /* 0x400000060800722a */ /* 0x000fe20003f0e200 */
[----:B------:R-:W-:Y:S01]  /*4b90*/  VIADD R13, R16, 0x200 ;  /* 0x00000200100d7836 */ /* 0x000fe20000000000 */
[----:B------:R-:W-:Y:S01]  /*4ba0*/  BSSY.RECONVERGENT B2, `(.L_x_668) ;  /* 0x0000016000027945 */ /* 0x000fe20003800200 */
[----:B------:R-:W-:-:S03]  /*4bb0*/  MOV R12, R6 ;  /* 0x00000006000c7202 */ /* 0x000fc60000000f00 */
[----:B------:R-:W-:Y:S01]  /*4bc0*/  IADD3 R24, P1, PT, R13, R2, RZ ;  /* 0x000000020d187210 */ /* 0x000fe20007f3e0ff */
[----:B------:R-:W-:-:S04]  /*4bd0*/  IMAD.MOV.U32 R13, RZ, RZ, R7 ;  /* 0x000000ffff0d7224 */ /* 0x000fc800078e0007 */
[----:B------:R-:W-:Y:S02]  /*4be0*/  IMAD.X R23, RZ, RZ, R3, P1 ;  /* 0x000000ffff177224 */ /* 0x000fe400008e0603 */
        /* <DEDUP_REMOVED lines=17> */
.L_x_669:
[----:B------:R-:W-:Y:S05]  /*4d00*/  BSYNC.RECONVERGENT B2 ;  /* 0x0000000000027941 */ /* 0x000fea0003800200 */
.L_x_668:
[----:B-----5:R-:W-:Y:S01]  /*4d10*/  DSETP.GEU.AND P0, PT, |R12|, |R10|, PT ;  /* 0x4000000a0c00722a */ /* 0x020fe20003f0e200 */
[----:B------:R-:W-:Y:S01]  /*4d20*/  VIADD R7, R16, 0x300 ;  /* 0x0000030010077836 */ /* 0x000fe20000000000 */
[----:B------:R-:W-:Y:S01]  /*4d30*/  BSSY.RECONVERGENT B2, `(.L_x_670) ;  /* 0x0000016000027945 */ /* 0x000fe20003800200 */
[----:B------:R-:W-:Y:S02]  /*4d40*/  IMAD.MOV.U32 R8, RZ, RZ, R10 ;  /* 0x000000ffff087224 */ /* 0x000fe400078e000a */
[----:B------:R-:W-:Y:S01]  /*4d50*/  IMAD.MOV.U32 R9, RZ, RZ, R11 ;  /* 0x000000ffff097224 */ /* 0x000fe200078e000b */
[----:B------:R-:W-:-:S05]  /*4d60*/  IADD3 R7, P1, PT, R7, R2, RZ ;  /* 0x0000000207077210 */ /* 0x000fca0007f3e0ff */
        /* <DEDUP_REMOVED lines=18> */
.L_x_671:
[----:B------:R-:W-:Y:S05]  /*4e90*/  BSYNC.RECONVERGENT B2 ;  /* 0x0000000000027941 */ /* 0x000fea0003800200 */
.L_x_670:
[----:B------:R-:W-:Y:S01]  /*4ea0*/  VIADD R10, R22, 0x200 ;  /* 0x00000200160a7836 */ /* 0x000fe20000000000 */
[----:B------:R-:W-:Y:S01]  /*4eb0*/  IADD3 R6, P2, PT, R4, 0x2000, RZ ;  /* 0x0000200004067810 */ /* 0x000fe20007f5e0ff */
[----:B------:R-:W-:Y:S01]  /*4ec0*/  VIADD R22, R22, 0x400 ;  /* 0x0000040016167836 */ /* 0x000fe20000000000 */
[----:B------:R-:W-:Y:S01]  /*4ed0*/  IADD3 R18, P1, PT, R18, 0x400, RZ ;  /* 0x0000040012127810 */ /* 0x000fe20007f3e0ff */
[----:B------:R-:W-:Y:S01]  /*4ee0*/  VIADD R16, R16, 0x400 ;  /* 0x0000040010107836 */ /* 0x000fe20000000000 */
[----:B------:R-:W-:Y:S01]  /*4ef0*/  ISETP.GE.AND P0, PT, R10, R17, PT ;  /* 0x000000110a00720c */ /* 0x000fe20003f06270 */
[----:B------:R-:W-:Y:S01]  /*4f00*/  IMAD.X R5, RZ, RZ, R5, P2 ;  /* 0x000000ffff057224 */ /* 0x000fe200010e0605 */
[----:B------:R-:W-:Y:S02]  /*4f10*/  IADD3 R20, P2, PT, R20, 0x2000, RZ ;  /* 0x0000200014147810 */ /* 0x000fe40007f5e0ff */
[----:B------:R-:W-:-:S03]  /*4f20*/  IADD3.X R19, PT, PT, RZ, R19, RZ, P1, !PT ;  /* 0x00000013ff137210 */ /* 0x000fc60000ffe4ff */
[----:B------:R-:W-:-:S06]  /*4f30*/  IMAD.X R21, RZ, RZ, R21, P2 ;  /* 0x000000ffff157224 */ /* 0x000fcc00010e0615 */
[----:B------:R-:W-:Y:S05]  /*4f40*/  @!P0 BRA `(.L_x_672) ;  /* 0xfffffff8003c8947 */ /* 0x000fea000383ffff */
.L_x_658:
[----:B------:R-:W-:Y:S05]  /*4f50*/  BSYNC.RECONVERGENT B1 ;  /* 0x0000000000017941 */ /* 0x000fea0003800200 */
.L_x_657:
        /* <DEDUP_REMOVED lines=32> */
.L_x_674:
[----:B------:R-:W-:Y:S05]  /*5160*/  BSYNC.RECONVERGENT B1 ;  /* 0x0000000000017941 */ /* 0x000fea0003800200 */
.L_x_673:
        /* <DEDUP_REMOVED lines=31> */
.L_x_676:
[----:B------:R-:W-:Y:S05]  /*5360*/  BSYNC.RECONVERGENT B1 ;  /* 0x0000000000017941 */ /* 0x000fea0003800200 */
.L_x_675:
        /* <DEDUP_REMOVED lines=31> */
.L_x_678:
[----:B------:R-:W-:Y:S05]  /*5560*/  BSYNC.RECONVERGENT B1 ;  /* 0x0000000000017941 */ /* 0x000fea0003800200 */
.L_x_677:
[----:B------:R-:W-:Y:S01]  /*5570*/  ISETP.GT.AND P0, PT, R10, 0x17, PT ;  /* 0x000000170a00780c */ /* 0x000fe20003f04270 */
[----:B-1----:R1:W1:Y:S01]  /*5580*/  SHFL.DOWN PT, R6, R2, 0x8, 0x1f ;  /* 0x09001f0002067f89 */ /* 0x00226200000e0000 */
[----:B------:R-:W-:Y:S01]  /*5590*/  BSSY.RECONVERGENT B1, `(.L_x_679) ;  /* 0x000001d000017945 */ /* 0x000fe20003800200 */
[----:B0-----:R-:W-:Y:S01]  /*55a0*/  IMAD.MOV.U32 R8, RZ, RZ, R11 ;  /* 0x000000ffff087224 */ /* 0x001fe200078e000b */
[----:B------:R-:W-:Y:S01]  /*55b0*/  MOV R4, R2 ;  /* 0x0000000200047202 */ /* 0x000fe20000000f00 */
[----:B--2---:R0:W2:Y:S01]  /*55c0*/  SHFL.DOWN PT, R7, R3, 0x8, 0x1f ;  /* 0x09001f0003077f89 */ /* 0x0040a200000e0000 */
[----:B------:R-:W-:Y:S02]  /*55d0*/  IMAD.MOV.U32 R9, RZ, RZ, R12 ;  /* 0x000000ffff097224 */ /* 0x000fe400078e000c */
[----:B------:R-:W-:Y:S01]  /*55e0*/  IMAD.MOV.U32 R5, RZ, RZ, R3 ;  /* 0x000000ffff057224 */ /* 0x000fe200078e0003 */
[----:B---3--:R0:W3:Y:S04]  /*55f0*/  SHFL.DOWN PT, R14, R11, 0x8, 0x1f ;  /* 0x09001f000b0e7f89 */ /* 0x0080e800000e0000 */
        /* <DEDUP_REMOVED lines=22> */
.L_x_680:
[----:B------:R-:W-:Y:S05]  /*5760*/  BSYNC.RECONVERGENT B1 ;  /* 0x0000000000017941 */ /* 0x000fea0003800200 */
.L_x_679:
        /* <DEDUP_REMOVED lines=31> */
.L_x_682:
[----:B------:R-:W-:Y:S05]  /*5960*/  BSYNC.RECONVERGENT B1 ;  /* 0x0000000000017941 */ /* 0x000fea0003800200 */
.L_x_681:
        /* <DEDUP_REMOVED lines=11> */
.L_x_684:
[----:B------:R-:W-:Y:S05]  /*5a20*/  BSYNC.RECONVERGENT B1 ;  /* 0x0000000000017941 */ /* 0x000fea0003800200 */
.L_x_683:
        /* <DEDUP_REMOVED lines=31> */
.L_x_686:
[----:B------:R-:W-:Y:S05]  /*5c20*/  BSYNC.RECONVERGENT B1 ;  /* 0x0000000000017941 */ /* 0x000fea0003800200 */
.L_x_685:
        /* <DEDUP_REMOVED lines=23> */
.L_x_688:
[----:B------:R-:W-:Y:S05]  /*5da0*/  BSYNC.RECONVERGENT B1 ;  /* 0x0000000000017941 */ /* 0x000fea0003800200 */
.L_x_687:
[----:B------:R-:W-:Y:S01]  /*5db0*/  DSETP.GEU.AND P0, PT, |R4|, |R10|, PT ;  /* 0x4000000a0400722a */ /* 0x000fe20003f0e200 */
[----:B------:R-:W-:Y:S01]  /*5dc0*/  BSSY.RECONVERGENT B1, `(.L_x_689) ;  /* 0x0000014000017945 */ /* 0x000fe20003800200 */
[----:B------:R-:W-:Y:S01]  /*5dd0*/  IMAD.MOV.U32 R2, RZ, RZ, R10 ;  /* 0x000000ffff027224 */ /* 0x000fe200078e000a */
[----:B------:R-:W-:Y:S01]  /*5de0*/  MOV R3, R11 ;  /* 0x0000000b00037202 */ /* 0x000fe20000000f00 */
        /* <DEDUP_REMOVED lines=17> */
.L_x_690:
[----:B------:R-:W-:Y:S05]  /*5f00*/  BSYNC.RECONVERGENT B1 ;  /* 0x0000000000017941 */ /* 0x000fea0003800200 */
.L_x_689:
        /* <DEDUP_REMOVED lines=23> */
.L_x_692:
[----:B------:R-:W-:Y:S05]  /*6080*/  BSYNC.RECONVERGENT B1 ;  /* 0x0000000000017941 */ /* 0x000fea0003800200 */
.L_x_691:
        /* <DEDUP_REMOVED lines=21> */
.L_x_694:
[----:B------:R-:W-:Y:S05]  /*61e0*/  BSYNC.RECONVERGENT B1 ;  /* 0x0000000000017941 */ /* 0x000fea0003800200 */
.L_x_693:
        /* <DEDUP_REMOVED lines=21> */
.L_x_696:
[----:B------:R-:W-:Y:S05]  /*6340*/  BSYNC.RECONVERGENT B1 ;  /* 0x0000000000017941 */ /* 0x000fea0003800200 */
.L_x_695:
        /* <DEDUP_REMOVED lines=20> */
.L_x_616:
[----:B------:R-:W-:Y:S05]  /*6490*/  BSYNC.RECONVERGENT B0 ;  /* 0x0000000000007941 */ /* 0x000fea0003800200 */
.L_x_583:
[----:B------:R-:W-:Y:S05]  /*64a0*/  @P1 EXIT ;  /* 0x000000000000194d */ /* 0x000fea0003800000 */
[----:B012-4-:R-:W0:Y:S02]  /*64b0*/  LDC.64 R4, c[0x0][0x390] ;  /* 0x0000e400ff047b82 */ /* 0x017e240000000a00 */
[----:B0-----:R-:W-:Y:S04]  /*64c0*/  STG.E.64 desc[UR8][R4.64], R2 ;  /* 0x0000000204007986 */ /* 0x001fe8000c101b08 */
[----:B------:R-:W-:Y:S01]  /*64d0*/  STG.E.64 desc[UR8][R4.64+0x8], R14 ;  /* 0x0000080e04007986 */ /* 0x000fe2000c101b08 */
[----:B------:R-:W-:Y:S05]  /*64e0*/  EXIT ;  /* 0x000000000000794d */ /* 0x000fea0003800000 */
.L_x_697:
        /* <DEDUP_REMOVED lines=9> */
.L_x_725:


//--------------------- .text._Z6kernelPdiiiid    --------------------------
	.section	.text._Z6kernelPdiiiid,"ax",@progbits
	.align	128
        .global         _Z6kernelPdiiiid
        .type           _Z6kernelPdiiiid,@function
        .size           _Z6kernelPdiiiid,(.L_x_716 - _Z6kernelPdiiiid)
        .other          _Z6kernelPdiiiid,@"STO_CUDA_ENTRY STV_DEFAULT"
_Z6kernelPdiiiid:
.text._Z6kernelPdiiiid:
[----:B------:R-:W-:Y:S08]  /*0000*/  LDC R1, c[0x0][0x37c] ;  /* 0x0000df00ff017b82 */ /* 0x000ff00000000800 */
[----:B------:R-:W0:Y:S01]  /*0010*/  S2UR UR4, SR_CTAID.Y ;  /* 0x00000000000479c3 */ /* 0x000e220000002600 */
[----:B------:R-:W0:Y:S07]  /*0020*/  LDCU UR5, c[0x0][0x388] ;  /* 0x00007100ff0577ac */ /* 0x000e2e0008000800 */
[----:B------:R-:W1:Y:S01]  /*0030*/  LDC R0, c[0x0][0x390] ;  /* 0x0000e400ff007b82 */ /* 0x000e620000000800 */
[----:B0-----:R-:W-:-:S06]  /*0040*/  UIADD3.X UR4, UPT, UPT, UR4, UR5, URZ, UPT, !UPT ;  /* 0x0000000504047290 */ /* 0x001fcc000bffe4ff */
[----:B-1----:R-:W-:-:S13]  /*0050*/  ISETP.LE.AND P0, PT, R0, UR4, PT ;  /* 0x0000000400007c0c */ /* 0x002fda000bf03270 */
[----:B------:R-:W-:Y:S05]  /*0060*/  @P0 EXIT ;  /* 0x000000000000094d */ /* 0x000fea0003800000 */
[----:B------:R-:W0:Y:S01]  /*0070*/  S2R R10, SR_TID.X ;  /* 0x00000000000a7919 */ /* 0x000e220000002100 */
[----:B------:R-:W0:Y:S01]  /*0080*/  LDCU UR5, c[0x0][0x370] ;  /* 0x00006e00ff0577ac */ /* 0x000e220008000800 */
[----:B------:R-:W-:Y:S01]  /*0090*/  IMAD.U32 R0, RZ, RZ, UR4 ;  /* 0x00000004ff007e24 */ /* 0x000fe2000f8e00ff */
[----:B------:R-:W0:Y:S01]  /*00a0*/  S2R R3, SR_CTAID.X ;  /* 0x0000000000037919 */ /* 0x000e220000002500 */
[----:B------:R-:W1:Y:S01]  /*00b0*/  LDCU UR10, c[0x0][0x38c] ;  /* 0x00007180ff0a77ac */ /* 0x000e620008000800 */
[----:B------:R-:W2:Y:S01]  /*00c0*/  LDCU UR7, c[0x0][0x374] ;  /* 0x00006e80ff0777ac */ /* 0x000ea20008000800 */
[----:B------:R-:W3:Y:S01]  /*00d0*/  LDCU UR6, c[0x0][0x360] ;  /* 0x00006c00ff0677ac */ /* 0x000ee20008000800 */
[----:B------:R-:W4:Y:S01]  /*00e0*/  LDCU.64 UR8, c[0x0][0x358] ;  /* 0x00006b00ff0877ac */ /* 0x000f220008000a00 */
[----:B------:R-:W0:Y:S01]  /*00f0*/  LDCU UR11, c[0x0][0x390] ;  /* 0x00007200ff0b77ac */ /* 0x000e220008000800 */
[----:B------:R-:W0:Y:S02]  /*0100*/  LDCU UR12, c[0x0][0x394] ;  /* 0x00007280ff0c77ac */ /* 0x000e240008000800 */
[----:B0-----:R-:W-:Y:S01]  /*0110*/  IMAD R10, R3, UR5, R10 ;  /* 0x00000005030a7c24 */ /* 0x001fe2000f8e020a */
[----:B---3--:R-:W-:-:S03]  /*0120*/  UIMAD UR5, UR5, UR6, URZ ;  /* 0x00000006050572a4 */ /* 0x008fc6000f8e02ff */
[----:B-12-4-:R-:W-:-:S09]  /*0130*/  VIADD R10, R10, UR10 ;  /* 0x0000000a0a0a7c36 */ /* 0x016fd20008000000 */
.L_x_704:
[----:B0-----:R-:W0:Y:S02]  /*0140*/  LDCU UR4, c[0x0][0x394] ;  /* 0x00007280ff0477ac */ /* 0x001e240008000800 */
[----:B0-----:R-:W-:Y:S01]  /*0150*/  ISETP.GE.AND P0, PT, R10, UR4, PT ;  /* 0x000000040a007c0c */ /* 0x001fe2000bf06270 */
[----:B------:R-:W-:Y:S05]  /*0160*/  WARPSYNC.ALL ;  /* 0x0000000000007948 */ /* 0x000fea0003800000 */
[----:B------:R-:W-:Y:S01]  /*0170*/  BSSY.RECONVERGENT B0, `(.L_x_698) ;  /* 0x0000030000007945 */ /* 0x000fe20003800200 */
[----:B------:R-:W-:Y:S06]  /*0180*/  BAR.SYNC.DEFER_BLOCKING 0x0 ;  /* 0x0000000000007b1d */ /* 0x000fec0000010000 */
[----:B-1----:R-:W-:Y:S05]  /*0190*/  @P0 BRA `(.L_x_699) ;  /* 0x0000000000b40947 */ /* 0x002fea0003800000 */
[----:B------:R-:W0:Y:S01]  /*01a0*/  LDC R3, c[0x0][0x388] ;  /* 0x0000e200ff037b82 */ /* 0x000e220000000800 */
[----:B------:R-:W1:Y:S07]  /*01b0*/  LDCU UR4, c[0x0][0x39c] ;  /* 0x00007380ff0477ac */ /* 0x000e6e0008000800 */
[----:B------:R-:W2:Y:S08]  /*01c0*/  LDC.64 R8, c[0x0][0x380] ;  /* 0x0000e000ff087b82 */ /* 0x000eb00000000a00 */
[----:B------:R-:W3:Y:S01]  /*01d0*/  LDC.64 R6, c[0x0][0x398] ;  /* 0x0000e600ff067b82 */ /* 0x000ee20000000a00 */
[----:B0-----:R-:W-:-:S04]  /*01e0*/  IMAD R3, R0, 0x2740, R3 ;  /* 0x0000274000037824 */ /* 0x001fc800078e0203 */
[----:B--2---:R-:W-:-:S06]  /*01f0*/  IMAD.WIDE R8, R3, 0x8, R8 ;  /* 0x0000000803087825 */ /* 0x004fcc00078e0208 */
[----:B------:R-:W2:Y:S01]  /*0200*/  LDG.E.64 R8, desc[UR8][R8.64] ;  /* 0x0000000808087981 */ /* 0x000ea2000c1e1b00 */
[----:B-1----:R-:W3:Y:S01]  /*0210*/  MUFU.RCP64H R3, UR4 ;  /* 0x0000000400037d08 */ /* 0x002ee20008001800 */
[----:B------:R-:W-:Y:S01]  /*0220*/  IMAD.MOV.U32 R2, RZ, RZ, 0x1 ;  /* 0x00000001ff027424 */ /* 0x000fe200078e00ff */
[----:B------:R-:W-:Y:S05]  /*0230*/  BSSY.RECONVERGENT B1, `(.L_x_700) ;  /* 0x000000f000017945 */ /* 0x000fea0003800200 */
[----:B---3--:R-:W-:-:S08]  /*0240*/  DFMA R4, R2, -R6, 1 ;  /* 0x3ff000000204742b */ /* 0x008fd00000000806 */
[----:B------:R-:W-:-:S08]  /*0250*/  DFMA R4, R4, R4, R4 ;  /* 0x000000040404722b */ /* 0x000fd00000000004 */
[----:B------:R-:W-:-:S08]  /*0260*/  DFMA R4, R2, R4, R2 ;  /* 0x000000040204722b */ /* 0x000fd00000000002 */
[----:B------:R-:W-:-:S08]  /*0270*/  DFMA R2, R4, -R6, 1 ;  /* 0x3ff000000402742b */ /* 0x000fd00000000806 */
[----:B------:R-:W-:-:S08]  /*0280*/  DFMA R2, R4, R2, R4 ;  /* 0x000000020402722b */ /* 0x000fd00000000004 */
[----:B--2---:R-:W-:Y:S01]  /*0290*/  DMUL R4, R8, R2 ;  /* 0x0000000208047228 */ /* 0x004fe20000000000 */
[----:B------:R-:W-:-:S07]  /*02a0*/  FSETP.GEU.AND P1, PT, |R9|, 6.5827683646048100446e-37, PT ;  /* 0x036000000900780b */ /* 0x000fce0003f2e200 */
[----:B------:R-:W-:-:S08]  /*02b0*/  DFMA R6, R4, -R6, R8 ;  /* 0x800000060406722b */ /* 0x000fd00000000008 */
[----:B------:R-:W-:-:S10]  /*02c0*/  DFMA R2, R2, R6, R4 ;  /* 0x000000060202722b */ /* 0x000fd40000000004 */
[----:B------:R-:W-:-:S05]  /*02d0*/  FFMA R4, RZ, UR4, R3 ;  /* 0x00000004ff047c23 */ /* 0x000fca0008000003 */
[----:B------:R-:W-:-:S13]  /*02e0*/  FSETP.GT.AND P0, PT, |R4|, 1.469367938527859385e-39, PT ;  /* 0x001000000400780b */ /* 0x000fda0003f04200 */
[----:B------:R-:W-:Y:S05]  /*02f0*/  @P0 BRA P1, `(.L_x_701) ;  /* 0x0000000000080947 */ /* 0x000fea0000800000 */
[----:B------:R-:W-:-:S07]  /*0300*/  MOV R12, 0x320 ;  /* 0x00000320000c7802 */ /* 0x000fce0000000f00 */
[----:B------:R-:W-:Y:S05]  /*0310*/  CALL.REL.NOINC `($__internal_0_$__cuda_sm20_div_rn_f64_full) ;  /* 0x00000000006c7944 */ /* 0x000fea0003c00000 */
.L_x_701:
[----:B------:R-:W-:Y:S05]  /*0320*/  BSYNC.RECONVERGENT B1 ;  /* 0x0000000000017941 */ /* 0x000fea0003800200 */
.L_x_700:
[----:B------:R-:W0:Y:S01]  /*0330*/  LDC R14, c[0x0][0x388] ;  /* 0x0000e200ff0e7b82 */ /* 0x000e220000000800 */
[----:B------:R-:W-:-:S07]  /*0340*/  IMAD.MOV.U32 R11, RZ, RZ, R10 ;  /* 0x000000ffff0b7224 */ /* 0x000fce00078e000a */
[----:B------:R-:W1:Y:S02]  /*0350*/  LDC.64 R12, c[0x0][0x380] ;  /* 0x0000e000ff0c7b82 */ /* 0x000e640000000a00 */
.L_x_703:
[----:B------:R-:W-:-:S04]  /*0360*/  VIMNMX R4, PT, PT, R11, R0, PT ;  /* 0x000000000b047248 */ /* 0x000fc80003fe0100 */
[----:B0-----:R-:W-:-:S04]  /*0370*/  ISETP.GT.AND P0, PT, R4, R14, PT ;  /* 0x0000000e0400720c */ /* 0x001fc80003f04270 */
[----:B------:R-:W-:-:S13]  /*0380*/  ISETP.GE.OR P0, PT, R11, UR11, !P0 ;  /* 0x0000000b0b007c0c */ /* 0x000fda000c706670 */
[----:B------:R-:W-:Y:S05]  /*0390*/  @P0 BRA `(.L_x_702) ;  /* 0x0000000000280947 */ /* 0x000fea0003800000 */
[----:B------:R-:W-:Y:S05]  /*03a0*/  WARPSYNC.ALL ;  /* 0x0000000000007948 */ /* 0x000fea0003800000 */
[----:B------:R-:W-:Y:S01]  /*03b0*/  BAR.SYNC.DEFER_BLOCKING 0x0 ;  /* 0x0000000000007b1d */ /* 0x000fe20000010000 */
[--C-:B------:R-:W-:Y:S02]  /*03c0*/  IMAD R5, R14, 0x2740, R11.reuse ;  /* 0x000027400e057824 */ /* 0x100fe400078e020b */
[----:B------:R-:W-:Y:S02]  /*03d0*/  IMAD R7, R0, 0x2740, R11 ;  /* 0x0000274000077824 */ /* 0x000fe400078e020b */
[----:B-1----:R-:W-:-:S04]  /*03e0*/  IMAD.WIDE R4, R5, 0x8, R12 ;  /* 0x0000000805047825 */ /* 0x002fc800078e020c */
[----:B------:R-:W-:Y:S02]  /*03f0*/  IMAD.WIDE R6, R7, 0x8, R12 ;  /* 0x0000000807067825 */ /* 0x000fe400078e020c */
[----:B------:R-:W2:Y:S04]  /*0400*/  LDG.E.64 R4, desc[UR8][R4.64] ;  /* 0x0000000804047981 */ /* 0x000ea8000c1e1b00 */
[----:B------:R-:W2:Y:S02]  /*0410*/  LDG.E.64 R8, desc[UR8][R6.64] ;  /* 0x0000000806087981 */ /* 0x000ea4000c1e1b00 */
[----:B--2---:R-:W-:-:S07]  /*0420*/  DFMA R8, R4, -R2, R8 ;  /* 0x800000020408722b */ /* 0x004fce0000000008 */
[----:B------:R0:W-:Y:S04]  /*0430*/  STG.E.64 desc[UR8][R6.64], R8 ;  /* 0x0000000806007986 */ /* 0x0001e8000c101b08 */
.L_x_702:
[----:B------:R-:W-:-:S05]  /*0440*/  VIADD R11, R11, UR5 ;  /* 0x000000050b0b7c36 */ /* 0x000fca0008000000 */
[----:B------:R-:W-:-:S13]  /*0450*/  ISETP.GE.AND P0, PT, R11, UR12, PT ;  /* 0x0000000c0b007c0c */ /* 0x000fda000bf06270 */
[----:B------:R-:W-:Y:S05]  /*0460*/  @!P0 BRA `(.L_x_703) ;  /* 0xfffffffc00bc8947 */ /* 0x000fea000383ffff */
.L_x_699:
[----:B------:R-:W-:Y:S05]  /*0470*/  BSYNC.RECONVERGENT B0 ;  /* 0x0000000000007941 */ /* 0x000fea0003800200 */
.L_x_698:
[----:B------:R-:W2:Y:S01]  /*0480*/  LDCU UR4, c[0x0][0x390] ;  /* 0x00007200ff0477ac */ /* 0x000ea20008000800 */
[----:B------:R-:W-:-:S05]  /*0490*/  VIADD R0, R0, UR7 ;  /* 0x0000000700007c36 */ /* 0x000fca0008000000 */
[----:B--2---:R-:W-:-:S13]  /*04a0*/  ISETP.GE.AND P0, PT, R0, UR4, PT ;  /* 0x0000000400007c0c */ /* 0x004fda000bf06270 */
[----:B------:R-:W-:Y:S05]  /*04b0*/  @!P0 BRA `(.L_x_704) ;  /* 0xfffffffc00208947 */ /* 0x000fea000383ffff */
[----:B------:R-:W-:Y:S05]  /*04c0*/  EXIT ;  /* 0x000000000000794d */ /* 0x000fea0003800000 */
        .weak           $__internal_0_$__cuda_sm20_div_rn_f64_full
        .type           $__internal_0_$__cuda_sm20_div_rn_f64_full,@function
        .size           $__internal_0_$__cuda_sm20_div_rn_f64_full,(.L_x_716 - $__internal_0_$__cuda_sm20_div_rn_f64_full)
$__internal_0_$__cuda_sm20_div_rn_f64_full:
[----:B------:R-:W0:Y:S01]  /*04d0*/  LDC.64 R4, c[0x0][0x398] ;  /* 0x0000e600ff047b82 */ /* 0x000e220000000a00 */
[----:B------:R-:W-:Y:S01]  /*04e0*/  IMAD.MOV.U32 R14, RZ, RZ, 0x1 ;  /* 0x00000001ff0e7424 */ /* 0x000fe200078e00ff */
[C---:B------:R-:W-:Y:S01]  /*04f0*/  FSETP.GEU.AND P2, PT, |R9|.reuse, 1.469367938527859385e-39, PT ;  /* 0x001000000900780b */ /* 0x040fe20003f4e200 */
[----:B------:R-:W-:Y:S01]  /*0500*/  IMAD.MOV.U32 R13, RZ, RZ, 0x1ca00000 ;  /* 0x1ca00000ff0d7424 */ /* 0x000fe200078e00ff */
[----:B------:R-:W-:Y:S01]  /*0510*/  LOP3.LUT R20, R9, 0x7ff00000, RZ, 0xc0, !PT ;  /* 0x7ff0000009147812 */ /* 0x000fe200078ec0ff */
[----:B------:R-:W-:Y:S04]  /*0520*/  BSSY.RECONVERGENT B2, `(.L_x_705) ;  /* 0x0000050000027945 */ /* 0x000fe80003800200 */
[----:B------:R-:W-:Y:S01]  /*0530*/  IMAD.MOV.U32 R21, RZ, RZ, R20 ;  /* 0x000000ffff157224 */ /* 0x000fe200078e0014 */
[----:B0-----:R-:W-:-:S02]  /*0540*/  FSETP.GEU.AND P0, PT, |R5|, 1.469367938527859385e-39, PT ;  /* 0x001000000500780b */ /* 0x001fc40003f0e200 */
[C---:B------:R-:W-:Y:S02]  /*0550*/  LOP3.LUT R2, R5.reuse, 0x800fffff, RZ, 0xc0, !PT ;  /* 0x800fffff05027812 */ /* 0x040fe400078ec0ff */
[----:B------:R-:W-:Y:S02]  /*0560*/  LOP3.LUT R11, R5, 0x7ff00000, RZ, 0xc0, !PT ;  /* 0x7ff00000050b7812 */ /* 0x000fe400078ec0ff */
[----:B------:R-:W-:Y:S01]  /*0570*/  LOP3.LUT R3, R2, 0x3ff00000, RZ, 0xfc, !PT ;  /* 0x3ff0000002037812 */ /* 0x000fe200078efcff */
[----:B------:R-:W-:Y:S01]  /*0580*/  IMAD.MOV.U32 R2, RZ, RZ, R4 ;  /* 0x000000ffff027224 */ /* 0x000fe200078e0004 */
[----:B------:R-:W-:Y:S01]  /*0590*/  ISETP.GE.U32.AND P1, PT, R20, R11, PT ;  /* 0x0000000b1400720c */ /* 0x000fe20003f26070 */
[----:B------:R-:W-:-:S03]  /*05a0*/  IMAD.MOV.U32 R22, RZ, RZ, R11 ;  /* 0x000000ffff167224 */ /* 0x000fc600078e000b */
[----:B------:R-:W-:Y:S01]  /*05b0*/  SEL R13, R13, 0x63400000, !P1 ;  /* 0x634000000d0d7807 */ /* 0x000fe20004800000 */
[----:B------:R-:W0:Y:S03]  /*05c0*/  @!P0 LDC.64 R6, c[0x0][0x398] ;  /* 0x0000e600ff068b82 */ /* 0x000e260000000a00 */
[----:B------:R-:W-:-:S04]  /*05d0*/  @!P2 LOP3.LUT R16, R13, 0x80000000, R9, 0xf8, !PT ;  /* 0x800000000d10a812 */ /* 0x000fc800078ef809 */
[----:B------:R-:W-:Y:S01]  /*05e0*/  @!P2 LOP3.LUT R17, R16, 0x100000, RZ, 0xfc, !PT ;  /* 0x001000001011a812 */ /* 0x000fe200078efcff */
[----:B------:R-:W-:Y:S01]  /*05f0*/  @!P2 IMAD.MOV.U32 R16, RZ, RZ, RZ ;  /* 0x000000ffff10a224 */ /* 0x000fe200078e00ff */
[----:B0-----:R-:W-:-:S06]  /*0600*/  @!P0 DMUL R2, R6, 8.98846567431157953865e+307 ;  /* 0x7fe0000006028828 */ /* 0x001fcc0000000000 */
[----:B------:R-:W0:Y:S04]  /*0610*/  MUFU.RCP64H R15, R3 ;  /* 0x00000003000f7308 */ /* 0x000e280000001800 */
[----:B------:R-:W-:-:S05]  /*0620*/  @!P0 LOP3.LUT R22, R3, 0x7ff00000, RZ, 0xc0, !PT ;  /* 0x7ff0000003168812 */ /* 0x000fca00078ec0ff */
[----:B------:R-:W-:Y:S01]  /*0630*/  VIADD R24, R22, 0xffffffff ;  /* 0xffffffff16187836 */ /* 0x000fe20000000000 */
[----:B0-----:R-:W-:-:S08]  /*0640*/  DFMA R6, R14, -R2, 1 ;  /* 0x3ff000000e06742b */ /* 0x001fd00000000802 */
[----:B------:R-:W-:-:S08]  /*0650*/  DFMA R6, R6, R6, R6 ;  /* 0x000000060606722b */ /* 0x000fd00000000006 */
[----:B------:R-:W-:Y:S01]  /*0660*/  DFMA R14, R14, R6, R14 ;  /* 0x000000060e0e722b */ /* 0x000fe2000000000e */
[----:B------:R-:W-:Y:S01]  /*0670*/  LOP3.LUT R7, R13, 0x800fffff, R9, 0xf8, !PT ;  /* 0x800fffff0d077812 */ /* 0x000fe200078ef809 */
[----:B------:R-:W-:-:S06]  /*0680*/  IMAD.MOV.U32 R6, RZ, RZ, R8 ;  /* 0x000000ffff067224 */ /* 0x000fcc00078e0008 */
[----:B------:R-:W-:Y:S02]  /*0690*/  DFMA R18, R14, -R2, 1 ;  /* 0x3ff000000e12742b */ /* 0x000fe40000000802 */
[----:B------:R-:W-:-:S06]  /*06a0*/  @!P2 DFMA R6, R6, 2, -R16 ;  /* 0x400000000606a82b */ /* 0x000fcc0000000810 */
[----:B------:R-:W-:-:S04]  /*06b0*/  DFMA R14, R14, R18, R14 ;  /* 0x000000120e0e722b */ /* 0x000fc8000000000e */
[----:B------:R-:W-:-:S04]  /*06c0*/  @!P2 LOP3.LUT R21, R7, 0x7ff00000, RZ, 0xc0, !PT ;  /* 0x7ff000000715a812 */ /* 0x000fc800078ec0ff */
[----:B------:R-:W-:Y:S01]  /*06d0*/  DMUL R16, R14, R6 ;  /* 0x000000060e107228 */ /* 0x000fe20000000000 */
[----:B------:R-:W-:-:S05]  /*06e0*/  VIADD R23, R21, 0xffffffff ;  /* 0xffffffff15177836 */ /* 0x000fca0000000000 */
[----:B------:R-:W-:Y:S02]  /*06f0*/  ISETP.GT.U32.AND P0, PT, R23, 0x7feffffe, PT ;  /* 0x7feffffe1700780c */ /* 0x000fe40003f04070 */
[----:B------:R-:W-:Y:S02]  /*0700*/  DFMA R18, R16, -R2, R6 ;  /* 0x800000021012722b */ /* 0x000fe40000000006 */
[----:B------:R-:W-:-:S06]  /*0710*/  ISETP.GT.U32.OR P0, PT, R24, 0x7feffffe, P0 ;  /* 0x7feffffe1800780c */ /* 0x000fcc0000704470 */
[----:B------:R-:W-:-:S07]  /*0720*/  DFMA R18, R14, R18, R16 ;  /* 0x000000120e12722b */ /* 0x000fce0000000010 */
[----:B------:R-:W-:Y:S05]  /*0730*/  @P0 BRA `(.L_x_706) ;  /* 0x0000000000600947 */ /* 0x000fea0003800000 */
[----:B------:R-:W-:Y:S01]  /*0740*/  VIADDMNMX R11, R20, -R11, 0xb9600000, !PT ;  /* 0xb9600000140b7446 */ /* 0x000fe2000780090b */
[----:B------:R-:W-:-:S03]  /*0750*/  IMAD.MOV.U32 R8, RZ, RZ, RZ ;  /* 0x000000ffff087224 */ /* 0x000fc600078e00ff */
[----:B------:R-:W-:-:S05]  /*0760*/  VIMNMX R4, PT, PT, R11, 0x46a00000, PT ;  /* 0x46a000000b047848 */ /* 0x000fca0003fe0100 */
[----:B------:R-:W-:-:S04]  /*0770*/  IMAD.IADD R4, R4, 0x1, -R13 ;  /* 0x0000000104047824 */ /* 0x000fc800078e0a0d */
[----:B------:R-:W-:-:S06]  /*0780*/  VIADD R9, R4, 0x7fe00000 ;  /* 0x7fe0000004097836 */ /* 0x000fcc0000000000 */
[----:B------:R-:W-:-:S10]  /*0790*/  DMUL R14, R18, R8 ;  /* 0x00000008120e7228 */ /* 0x000fd40000000000 */
[----:B------:R-:W-:-:S13]  /*07a0*/  FSETP.GTU.AND P0, PT, |R15|, 1.469367938527859385e-39, PT ;  /* 0x001000000f00780b */ /* 0x000fda0003f0c200 */
[----:B------:R-:W-:Y:S05]  /*07b0*/  @P0 BRA `(.L_x_707) ;  /* 0x0000000000980947 */ /* 0x000fea0003800000 */
[----:B------:R-:W-:Y:S01]  /*07c0*/  DFMA R2, R18, -R2, R6 ;  /* 0x800000021202722b */ /* 0x000fe20000000006 */
[----:B------:R-:W-:-:S09]  /*07d0*/  IMAD.MOV.U32 R8, RZ, RZ, RZ ;  /* 0x000000ffff087224 */ /* 0x000fd200078e00ff */
[C---:B------:R-:W-:Y:S02]  /*07e0*/  FSETP.NEU.AND P0, PT, R3.reuse, RZ, PT ;  /* 0x000000ff0300720b */ /* 0x040fe40003f0d000 */
[----:B------:R-:W-:-:S04]  /*07f0*/  LOP3.LUT R5, R3, 0x80000000, R5, 0x48, !PT ;  /* 0x8000000003057812 */ /* 0x000fc800078e4805 */
[----:B------:R-:W-:-:S07]  /*0800*/  LOP3.LUT R9, R5, R9, RZ, 0xfc, !PT ;  /* 0x0000000905097212 */ /* 0x000fce00078efcff */
[----:B------:R-:W-:Y:S05]  /*0810*/  @!P0 BRA `(.L_x_707) ;  /* 0x0000000000808947 */ /* 0x000fea0003800000 */
[----:B------:R-:W-:Y:S01]  /*0820*/  IMAD.MOV R3, RZ, RZ, -R4 ;  /* 0x000000ffff037224 */ /* 0x000fe200078e0a04 */
[----:B------:R-:W-:Y:S01]  /*0830*/  DMUL.RP R8, R18, R8 ;  /* 0x0000000812087228 */ /* 0x000fe20000008000 */
[----:B------:R-:W-:-:S06]  /*0840*/  IMAD.MOV.U32 R2, RZ, RZ, RZ ;  /* 0x000000ffff027224 */ /* 0x000fcc00078e00ff */
[----:B------:R-:W-:-:S03]  /*0850*/  DFMA R2, R14, -R2, R18 ;  /* 0x800000020e02722b */ /* 0x000fc60000000012 */
[----:B------:R-:W-:-:S03]  /*0860*/  LOP3.LUT R5, R9, R5, RZ, 0x3c, !PT ;  /* 0x0000000509057212 */ /* 0x000fc600078e3cff */
[----:B------:R-:W-:-:S04]  /*0870*/  IADD3 R2, PT, PT, -R4, -0x43300000, RZ ;  /* 0xbcd0000004027810 */ /* 0x000fc80007ffe1ff */
[----:B------:R-:W-:-:S04]  /*0880*/  FSETP.NEU.AND P0, PT, |R3|, R2, PT ;  /* 0x000000020300720b */ /* 0x000fc80003f0d200 */
[----:B------:R-:W-:Y:S02]  /*0890*/  FSEL R14, R8, R14, !P0 ;  /* 0x0000000e080e7208 */ /* 0x000fe40004000000 */
[----:B------:R-:W-:Y:S01]  /*08a0*/  FSEL R15, R5, R15, !P0 ;  /* 0x0000000f050f7208 */ /* 0x000fe20004000000 */
[----:B------:R-:W-:Y:S06]  /*08b0*/  BRA `(.L_x_707) ;  /* 0x0000000000587947 */ /* 0x000fec0003800000 */
.L_x_706:
[----:B------:R-:W-:-:S14]  /*08c0*/  DSETP.NAN.AND P0, PT, R8, R8, PT ;  /* 0x000000080800722a */ /* 0x000fdc0003f08000 */
[----:B------:R-:W-:Y:S05]  /*08d0*/  @P0 BRA `(.L_x_708) ;  /* 0x0000000000480947 */ /* 0x000fea0003800000 */
[----:B------:R-:W0:Y:S02]  /*08e0*/  LDC.64 R2, c[0x0][0x398] ;  /* 0x0000e600ff027b82 */ /* 0x000e240000000a00 */
[----:B0-----:R-:W-:-:S14]  /*08f0*/  DSETP.NAN.AND P0, PT, R2, R2, PT ;  /* 0x000000020200722a */ /* 0x001fdc0003f08000 */
[----:B------:R-:W-:Y:S05]  /*0900*/  @P0 BRA `(.L_x_709) ;  /* 0x0000000000300947 */ /* 0x000fea0003800000 */
[----:B------:R-:W-:Y:S01]  /*0910*/  ISETP.NE.AND P0, PT, R21, R22, PT ;  /* 0x000000161500720c */ /* 0x000fe20003f05270 */
[----:B------:R-:W-:Y:S02]  /*0920*/  IMAD.MOV.U32 R14, RZ, RZ, 0x0 ;  /* 0x00000000ff0e7424 */ /* 0x000fe400078e00ff */
[----:B------:R-:W-:-:S10]  /*0930*/  IMAD.MOV.U32 R15, RZ, RZ, -0x80000 ;  /* 0xfff80000ff0f7424 */ /* 0x000fd400078e00ff */
[----:B------:R-:W-:Y:S05]  /*0940*/  @!P0 BRA `(.L_x_707) ;  /* 0x0000000000348947 */ /* 0x000fea0003800000 */
[----:B------:R-:W-:Y:S02]  /*0950*/  ISETP.NE.AND P0, PT, R21, 0x7ff00000, PT ;  /* 0x7ff000001500780c */ /* 0x000fe40003f05270 */
[----:B------:R-:W-:Y:S02]  /*0960*/  LOP3.LUT R15, R9, 0x80000000, R5, 0x48, !PT ;  /* 0x80000000090f7812 */ /* 0x000fe400078e4805 */
[----:B------:R-:W-:-:S13]  /*0970*/  ISETP.EQ.OR P0, PT, R22, RZ, !P0 ;  /* 0x000000ff1600720c */ /* 0x000fda0004702670 */
[----:B------:R-:W-:Y:S01]  /*0980*/  @P0 LOP3.LUT R2, R15, 0x7ff00000, RZ, 0xfc, !PT ;  /* 0x7ff000000f020812 */ /* 0x000fe200078efcff */
[----:B------:R-:W-:Y:S02]  /*0990*/  @!P0 IMAD.MOV.U32 R14, RZ, RZ, RZ ;  /* 0x000000ffff0e8224 */ /* 0x000fe400078e00ff */
[----:B------:R-:W-:Y:S02]  /*09a0*/  @P0 IMAD.MOV.U32 R14, RZ, RZ, RZ ;  /* 0x000000ffff0e0224 */ /* 0x000fe400078e00ff */
[----:B------:R-:W-:Y:S01]  /*09b0*/  @P0 IMAD.MOV.U32 R15, RZ, RZ, R2 ;  /* 0x000000ffff0f0224 */ /* 0x000fe200078e0002 */
[----:B------:R-:W-:Y:S06]  /*09c0*/  BRA `(.L_x_707) ;  /* 0x0000000000147947 */ /* 0x000fec0003800000 */
.L_x_709:
[----:B------:R-:W-:Y:S01]  /*09d0*/  LOP3.LUT R15, R5, 0x80000, RZ, 0xfc, !PT ;  /* 0x00080000050f7812 */ /* 0x000fe200078efcff */
[----:B------:R-:W-:Y:S01]  /*09e0*/  IMAD.MOV.U32 R14, RZ, RZ, R4 ;  /* 0x000000ffff0e7224 */ /* 0x000fe200078e0004 */
[----:B------:R-:W-:Y:S06]  /*09f0*/  BRA `(.L_x_707) ;  /* 0x0000000000087947 */ /* 0x000fec0003800000 */
.L_x_708:
[----:B------:R-:W-:Y:S01]  /*0a00*/  LOP3.LUT R15, R9, 0x80000, RZ, 0xfc, !PT ;  /* 0x00080000090f7812 */ /* 0x000fe200078efcff */
[----:B------:R-:W-:-:S07]  /*0a10*/  IMAD.MOV.U32 R14, RZ, RZ, R8 ;  /* 0x000000ffff0e7224 */ /* 0x000fce00078e0008 */
.L_x_707:
[----:B------:R-:W-:Y:S05]  /*0a20*/  BSYNC.RECONVERGENT B2 ;  /* 0x0000000000027941 */ /* 0x000fea0003800200 */
.L_x_705:
[----:B------:R-:W-:Y:S02]  /*0a30*/  IMAD.MOV.U32 R13, RZ, RZ, 0x0 ;  /* 0x00000000ff0d7424 */ /* 0x000fe400078e00ff */
[----:B------:R-:W-:Y:S02]  /*0a40*/  IMAD.MOV.U32 R2, RZ, RZ, R14 ;  /* 0x000000ffff027224 */ /* 0x000fe400078e000e */
[----:B------:R-:W-:Y:S01]  /*0a50*/  IMAD.MOV.U32 R3, RZ, RZ, R15 ;  /* 0x000000ffff037224 */ /* 0x000fe200078e000f */
[----:B------:R-:W-:Y:S06]  /*0a60*/  RET.REL.NODEC R12 `(_Z6kernelPdiiiid) ;  /* 0xfffffff40c647950 */ /* 0x000fec0003c3ffff */
.L_x_710:
        /* <DEDUP_REMOVED lines=9> */
.L_x_716:


//--------------------- .text._Z7swapRowPdiii     --------------------------
	.section	.text._Z7swapRowPdiii,"ax",@progbits
	.align	128
        .global         _Z7swapRowPdiii
        .type           _Z7swapRowPdiii,@function
        .size           _Z7swapRowPdiii,(.L_x_727 - _Z7swapRowPdiii)
        .other          _Z7swapRowPdiii,@"STO_CUDA_ENTRY STV_DEFAULT"
_Z7swapRowPdiii:
.text._Z7swapRowPdiii:
[----:B------:R-:W-:Y:S01]  /*0000*/  LDC R1, c[0x0][0x37c] ;  /* 0x0000df00ff017b82 */ /* 0x000fe20000000800 */
[----:B------:R-:W0:Y:S01]  /*0010*/  S2R R3, SR_CTAID.X ;  /* 0x0000000000037919 */ /* 0x000e220000002500 */
[----:B------:R-:W0:Y:S06]  /*0020*/  LDCU UR4, c[0x0][0x370] ;  /* 0x00006e00ff0477ac */ /* 0x000e2c0008000800 */
[----:B------:R-:W1:Y:S01]  /*0030*/  LDC R2, c[0x0][0x360] ;  /* 0x0000d800ff027b82 */ /* 0x000e620000000800 */
[----:B------:R-:W0:Y:S01]  /*0040*/  S2R R0, SR_TID.X ;  /* 0x0000000000007919 */ /* 0x000e220000002100 */
[----:B------:R-:W2:Y:S01]  /*0050*/  LDCU UR6, c[0x0][0x390] ;  /* 0x00007200ff0677ac */ /* 0x000ea20008000800 */
[----:B0-----:R-:W-:-:S02]  /*0060*/  IMAD R3, R3, UR4, R0 ;  /* 0x0000000403037c24 */ /* 0x001fc4000f8e0200 */
[----:B-1----:R-:W-:-:S03]  /*0070*/  IMAD R0, R2, UR4, RZ ;  /* 0x0000000402007c24 */ /* 0x002fc6000f8e02ff */
[----:B--2---:R-:W-:-:S13]  /*0080*/  ISETP.GE.AND P0, PT, R3, UR6, PT ;  /* 0x0000000603007c0c */ /* 0x004fda000bf06270 */
[----:B------:R-:W-:Y:S05]  /*0090*/  @P0 EXIT ;  /* 0x000000000000094d */ /* 0x000fea0003800000 */
[----:B------:R-:W0:Y:S01]  /*00a0*/  I2F.U32.RP R8, R0 ;  /* 0x0000000000087306 */ /* 0x000e220000209000 */
[----:B------:R-:W-:Y:S01]  /*00b0*/  IADD3 R2, PT, PT, R0, R3, RZ ;  /* 0x0000000300027210 */ /* 0x000fe20007ffe0ff */
[----:B------:R-:W1:Y:S01]  /*00c0*/  LDCU.64 UR4, c[0x0][0x358] ;  /* 0x00006b00ff0477ac */ /* 0x000e620008000a00 */
[----:B------:R-:W-:Y:S01]  /*00d0*/  IADD3 R9, PT, PT, RZ, -R0, RZ ;  /* 0x80000000ff097210 */ /* 0x000fe20007ffe0ff */
[----:B------:R-:W-:Y:S01]  /*00e0*/  BSSY.RECONVERGENT B0, `(.L_x_711) ;  /* 0x000002d000007945 */ /* 0x000fe20003800200 */
[C---:B------:R-:W-:Y:S02]  /*00f0*/  ISETP.GE.AND P0, PT, R2.reuse, UR6, PT ;  /* 0x0000000602007c0c */ /* 0x040fe4000bf06270 */
[----:B------:R-:W-:Y:S02]  /*0100*/  VIMNMX R7, PT, PT, R2, UR6, !PT ;  /* 0x0000000602077c48 */ /* 0x000fe4000ffe0100 */
[----:B------:R-:W-:Y:S02]  /*0110*/  SEL R6, RZ, 0x1, P0 ;  /* 0x00000001ff067807 */ /* 0x000fe40000000000 */
[----:B------:R-:W-:-:S02]  /*0120*/  ISETP.NE.U32.AND P2, PT, R0, RZ, PT ;  /* 0x000000ff0000720c */ /* 0x000fc40003f45070 */
[----:B------:R-:W-:Y:S01]  /*0130*/  IADD3 R7, PT, PT, R7, -R2, -R6 ;  /* 0x8000000207077210 */ /* 0x000fe20007ffe806 */
[----:B0-----:R-:W0:Y:S02]  /*0140*/  MUFU.RCP R8, R8 ;  /* 0x0000000800087308 */ /* 0x001e240000001000 */
[----:B0-----:R-:W-:-:S06]  /*0150*/  IADD3 R4, PT, PT, R8, 0xffffffe, RZ ;  /* 0x0ffffffe08047810 */ /* 0x001fcc0007ffe0ff */
[----:B------:R0:W2:Y:S02]  /*0160*/  F2I.FTZ.U32.TRUNC.NTZ R5, R4 ;  /* 0x0000000400057305 */ /* 0x0000a4000021f000 */
[----:B0-----:R-:W-:Y:S02]  /*0170*/  HFMA2 R4, -RZ, RZ, 0, 0 ;  /* 0x00000000ff047431 */ /* 0x001fe400000001ff */
[----:B--2---:R-:W-:-:S04]  /*0180*/  IMAD R9, R9, R5, RZ ;  /* 0x0000000509097224 */ /* 0x004fc800078e02ff */
[----:B------:R-:W-:-:S06]  /*0190*/  IMAD.HI.U32 R8, R5, R9, R4 ;  /* 0x0000000905087227 */ /* 0x000fcc00078e0004 */
[----:B------:R-:W-:-:S05]  /*01a0*/  IMAD.HI.U32 R5, R8, R7, RZ ;  /* 0x0000000708057227 */ /* 0x000fca00078e00ff */
[----:B------:R-:W-:-:S05]  /*01b0*/  IADD3 R2, PT, PT, -R5, RZ, RZ ;  /* 0x000000ff05027210 */ /* 0x000fca0007ffe1ff */
[----:B------:R-:W-:-:S05]  /*01c0*/  IMAD R7, R0, R2, R7 ;  /* 0x0000000200077224 */ /* 0x000fca00078e0207 */
[----:B------:R-:W-:-:S13]  /*01d0*/  ISETP.GE.U32.AND P0, PT, R7, R0, PT ;  /* 0x000000000700720c */ /* 0x000fda0003f06070 */
[----:B------:R-:W-:Y:S02]  /*01e0*/  @P0 IADD3 R7, PT, PT, -R0, R7, RZ ;  /* 0x0000000700070210 */ /* 0x000fe40007ffe1ff */
[----:B------:R-:W-:Y:S02]  /*01f0*/  @P0 IADD3 R5, PT, PT, R5, 0x1, RZ ;  /* 0x0000000105050810 */ /* 0x000fe40007ffe0ff */
[----:B------:R-:W-:-:S13]  /*0200*/  ISETP.GE.U32.AND P1, PT, R7, R0, PT ;  /* 0x000000000700720c */ /* 0x000fda0003f26070 */
[----:B------:R-:W-:Y:S02]  /*0210*/  @P1 IADD3 R5, PT, PT, R5, 0x1, RZ ;  /* 0x0000000105051810 */ /* 0x000fe40007ffe0ff */
[----:B------:R-:W-:-:S04]  /*0220*/  @!P2 LOP3.LUT R5, RZ, R0, RZ, 0x33, !PT ;  /* 0x00000000ff05a212 */ /* 0x000fc800078e33ff */
[----:B------:R-:W-:-:S04]  /*0230*/  IADD3 R2, PT, PT, R6, R5, RZ ;  /* 0x0000000506027210 */ /* 0x000fc80007ffe0ff */
[C---:B------:R-:W-:Y:S02]  /*0240*/  LOP3.LUT R4, R2.reuse, 0x3, RZ, 0xc0, !PT ;  /* 0x0000000302047812 */ /* 0x040fe400078ec0ff */
[----:B------:R-:W-:Y:S02]  /*0250*/  ISETP.GE.U32.AND P1, PT, R2, 0x3, PT ;  /* 0x000000030200780c */ /* 0x000fe40003f26070 */
[----:B------:R-:W-:-:S13]  /*0260*/  ISETP.NE.AND P0, PT, R4, 0x3, PT ;  /* 0x000000030400780c */ /* 0x000fda0003f05270 */
[----:B-1----:R-:W-:Y:S05]  /*0270*/  @!P0 BRA `(.L_x_712) ;  /* 0x00000000004c8947 */ /* 0x002fea0003800000 */
[----:B------:R-:W0:Y:S01]  /*0280*/  LDC.64 R14, c[0x0][0x388] ;  /* 0x0000e200ff0e7b82 */ /* 0x000e220000000a00 */
[----:B------:R-:W-:-:S04]  /*0290*/  IADD3 R2, PT, PT, R2, 0x1, RZ ;  /* 0x0000000102027810 */ /* 0x000fc80007ffe0ff */
[----:B------:R-:W-:-:S03]  /*02a0*/  LOP3.LUT R2, R2, 0x3, RZ, 0xc0, !PT ;  /* 0x0000000302027812 */ /* 0x000fc600078ec0ff */
[----:B------:R-:W1:Y:S01]  /*02b0*/  LDC.64 R12, c[0x0][0x380] ;  /* 0x0000e000ff0c7b82 */ /* 0x000e620000000a00 */
[----:B------:R-:W-:Y:S01]  /*02c0*/  IADD3 R2, PT, PT, -R2, RZ, RZ ;  /* 0x000000ff02027210 */ /* 0x000fe20007ffe1ff */
[C---:B0-----:R-:W-:Y:S02]  /*02d0*/  IMAD R15, R3.reuse, 0x2740, R15 ;  /* 0x00002740030f7824 */ /* 0x041fe400078e020f */
[----:B------:R-:W-:-:S07]  /*02e0*/  IMAD R17, R3, 0x2740, R14 ;  /* 0x0000274003117824 */ /* 0x000fce00078e020e */
.L_x_713:
[----:B01----:R-:W-:-:S04]  /*02f0*/  IMAD.WIDE R8, R15, 0x8, R12 ;  /* 0x000000080f087825 */ /* 0x003fc800078e020c */
[----:B------:R-:W-:Y:S01]  /*0300*/  IMAD.WIDE R4, R17, 0x8, R12 ;  /* 0x0000000811047825 */ /* 0x000fe200078e020c */
[----:B------:R-:W2:Y:S04]  /*0310*/  LDG.E.64 R10, desc[UR4][R8.64] ;  /* 0x00000004080a7981 */ /* 0x000ea8000c1e1b00 */
[----:B------:R-:W3:Y:S01]  /*0320*/  LDG.E.64 R6, desc[UR4][R4.64] ;  /* 0x0000000404067981 */ /* 0x000ee2000c1e1b00 */
[----:B------:R-:W-:Y:S01]  /*0330*/  IADD3 R2, PT, PT, R2, 0x1, RZ ;  /* 0x0000000102027810 */ /* 0x000fe20007ffe0ff */
[C---:B------:R-:W-:Y:S01]  /*0340*/  IMAD R15, R0.reuse, 0x2740, R15 ;  /* 0x00002740000f7824 */ /* 0x040fe200078e020f */
[C---:B------:R-:W-:Y:S01]  /*0350*/  IADD3 R3, PT, PT, R0.reuse, R3, RZ ;  /* 0x0000000300037210 */ /* 0x040fe20007ffe0ff */
[----:B------:R-:W-:Y:S01]  /*0360*/  IMAD R17, R0, 0x2740, R17 ;  /* 0x0000274000117824 */ /* 0x000fe200078e0211 */
[----:B------:R-:W-:Y:S01]  /*0370*/  ISETP.NE.AND P0, PT, R2, RZ, PT ;  /* 0x000000ff0200720c */ /* 0x000fe20003f05270 */
[----:B--2---:R0:W-:Y:S04]  /*0380*/  STG.E.64 desc[UR4][R4.64], R10 ;  /* 0x0000000a04007986 */ /* 0x0041e8000c101b04 */
[----:B---3--:R0:W-:Y:S08]  /*0390*/  STG.E.64 desc[UR4][R8.64], R6 ;  /* 0x0000000608007986 */ /* 0x0081f0000c101b04 */
[----:B------:R-:W-:Y:S05]  /*03a0*/  @P0 BRA `(.L_x_713) ;  /* 0xfffffffc00d00947 */ /* 0x000fea000383ffff */
.L_x_712:
[----:B------:R-:W-:Y:S05]  /*03b0*/  BSYNC.RECONVERGENT B0 ;  /* 0x0000000000007941 */ /* 0x000fea0003800200 */
.L_x_711:
[----:B------:R-:W-:Y:S05]  /*03c0*/  @!P1 EXIT ;  /* 0x000000000000994d */ /* 0x000fea0003800000 */
.L_x_714:
[----:B0--3--:R-:W0:Y:S08]  /*03d0*/  LDC.64 R8, c[0x0][0x388] ;  /* 0x0000e200ff087b82 */ /* 0x009e300000000a00 */
[----:B------:R-:W1:Y:S01]  /*03e0*/  LDC.64 R4, c[0x0][0x380] ;  /* 0x0000e000ff047b82 */ /* 0x000e620000000a00 */
[C---:B0-----:R-:W-:Y:S02]  /*03f0*/  IMAD R9, R3.reuse, 0x2740, R9 ;  /* 0x0000274003097824 */ /* 0x041fe400078e0209 */
[----:B------:R-:W-:-:S02]  /*0400*/  IMAD R7, R3, 0x2740, R8 ;  /* 0x0000274003077824 */ /* 0x000fc400078e0208 */
[----:B-1----:R-:W-:-:S04]  /*0410*/  IMAD.WIDE R18, R9, 0x8, R4 ;  /* 0x0000000809127825 */ /* 0x002fc800078e0204 */
[----:B------:R-:W-:Y:S01]  /*0420*/  IMAD.WIDE R14, R7, 0x8, R4 ;  /* 0x00000008070e7825 */ /* 0x000fe200078e0204 */
[----:B------:R-:W2:Y:S04]  /*0430*/  LDG.E.64 R20, desc[UR4][R18.64] ;  /* 0x0000000412147981 */ /* 0x000ea8000c1e1b00 */
[----:B------:R-:W3:Y:S01]  /*0440*/  LDG.E.64 R16, desc[UR4][R14.64] ;  /* 0x000000040e107981 */ /* 0x000ee2000c1e1b00 */
[C---:B------:R-:W-:Y:S02]  /*0450*/  IMAD R13, R0.reuse, 0x2740, R9 ;  /* 0x00002740000d7824 */ /* 0x040fe400078e0209 */
[----:B------:R-:W-:Y:S02]  /*0460*/  IMAD R11, R0, 0x2740, R7 ;  /* 0x00002740000b7824 */ /* 0x000fe400078e0207 */
[----:B------:R-:W-:-:S04]  /*0470*/  IMAD.WIDE R6, R13, 0x8, R4 ;  /* 0x000000080d067825 */ /* 0x000fc800078e0204 */
[----:B------:R-:W-:Y:S01]  /*0480*/  IMAD.WIDE R8, R11, 0x8, R4 ;  /* 0x000000080b087825 */ /* 0x000fe200078e0204 */
[----:B--2---:R0:W-:Y:S04]  /*0490*/  STG.E.64 desc[UR4][R14.64], R20 ;  /* 0x000000140e007986 */ /* 0x0041e8000c101b04 */
[----:B---3--:R1:W-:Y:S04]  /*04a0*/  STG.E.64 desc[UR4][R18.64], R16 ;  /* 0x0000001012007986 */ /* 0x0083e8000c101b04 */
[----:B------:R-:W2:Y:S04]  /*04b0*/  LDG.E.64 R24, desc[UR4][R6.64] ;  /* 0x0000000406187981 */ /* 0x000ea8000c1e1b00 */
[----:B------:R-:W3:Y:S01]  /*04c0*/  LDG.E.64 R22, desc[UR4][R8.64] ;  /* 0x0000000408167981 */ /* 0x000ee2000c1e1b00 */
[----:B------:R-:W-:-:S02]  /*04d0*/  IMAD R2, R0, 0x2740, R13 ;  /* 0x0000274000027824 */ /* 0x000fc400078e020d */
[----:B------:R-:W-:Y:S02]  /*04e0*/  IMAD R29, R0, 0x2740, R11 ;  /* 0x00002740001d7824 */ /* 0x000fe400078e020b */
[----:B------:R-:W-:-:S04]  /*04f0*/  IMAD.WIDE R10, R2, 0x8, R4 ;  /* 0x00000008020a7825 */ /* 0x000fc800078e0204 */
[----:B------:R-:W-:Y:S01]  /*0500*/  IMAD.WIDE R12, R29, 0x8, R4 ;  /* 0x000000081d0c7825 */ /* 0x000fe200078e0204 */
[----:B--2---:R2:W-:Y:S04]  /*0510*/  STG.E.64 desc[UR4][R8.64], R24 ;  /* 0x0000001808007986 */ /* 0x0045e8000c101b04 */
[----:B---3--:R3:W-:Y:S04]  /*0520*/  STG.E.64 desc[UR4][R6.64], R22 ;  /* 0x0000001606007986 */ /* 0x0087e8000c101b04 */
[----:B------:R-:W4:Y:S04]  /*0530*/  LDG.E.64 R26, desc[UR4][R10.64] ;  /* 0x000000040a1a7981 */ /* 0x000f28000c1e1b00 */
[----:B0-----:R-:W5:Y:S01]  /*0540*/  LDG.E.64 R14, desc[UR4][R12.64] ;  /* 0x000000040c0e7981 */ /* 0x001f62000c1e1b00 */
[----:B-1----:R-:W-:-:S02]  /*0550*/  IMAD R17, R0, 0x2740, R2 ;  /* 0x0000274000117824 */ /* 0x002fc400078e0202 */
[----:B------:R-:W-:Y:S02]  /*0560*/  IMAD R29, R0, 0x2740, R29 ;  /* 0x00002740001d7824 */ /* 0x000fe400078e021d */
[----:B------:R-:W-:-:S04]  /*0570*/  IMAD.WIDE R16, R17, 0x8, R4 ;  /* 0x0000000811107825 */ /* 0x000fc800078e0204 */
[----:B------:R-:W-:Y:S01]  /*0580*/  IMAD.WIDE R4, R29, 0x8, R4 ;  /* 0x000000081d047825 */ /* 0x000fe200078e0204 */
[----:B----4-:R3:W-:Y:S04]  /*0590*/  STG.E.64 desc[UR4][R12.64], R26 ;  /* 0x0000001a0c007986 */ /* 0x0107e8000c101b04 */
[----:B-----5:R3:W-:Y:S04]  /*05a0*/  STG.E.64 desc[UR4][R10.64], R14 ;  /* 0x0000000e0a007986 */ /* 0x0207e8000c101b04 */
[----:B------:R-:W4:Y:S04]  /*05b0*/  LDG.E.64 R18, desc[UR4][R16.64] ;  /* 0x0000000410127981 */ /* 0x000f28000c1e1b00 */
[----:B--2---:R-:W2:Y:S01]  /*05c0*/  LDG.E.64 R8, desc[UR4][R4.64] ;  /* 0x0000000404087981 */ /* 0x004ea2000c1e1b00 */
[----:B------:R-:W-:-:S04]  /*05d0*/  LEA R3, R0, R3, 0x2 ;  /* 0x0000000300037211 */ /* 0x000fc800078e10ff */
[----:B------:R-:W-:Y:S01]  /*05e0*/  ISETP.GE.AND P0, PT, R3, UR6, PT ;  /* 0x0000000603007c0c */ /* 0x000fe2000bf06270 */
[----:B----4-:R3:W-:Y:S04]  /*05f0*/  STG.E.64 desc[UR4][R4.64], R18 ;  /* 0x0000001204007986 */ /* 0x0107e8000c101b04 */
[----:B--2---:R3:W-:Y:S08]  /*0600*/  STG.E.64 desc[UR4][R16.64], R8 ;  /* 0x0000000810007986 */ /* 0x0047f0000c101b04 */
[----:B------:R-:W-:Y:S05]  /*0610*/  @!P0 BRA `(.L_x_714) ;  /* 0xfffffffc006c8947 */ /* 0x000fea000383ffff */
[----:B------:R-:W-:Y:S05]  /*0620*/  EXIT ;  /* 0x000000000000794d */ /* 0x000fea0003800000 */
.L_x_715:
        /* <DEDUP_REMOVED lines=13> */
.L_x_727:


//--------------------- .nv.shared._ZN3cub18CUB_300001_SM_10006detail11EmptyKernelIvEEvv --------------------------
	.section	.nv.shared._ZN3cub18CUB_300001_SM_10006detail11EmptyKernelIvEEvv,"aw",@nobits
	.sectionflags	@""
	.align	16
	.zero		1024


//--------------------- .nv.shared.reserved.0     --------------------------
	.section	.nv.shared.reserved.0,"aw",@nobits
	.weak		__nv_reservedSMEM_offset_0_alias
	.size		__nv_reservedSMEM_offset_0_alias, 0, 64
	.other		__nv_reservedSMEM_offset_0_alias,@"STO_CUDA_RESERVED_SHARED STV_DEFAULT"
__nv_reservedSMEM_offset_0_alias:
	.zero		0
	.zero		64


//--------------------- .nv.global                --------------------------
	.section	.nv.global,"aw",@nobits
.nv.global:
	.type		_ZN34_INTERNAL_91a81d00_4_k_cu_ff65c53a6thrust24THRUST_300001_SM_1000_NS12placeholders2_8E,@object
	.size		_ZN34_INTERNAL_91a81d00_4_k_cu_ff65c53a6thrust24THRUST_300001_SM_1000_NS12placeholders2_8E,(_ZN34_INTERNAL_91a81d00_4_k_cu_ff65c53a4cuda3std3__436_GLOBAL__N__91a81d00_4_k_cu_ff65c53a6ignoreE - _ZN34_INTERNAL_91a81d00_4_k_cu_ff65c53a6thrust24THRUST_300001_SM_1000_NS12placeholders2_8E)
_ZN34_INTERNAL_91a81d00_4_k_cu_ff65c53a6thrust24THRUST_300001_SM_1000_NS12placeholders2_8E:
	.zero		1
	.type		_ZN34_INTERNAL_91a81d00_4_k_cu_ff65c53a4cuda3std3__436_GLOBAL__N__91a81d00_4_k_cu_ff65c53a6ignoreE,@object
	.size		_ZN34_INTERNAL_91a81d00_4_k_cu_ff65c53a4cuda3std3__436_GLOBAL__N__91a81d00_4_k_cu_ff65c53a6ignoreE,(_ZN34_INTERNAL_91a81d00_4_k_cu_ff65c53a4cuda3std6ranges3__45__cpo4dataE - _ZN34_INTERNAL_91a81d00_4_k_cu_ff65c53a4cuda3std3__436_GLOBAL__N__91a81d00_4_k_cu_ff65c53a6ignoreE)
_ZN34_INTERNAL_91a81d00_4_k_cu_ff65c53a4cuda3std3__436_GLOBAL__N__91a81d00_4_k_cu_ff65c53a6ignoreE:
	.zero		1
	.type		_ZN34_INTERNAL_91a81d00_4_k_cu_ff65c53a4cuda3std6ranges3__45__cpo4dataE,@object
	.size		_ZN34_INTERNAL_91a81d00_4_k_cu_ff65c53a4cuda3std6ranges3__45__cpo4dataE,(_ZN34_INTERNAL_91a81d00_4_k_cu_ff65c53a6thrust24THRUST_300001_SM_1000_NS6system3cpp3parE - _ZN34_INTERNAL_91a81d00_4_k_cu_ff65c53a4cuda3std6ranges3__45__cpo4dataE)
_ZN34_INTERNAL_91a81d00_4_k_cu_ff65c53a4cuda3std6ranges3__45__cpo4dataE:
	.zero		1
	.type		_ZN34_INTERNAL_91a81d00_4_k_cu_ff65c53a6thrust24THRUST_300001_SM_1000_NS6system3cpp3parE,@object
	.size		_ZN34_INTERNAL_91a81d00_4_k_cu_ff65c53a6thrust24THRUST_300001_SM_1000_NS6system3cpp3parE,(_ZN34_INTERNAL_91a81d00_4_k_cu_ff65c53a4cuda3std3__45__cpo5beginE - _ZN34_INTERNAL_91a81d00_4_k_cu_ff65c53a6thrust24THRUST_300001_SM_1000_NS6system3cpp3parE)
_ZN34_INTERNAL_91a81d00_4_k_cu_ff65c53a6thrust24THRUST_300001_SM_1000_NS6system3cpp3parE:
	.zero		1
	.type		_ZN34_INTERNAL_91a81d00_4_k_cu_ff65c53a4cuda3std3__45__cpo5beginE,@object
	.size		_ZN34_INTERNAL_91a81d00_4_k_cu_ff65c53a4cuda3std3__45__cpo5beginE,(_ZN34_INTERNAL_91a81d00_4_k_cu_ff65c53a4cuda3std6ranges3__45__cpo5beginE - _ZN34_INTERNAL_91a81d00_4_k_cu_ff65c53a4cuda3std3__45__cpo5beginE)
_ZN34_INTERNAL_91a81d00_4_k_cu_ff65c53a4cuda3std3__45__cpo5beginE:
	.zero		1
	.type		_ZN34_INTERNAL_91a81d00_4_k_cu_ff65c53a4cuda3std6ranges3__45__cpo5beginE,@object
	.size		_ZN34_INTERNAL_91a81d00_4_k_cu_ff65c53a4cuda3std6ranges3__45__cpo5beginE,(_ZN34_INTERNAL_91a81d00_4_k_cu_ff65c53a6thrust24THRUST_300001_SM_1000_NS6deviceE - _ZN34_INTERNAL_91a81d00_4_k_cu_ff65c53a4cuda3std6ranges3__45__cpo5beginE)
_ZN34_INTERNAL_91a81d00_4_k_cu_ff65c53a4cuda3std6ranges3__45__cpo5beginE:
	.zero		1
	.type		_ZN34_INTERNAL_91a81d00_4_k_cu_ff65c53a6thrust24THRUST_300001_SM_1000_NS6deviceE,@object
	.size		_ZN34_INTERNAL_91a81d00_4_k_cu_ff65c53a6thrust24THRUST_300001_SM_1000_NS6deviceE,(_ZN34_INTERNAL_91a81d00_4_k_cu_ff65c53a4cuda3std3__47nulloptE - _ZN34_INTERNAL_91a81d00_4_k_cu_ff65c53a6thrust24THRUST_300001_SM_1000_NS6deviceE)
_ZN34_INTERNAL_91a81d00_4_k_cu_ff65c53a6thrust24THRUST_300001_SM_1000_NS6deviceE:
	.zero		1
	.type		_ZN34_INTERNAL_91a81d00_4_k_cu_ff65c53a4cuda3std3__47nulloptE,@object
	.size		_ZN34_INTERNAL_91a81d00_4_k_cu_ff65c53a4cuda3std3__47nulloptE,(_ZN34_INTERNAL_91a81d00_4_k_cu_ff65c53a4cuda3std6ranges3__45__cpo8distanceE - _ZN34_INTERNAL_91a81d00_4_k_cu_ff65c53a4cuda3std3__47nulloptE)
_ZN34_INTERNAL_91a81d00_4_k_cu_ff65c53a4cuda3std3__47nulloptE:
	.zero		1
	.type		_ZN34_INTERNAL_91a81d00_4_k_cu_ff65c53a4cuda3std6ranges3__45__cpo8distanceE,@object
	.size		_ZN34_INTERNAL_91a81d00_4_k_cu_ff65c53a4cuda3std6ranges3__45__cpo8distanceE,(_ZN34_INTERNAL_91a81d00_4_k_cu_ff65c53a6thrust24THRUST_300001_SM_1000_NS12placeholders2_4E - _ZN34_INTERNAL_91a81d00_4_k_cu_ff65c53a4cuda3std6ranges3__45__cpo8distanceE)
_ZN34_INTERNAL_91a81d00_4_k_cu_ff65c53a4cuda3std6ranges3__45__cpo8distanceE:
	.zero		1
	.type		_ZN34_INTERNAL_91a81d00_4_k_cu_ff65c53a6thrust24THRUST_300001_SM_1000_NS12placeholders2_4E,@object
	.size		_ZN34_INTERNAL_91a81d00_4_k_cu_ff65c53a6thrust24THRUST_300001_SM_1000_NS12placeholders2_4E,(_ZN34_INTERNAL_91a81d00_4_k_cu_ff65c53a4cuda3std3__45__cpo6rbeginE - _ZN34_INTERNAL_91a81d00_4_k_cu_ff65c53a6thrust24THRUST_300001_SM_1000_NS12placeholders2_4E)
_ZN34_INTERNAL_91a81d00_4_k_cu_ff65c53a6thrust24THRUST_300001_SM_1000_NS12placeholders2_4E:
	.zero		1
	.type		_ZN34_INTERNAL_91a81d00_4_k_cu_ff65c53a4cuda3std3__45__cpo6rbeginE,@object
	.size		_ZN34_INTERNAL_91a81d00_4_k_cu_ff65c53a4cuda3std3__45__cpo6rbeginE,(_ZN34_INTERNAL_91a81d00_4_k_cu_ff65c53a4cuda3std6ranges3__45__cpo7advanceE - _ZN34_INTERNAL_91a81d00_4_k_cu_ff65c53a4cuda3std3__45__cpo6rbeginE)
_ZN34_INTERNAL_91a81d00_4_k_cu_ff65c53a4cuda3std3__45__cpo6rbeginE:
	.zero		1
	.type		_ZN34_INTERNAL_91a81d00_4_k_cu_ff65c53a4cuda3std6ranges3__45__cpo7advanceE,@object
	.size		_ZN34_INTERNAL_91a81d00_4_k_cu_ff65c53a4cuda3std6ranges3__45__cpo7advanceE,(_ZN34_INTERNAL_91a81d00_4_k_cu_ff65c53a6thrust24THRUST_300001_SM_1000_NS12placeholders3_10E - _ZN34_INTERNAL_91a81d00_4_k_cu_ff65c53a4cuda3std6ranges3__45__cpo7advanceE)
_ZN34_INTERNAL_91a81d00_4_k_cu_ff65c53a4cuda3std6ranges3__45__cpo7advanceE:
	.zero		1
	.type		_ZN34_INTERNAL_91a81d00_4_k_cu_ff65c53a6thrust24THRUST_300001_SM_1000_NS12placeholders3_10E,@object
	.size		_ZN34_INTERNAL_91a81d00_4_k_cu_ff65c53a6thrust24THRUST_300001_SM_1000_NS12placeholders3_10E,(_ZN34_INTERNAL_91a81d00_4_k_cu_ff65c53a4cuda3std3__48in_placeE - _ZN34_INTERNAL_91a81d00_4_k_cu_ff65c53a6thrust24THRUST_300001_SM_1000_NS12placeholders3_10E)
_ZN34_INTERNAL_91a81d00_4_k_cu_ff65c53a6thrust24THRUST_300001_SM_1000_NS12placeholders3_10E:
	.zero		1
	.type		_ZN34_INTERNAL_91a81d00_4_k_cu_ff65c53a4cuda3std3__48in_placeE,@object
	.size		_ZN34_INTERNAL_91a81d00_4_k_cu_ff65c53a4cuda3std3__48in_placeE,(_ZN34_INTERNAL_91a81d00_4_k_cu_ff65c53a4cuda3std6ranges3__45__cpo4sizeE - _ZN34_INTERNAL_91a81d00_4_k_cu_ff65c53a4cuda3std3__48in_placeE)
_ZN34_INTERNAL_91a81d00_4_k_cu_ff65c53a4cuda3std3__48in_placeE:
	.zero		1
	.type		_ZN34_INTERNAL_91a81d00_4_k_cu_ff65c53a4cuda3std6ranges3__45__cpo4sizeE,@object
	.size		_ZN34_INTERNAL_91a81d00_4_k_cu_ff65c53a4cuda3std6ranges3__45__cpo4sizeE,(_ZN34_INTERNAL_91a81d00_4_k_cu_ff65c53a6thrust24THRUST_300001_SM_1000_NS12placeholders2_2E - _ZN34_INTERNAL_91a81d00_4_k_cu_ff65c53a4cuda3std6ranges3__45__cpo4sizeE)
_ZN34_INTERNAL_91a81d00_4_k_cu_ff65c53a4cuda3std6ranges3__45__cpo4sizeE:
	.zero		1
	.type		_ZN34_INTERNAL_91a81d00_4_k_cu_ff65c53a6thrust24THRUST_300001_SM_1000_NS12placeholders2_2E,@object
	.size		_ZN34_INTERNAL_91a81d00_4_k_cu_ff65c53a6thrust24THRUST_300001_SM_1000_NS12placeholders2_2E,(_ZN34_INTERNAL_91a81d00_4_k_cu_ff65c53a4cuda3std3__45__cpo6cbeginE - _ZN34_INTERNAL_91a81d00_4_k_cu_ff65c53a6thrust24THRUST_300001_SM_1000_NS12placeholders2_2E)
_ZN34_INTERNAL_91a81d00_4_k_cu_ff65c53a6thrust24THRUST_300001_SM_1000_NS12placeholders2_2E:
	.zero		1
	.type		_ZN34_INTERNAL_91a81d00_4_k_cu_ff65c53a4cuda3std3__45__cpo6cbeginE,@object
	.size		_ZN34_INTERNAL_91a81d00_4_k_cu_ff65c53a4cuda3std3__45__cpo6cbeginE,(_ZN34_INTERNAL_91a81d00_4_k_cu_ff65c53a4cuda3std6ranges3__45__cpo6cbeginE - _ZN34_INTERNAL_91a81d00_4_k_cu_ff65c53a4cuda3std3__45__cpo6cbeginE)
_ZN34_INTERNAL_91a81d00_4_k_cu_ff65c53a4cuda3std3__45__cpo6cbeginE:
	.zero		1
	.type		_ZN34_INTERNAL_91a81d00_4_k_cu_ff65c53a4cuda3std6ranges3__45__cpo6cbeginE,@object
	.size		_ZN34_INTERNAL_91a81d00_4_k_cu_ff65c53a4cuda3std6ranges3__45__cpo6cbeginE,(_ZN34_INTERNAL_91a81d00_4_k_cu_ff65c53a6thrust24THRUST_300001_SM_1000_NS12placeholders2_6E - _ZN34_INTERNAL_91a81d00_4_k_cu_ff65c53a4cuda3std6ranges3__45__cpo6cbeginE)
_ZN34_INTERNAL_91a81d00_4_k_cu_ff65c53a4cuda3std6ranges3__45__cpo6cbeginE:
	.zero		1
	.type		_ZN34_INTERNAL_91a81d00_4_k_cu_ff65c53a6thrust24THRUST_300001_SM_1000_NS12placeholders2_6E,@object
	.size		_ZN34_INTERNAL_91a81d00_4_k_cu_ff65c53a6thrust24THRUST_300001_SM_1000_NS12placeholders2_6E,(_ZN34_INTERNAL_91a81d00_4_k_cu_ff65c53a4cuda3std3__45__cpo7crbeginE - _ZN34_INTERNAL_91a81d00_4_k_cu_ff65c53a6thrust24THRUST_300001_SM_1000_NS12placeholders2_6E)
_ZN34_INTERNAL_91a81d00_4_k_cu_ff65c53a6thrust24THRUST_300001_SM_1000_NS12placeholders2_6E:
	.zero		1
	.type		_ZN34_INTERNAL_91a81d00_4_k_cu_ff65c53a4cuda3std3__45__cpo7crbeginE,@object
	.size		_ZN34_INTERNAL_91a81d00_4_k_cu_ff65c53a4cuda3std3__45__cpo7crbeginE,(_ZN34_INTERNAL_91a81d00_4_k_cu_ff65c53a4cuda3std6ranges3__45__cpo4nextE - _ZN34_INTERNAL_91a81d00_4_k_cu_ff65c53a4cuda3std3__45__cpo7crbeginE)
_ZN34_INTERNAL_91a81d00_4_k_cu_ff65c53a4cuda3std3__45__cpo7crbeginE:
	.zero		1
	.type		_ZN34_INTERNAL_91a81d00_4_k_cu_ff65c53a4cuda3std6ranges3__45__cpo4nextE,@object
	.size		_ZN34_INTERNAL_91a81d00_4_k_cu_ff65c53a4cuda3std6ranges3__45__cpo4nextE,(_ZN34_INTERNAL_91a81d00_4_k_cu_ff65c53a4cuda3std6ranges3__45__cpo4swapE - _ZN34_INTERNAL_91a81d00_4_k_cu_ff65c53a4cuda3std6ranges3__45__cpo4nextE)
_ZN34_INTERNAL_91a81d00_4_k_cu_ff65c53a4cuda3std6ranges3__45__cpo4nextE:
	.zero		1
	.type		_ZN34_INTERNAL_91a81d00_4_k_cu_ff65c53a4cuda3std6ranges3__45__cpo4swapE,@object
	.size		_ZN34_INTERNAL_91a81d00_4_k_cu_ff65c53a4cuda3std6ranges3__45__cpo4swapE,(_ZN34_INTERNAL_91a81d00_4_k_cu_ff65c53a6thrust24THRUST_300001_SM_1000_NS8cuda_cub10par_nosyncE - _ZN34_INTERNAL_91a81d00_4_k_cu_ff65c53a4cuda3std6ranges3__45__cpo4swapE)
_ZN34_INTERNAL_91a81d00_4_k_cu_ff65c53a4cuda3std6ranges3__45__cpo4swapE:
	.zero		1
	.type		_ZN34_INTERNAL_91a81d00_4_k_cu_ff65c53a6thrust24THRUST_300001_SM_1000_NS8cuda_cub10par_nosyncE,@object
	.size		_ZN34_INTERNAL_91a81d00_4_k_cu_ff65c53a6thrust24THRUST_300001_SM_1000_NS8cuda_cub10par_nosyncE,(_ZN34_INTERNAL_91a81d00_4_k_cu_ff65c53a6thrust24THRUST_300001_SM_1000_NS3seqE - _ZN34_INTERNAL_91a81d00_4_k_cu_ff65c53a6thrust24THRUST_300001_SM_1000_NS8cuda_cub10par_nosyncE)
_ZN34_INTERNAL_91a81d00_4_k_cu_ff65c53a6thrust24THRUST_300001_SM_1000_NS8cuda_cub10par_nosyncE:
	.zero		1
	.type		_ZN34_INTERNAL_91a81d00_4_k_cu_ff65c53a6thrust24THRUST_300001_SM_1000_NS3seqE,@object
	.size		_ZN34_INTERNAL_91a81d00_4_k_cu_ff65c53a6thrust24THRUST_300001_SM_1000_NS3seqE,(_ZN34_INTERNAL_91a81d00_4_k_cu_ff65c53a4cuda3std3__420unreachable_sentinelE - _ZN34_INTERNAL_91a81d00_4_k_cu_ff65c53a6thrust24THRUST_300001_SM_1000_NS3seqE)
_ZN34_INTERNAL_91a81d00_4_k_cu_ff65c53a6thrust24THRUST_300001_SM_1000_NS3seqE:
	.zero		1
	.type		_ZN34_INTERNAL_91a81d00_4_k_cu_ff65c53a4cuda3std3__420unreachable_sentinelE,@object
	.size		_ZN34_INTERNAL_91a81d00_4_k_cu_ff65c53a4cuda3std3__420unreachable_sentinelE,(_ZN34_INTERNAL_91a81d00_4_k_cu_ff65c53a4cuda3std6ranges3__45__cpo5ssizeE - _ZN34_INTERNAL_91a81d00_4_k_cu_ff65c53a4cuda3std3__420unreachable_sentinelE)
_ZN34_INTERNAL_91a81d00_4_k_cu_ff65c53a4cuda3std3__420unreachable_sentinelE:
	.zero		1
	.type		_ZN34_INTERNAL_91a81d00_4_k_cu_ff65c53a4cuda3std6ranges3__45__cpo5ssizeE,@object
	.size		_ZN34_INTERNAL_91a81d00_4_k_cu_ff65c53a4cuda3std6ranges3__45__cpo5ssizeE,(_ZN34_INTERNAL_91a81d00_4_k_cu_ff65c53a6thrust24THRUST_300001_SM_1000_NS12placeholders2_3E - _ZN34_INTERNAL_91a81d00_4_k_cu_ff65c53a4cuda3std6ranges3__45__cpo5ssizeE)
_ZN34_INTERNAL_91a81d00_4_k_cu_ff65c53a4cuda3std6ranges3__45__cpo5ssizeE:
	.zero		1
	.type		_ZN34_INTERNAL_91a81d00_4_k_cu_ff65c53a6thrust24THRUST_300001_SM_1000_NS12placeholders2_3E,@object
	.size		_ZN34_INTERNAL_91a81d00_4_k_cu_ff65c53a6thrust24THRUST_300001_SM_1000_NS12placeholders2_3E,(_ZN34_INTERNAL_91a81d00_4_k_cu_ff65c53a4cuda3std3__45__cpo4cendE - _ZN34_INTERNAL_91a81d00_4_k_cu_ff65c53a6thrust24THRUST_300001_SM_1000_NS12placeholders2_3E)
_ZN34_INTERNAL_91a81d00_4_k_cu_ff65c53a6thrust24THRUST_300001_SM_1000_NS12placeholders2_3E:
	.zero		1
	.type		_ZN34_INTERNAL_91a81d00_4_k_cu_ff65c53a4cuda3std3__45__cpo4cendE,@object
	.size		_ZN34_INTERNAL_91a81d00_4_k_cu_ff65c53a4cuda3std3__45__cpo4cendE,(_ZN34_INTERNAL_91a81d00_4_k_cu_ff65c53a4cuda3std6ranges3__45__cpo4cendE - _ZN34_INTERNAL_91a81d00_4_k_cu_ff65c53a4cuda3std3__45__cpo4cendE)
_ZN34_INTERNAL_91a81d00_4_k_cu_ff65c53a4cuda3std3__45__cpo4cendE:
	.zero		1
	.type		_ZN34_INTERNAL_91a81d00_4_k_cu_ff65c53a4cuda3std6ranges3__45__cpo4cendE,@object
	.size		_ZN34_INTERNAL_91a81d00_4_k_cu_ff65c53a4cuda3std6ranges3__45__cpo4cendE,(_ZN34_INTERNAL_91a81d00_4_k_cu_ff65c53a6thrust24THRUST_300001_SM_1000_NS12placeholders2_7E - _ZN34_INTERNAL_91a81d00_4_k_cu_ff65c53a4cuda3std6ranges3__45__cpo4cendE)
_ZN34_INTERNAL_91a81d00_4_k_cu_ff65c53a4cuda3std6ranges3__45__cpo4cendE:
	.zero		1
	.type		_ZN34_INTERNAL_91a81d00_4_k_cu_ff65c53a6thrust24THRUST_300001_SM_1000_NS12placeholders2_7E,@object
	.size		_ZN34_INTERNAL_91a81d00_4_k_cu_ff65c53a6thrust24THRUST_300001_SM_1000_NS12placeholders2_7E,(_ZN34_INTERNAL_91a81d00_4_k_cu_ff65c53a4cuda3std3__45__cpo5crendE - _ZN34_INTERNAL_91a81d00_4_k_cu_ff65c53a6thrust24THRUST_300001_SM_1000_NS12placeholders2_7E)
_ZN34_INTERNAL_91a81d00_4_k_cu_ff65c53a6thrust24THRUST_300001_SM_1000_NS12placeholders2_7E:
	.zero		1
	.type		_ZN34_INTERNAL_91a81d00_4_k_cu_ff65c53a4cuda3std3__45__cpo5crendE,@object
	.size		_ZN34_INTERNAL_91a81d00_4_k_cu_ff65c53a4cuda3std3__45__cpo5crendE,(_ZN34_INTERNAL_91a81d00_4_k_cu_ff65c53a4cuda3std6ranges3__45__cpo4prevE - _ZN34_INTERNAL_91a81d00_4_k_cu_ff65c53a4cuda3std3__45__cpo5crendE)
_ZN34_INTERNAL_91a81d00_4_k_cu_ff65c53a4cuda3std3__45__cpo5crendE:
	.zero		1
	.type		_ZN34_INTERNAL_91a81d00_4_k_cu_ff65c53a4cuda3std6ranges3__45__cpo4prevE,@object
	.size		_ZN34_INTERNAL_91a81d00_4_k_cu_ff65c53a4cuda3std6ranges3__45__cpo4prevE,(_ZN34_INTERNAL_91a81d00_4_k_cu_ff65c53a4cuda3std6ranges3__45__cpo9iter_moveE - _ZN34_INTERNAL_91a81d00_4_k_cu_ff65c53a4cuda3std6ranges3__45__cpo4prevE)
_ZN34_INTERNAL_91a81d00_4_k_cu_ff65c53a4cuda3std6ranges3__45__cpo4prevE:
	.zero		1
	.type		_ZN34_INTERNAL_91a81d00_4_k_cu_ff65c53a4cuda3std6ranges3__45__cpo9iter_moveE,@object
	.size		_ZN34_INTERNAL_91a81d00_4_k_cu_ff65c53a4cuda3std6ranges3__45__cpo9iter_moveE,(_ZN34_INTERNAL_91a81d00_4_k_cu_ff65c53a6thrust24THRUST_300001_SM_1000_NS6system6detail10sequential3seqE - _ZN34_INTERNAL_91a81d00_4_k_cu_ff65c53a4cuda3std6ranges3__45__cpo9iter_moveE)
_ZN34_INTERNAL_91a81d00_4_k_cu_ff65c53a4cuda3std6ranges3__45__cpo9iter_moveE:
	.zero		1
	.type		_ZN34_INTERNAL_91a81d00_4_k_cu_ff65c53a6thrust24THRUST_300001_SM_1000_NS6system6detail10sequential3seqE,@object
	.size		_ZN34_INTERNAL_91a81d00_4_k_cu_ff65c53a6thrust24THRUST_300001_SM_1000_NS6system6detail10sequential3seqE,(_ZN34_INTERNAL_91a81d00_4_k_cu_ff65c53a6thrust24THRUST_300001_SM_1000_NS12placeholders2_9E - _ZN34_INTERNAL_91a81d00_4_k_cu_ff65c53a6thrust24THRUST_300001_SM_1000_NS6system6detail10sequential3seqE)
_ZN34_INTERNAL_91a81d00_4_k_cu_ff65c53a6thrust24THRUST_300001_SM_1000_NS6system6detail10sequential3seqE:
	.zero		1
	.type		_ZN34_INTERNAL_91a81d00_4_k_cu_ff65c53a6thrust24THRUST_300001_SM_1000_NS12placeholders2_9E,@object
	.size		_ZN34_INTERNAL_91a81d00_4_k_cu_ff65c53a6thrust24THRUST_300001_SM_1000_NS12placeholders2_9E,(_ZN34_INTERNAL_91a81d00_4_k_cu_ff65c53a4cuda3std3__419piecewise_constructE - _ZN34_INTERNAL_91a81d00_4_k_cu_ff65c53a6thrust24THRUST_300001_SM_1000_NS12placeholders2_9E)
_ZN34_INTERNAL_91a81d00_4_k_cu_ff65c53a6thrust24THRUST_300001_SM_1000_NS12placeholders2_9E:
	.zero		1
	.type		_ZN34_INTERNAL_91a81d00_4_k_cu_ff65c53a4cuda3std3__419piecewise_constructE,@object
	.size		_ZN34_INTERNAL_91a81d00_4_k_cu_ff65c53a4cuda3std3__419piecewise_constructE,(_ZN34_INTERNAL_91a81d00_4_k_cu_ff65c53a4cuda3std6ranges3__45__cpo5cdataE - _ZN34_INTERNAL_91a81d00_4_k_cu_ff65c53a4cuda3std3__419piecewise_constructE)
_ZN34_INTERNAL_91a81d00_4_k_cu_ff65c53a4cuda3std3__419piecewise_constructE:
	.zero		1
	.type		_ZN34_INTERNAL_91a81d00_4_k_cu_ff65c53a4cuda3std6ranges3__45__cpo5cdataE,@object
	.size		_ZN34_INTERNAL_91a81d00_4_k_cu_ff65c53a4cuda3std6ranges3__45__cpo5cdataE,(_ZN34_INTERNAL_91a81d00_4_k_cu_ff65c53a6thrust24THRUST_300001_SM_1000_NS12placeholders2_1E - _ZN34_INTERNAL_91a81d00_4_k_cu_ff65c53a4cuda3std6ranges3__45__cpo5cdataE)
_ZN34_INTERNAL_91a81d00_4_k_cu_ff65c53a4cuda3std6ranges3__45__cpo5cdataE:
	.zero		1
	.type		_ZN34_INTERNAL_91a81d00_4_k_cu_ff65c53a6thrust24THRUST_300001_SM_1000_NS12placeholders2_1E,@object
	.size		_ZN34_INTERNAL_91a81d00_4_k_cu_ff65c53a6thrust24THRUST_300001_SM_1000_NS12placeholders2_1E,(_ZN34_INTERNAL_91a81d00_4_k_cu_ff65c53a4cuda3std3__45__cpo3endE - _ZN34_INTERNAL_91a81d00_4_k_cu_ff65c53a6thrust24THRUST_300001_SM_1000_NS12placeholders2_1E)
_ZN34_INTERNAL_91a81d00_4_k_cu_ff65c53a6thrust24THRUST_300001_SM_1000_NS12placeholders2_1E:
	.zero		1
	.type		_ZN34_INTERNAL_91a81d00_4_k_cu_ff65c53a4cuda3std3__45__cpo3endE,@object
	.size		_ZN34_INTERNAL_91a81d00_4_k_cu_ff65c53a4cuda3std3__45__cpo3endE,(_ZN34_INTERNAL_91a81d00_4_k_cu_ff65c53a4cuda3std6ranges3__45__cpo3endE - _ZN34_INTERNAL_91a81d00_4_k_cu_ff65c53a4cuda3std3__45__cpo3endE)
_ZN34_INTERNAL_91a81d00_4_k_cu_ff65c53a4cuda3std3__45__cpo3endE:
	.zero		1
	.type		_ZN34_INTERNAL_91a81d00_4_k_cu_ff65c53a4cuda3std6ranges3__45__cpo3endE,@object
	.size		_ZN34_INTERNAL_91a81d00_4_k_cu_ff65c53a4cuda3std6ranges3__45__cpo3endE,(_ZN34_INTERNAL_91a81d00_4_k_cu_ff65c53a6thrust24THRUST_300001_SM_1000_NS12placeholders2_5E - _ZN34_INTERNAL_91a81d00_4_k_cu_ff65c53a4cuda3std6ranges3__45__cpo3endE)
_ZN34_INTERNAL_91a81d00_4_k_cu_ff65c53a4cuda3std6ranges3__45__cpo3endE:
	.zero		1
	.type		_ZN34_INTERNAL_91a81d00_4_k_cu_ff65c53a6thrust24THRUST_300001_SM_1000_NS12placeholders2_5E,@object
	.size		_ZN34_INTERNAL_91a81d00_4_k_cu_ff65c53a6thrust24THRUST_300001_SM_1000_NS12placeholders2_5E,(_ZN34_INTERNAL_91a81d00_4_k_cu_ff65c53a4cuda3std3__45__cpo4rendE - _ZN34_INTERNAL_91a81d00_4_k_cu_ff65c53a6thrust24THRUST_300001_SM_1000_NS12placeholders2_5E)
_ZN34_INTERNAL_91a81d00_4_k_cu_ff65c53a6thrust24THRUST_300001_SM_1000_NS12placeholders2_5E:
	.zero		1
	.type		_ZN34_INTERNAL_91a81d00_4_k_cu_ff65c53a4cuda3std3__45__cpo4rendE,@object
	.size		_ZN34_INTERNAL_91a81d00_4_k_cu_ff65c53a4cuda3std3__45__cpo4rendE,(_ZN34_INTERNAL_91a81d00_4_k_cu_ff65c53a4cuda3std6ranges3__45__cpo9iter_swapE - _ZN34_INTERNAL_91a81d00_4_k_cu_ff65c53a4cuda3std3__45__cpo4rendE)
_ZN34_INTERNAL_91a81d00_4_k_cu_ff65c53a4cuda3std3__45__cpo4rendE:
	.zero		1
	.type		_ZN34_INTERNAL_91a81d00_4_k_cu_ff65c53a4cuda3std6ranges3__45__cpo9iter_swapE,@object
	.size		_ZN34_INTERNAL_91a81d00_4_k_cu_ff65c53a4cuda3std6ranges3__45__cpo9iter_swapE,(_ZN34_INTERNAL_91a81d00_4_k_cu_ff65c53a4cuda3std3__48unexpectE - _ZN34_INTERNAL_91a81d00_4_k_cu_ff65c53a4cuda3std6ranges3__45__cpo9iter_swapE)
_ZN34_INTERNAL_91a81d00_4_k_cu_ff65c53a4cuda3std6ranges3__45__cpo9iter_swapE:
	.zero		1
	.type		_ZN34_INTERNAL_91a81d00_4_k_cu_ff65c53a4cuda3std3__48unexpectE,@object
	.size		_ZN34_INTERNAL_91a81d00_4_k_cu_ff65c53a4cuda3std3__48unexpectE,(_ZN34_INTERNAL_91a81d00_4_k_cu_ff65c53a6thrust24THRUST_300001_SM_1000_NS8cuda_cub3parE - _ZN34_INTERNAL_91a81d00_4_k_cu_ff65c53a4cuda3std3__48unexpectE)
_ZN34_INTERNAL_91a81d00_4_k_cu_ff65c53a4cuda3std3__48unexpectE:
	.zero		1
	.type		_ZN34_INTERNAL_91a81d00_4_k_cu_ff65c53a6thrust24THRUST_300001_SM_1000_NS8cuda_cub3parE,@object
	.size		_ZN34_INTERNAL_91a81d00_4_k_cu_ff65c53a6thrust24THRUST_300001_SM_1000_NS8cuda_cub3parE,(.L_29 - _ZN34_INTERNAL_91a81d00_4_k_cu_ff65c53a6thrust24THRUST_300001_SM_1000_NS8cuda_cub3parE)
_ZN34_INTERNAL_91a81d00_4_k_cu_ff65c53a6thrust24THRUST_300001_SM_1000_NS8cuda_cub3parE:
	.zero		1
.L_29:


//--------------------- .nv.shared._ZN6thrust24THRUST_300001_SM_1000_NS8cuda_cub4core6detail13_kernel_agentINS1_8__reduce11ReduceAgentIPN4cuda3std3__45tupleIJdlEEESC_SB_lNS1_9__extrema9arg_max_fIdl10comparatorEEEEJSC_SC_iSG_EEEvDpT0_ --------------------------
	.section	.nv.shared._ZN6thrust24THRUST_300001_SM_1000_NS8cuda_cub4core6detail13_kernel_agentINS1_8__reduce11ReduceAgentIPN4cuda3std3__45tupleIJdlEEESC_SB_lNS1_9__extrema9arg_max_fIdl10comparatorEEEEJSC_SC_iSG_EEEvDpT0_,"aw",@nobits
	.sectionflags	@""
	.align	16
	.zero		1024


//--------------------- .nv.shared._ZN6thrust24THRUST_300001_SM_1000_NS8cuda_cub4core6detail13_kernel_agentINS1_8__reduce10DrainAgentIlEEJN3cub18CUB_300001_SM_10009GridQueueIyEElEEEvDpT0_ --------------------------
	.section	.nv.shared._ZN6thrust24THRUST_300001_SM_1000_NS8cuda_cub4core6detail13_kernel_agentINS1_8__reduce10DrainAgentIlEEJN3cub18CUB_300001_SM_10009GridQueueIyEElEEEvDpT0_,"aw",@nobits
	.sectionflags	@""
	.align	16
	.zero		1024


//--------------------- .nv.shared._ZN6thrust24THRUST_300001_SM_1000_NS8cuda_cub4core6detail13_kernel_agentINS1_8__reduce11ReduceAgentINS0_12zip_iteratorIN4cuda3std3__45tupleIJNS0_10device_ptrIdEENS0_17counting_iteratorIlNS0_11use_defaultESF_SF_EEEEEEEPNSB_IJdlEEESJ_lNS1_9__extrema9arg_max_fIdl10comparatorEEEEJSI_SK_lN3cub18CUB_300001_SM_100013GridEvenShareIlEENSR_9GridQueueIyEESO_EEEvDpT0_ --------------------------
	.section	.nv.shared._ZN6thrust24THRUST_300001_SM_1000_NS8cuda_cub4core6detail13_kernel_agentINS1_8__reduce11ReduceAgentINS0_12zip_iteratorIN4cuda3std3__45tupleIJNS0_10device_ptrIdEENS0_17counting_iteratorIlNS0_11use_defaultESF_SF_EEEEEEEPNSB_IJdlEEESJ_lNS1_9__extrema9arg_max_fIdl10comparatorEEEEJSI_SK_lN3cub18CUB_300001_SM_100013GridEvenShareIlEENSR_9GridQueueIyEESO_EEEvDpT0_,"aw",@nobits
	.sectionflags	@""
	.align	16
	.zero		1024


//--------------------- .nv.shared._ZN6thrust24THRUST_300001_SM_1000_NS8cuda_cub4core6detail13_kernel_agentINS1_8__reduce11ReduceAgentINS0_12zip_iteratorIN4cuda3std3__45tupleIJNS0_10device_ptrIdEENS0_17counting_iteratorIlNS0_11use_defaultESF_SF_EEEEEEEPNSB_IJdlEEESJ_lNS1_9__extrema9arg_max_fIdl10comparatorEEEEJSI_SK_lSO_EEEvDpT0_ --------------------------
	.section	.nv.shared._ZN6thrust24THRUST_300001_SM_1000_NS8cuda_cub4core6detail13_kernel_agentINS1_8__reduce11ReduceAgentINS0_12zip_iteratorIN4cuda3std3__45tupleIJNS0_10device_ptrIdEENS0_17counting_iteratorIlNS0_11use_defaultESF_SF_EEEEEEEPNSB_IJdlEEESJ_lNS1_9__extrema9arg_max_fIdl10comparatorEEEEJSI_SK_lSO_EEEvDpT0_,"aw",@nobits
	.sectionflags	@""
	.align	16
	.zero		1024


//--------------------- .nv.shared._ZN6thrust24THRUST_300001_SM_1000_NS8cuda_cub4core6detail13_kernel_agentINS1_8__reduce11ReduceAgentIPN4cuda3std3__45tupleIJdlEEESC_SB_iNS1_9__extrema9arg_max_fIdl10comparatorEEEEJSC_SC_iSG_EEEvDpT0_ --------------------------
	.section	.nv.shared._ZN6thrust24THRUST_300001_SM_1000_NS8cuda_cub4core6detail13_kernel_agentINS1_8__reduce11ReduceAgentIPN4cuda3std3__45tupleIJdlEEESC_SB_iNS1_9__extrema9arg_max_fIdl10comparatorEEEEJSC_SC_iSG_EEEvDpT0_,"aw",@nobits
	.sectionflags	@""
	.align	16
	.zero		1024


//--------------------- .nv.shared._ZN6thrust24THRUST_300001_SM_1000_NS8cuda_cub4core6detail13_kernel_agentINS1_8__reduce10DrainAgentIiEEJN3cub18CUB_300001_SM_10009GridQueueIjEEiEEEvDpT0_ --------------------------
	.section	.nv.shared._ZN6thrust24THRUST_300001_SM_1000_NS8cuda_cub4core6detail13_kernel_agentINS1_8__reduce10DrainAgentIiEEJN3cub18CUB_300001_SM_10009GridQueueIjEEiEEEvDpT0_,"aw",@nobits
	.sectionflags	@""
	.align	16
	.zero		1024


//--------------------- .nv.shared._ZN6thrust24THRUST_300001_SM_1000_NS8cuda_cub4core6detail13_kernel_agentINS1_8__reduce11ReduceAgentINS0_12zip_iteratorIN4cuda3std3__45tupleIJNS0_10device_ptrIdEENS0_17counting_iteratorIlNS0_11use_defaultESF_SF_EEEEEEEPNSB_IJdlEEESJ_iNS1_9__extrema9arg_max_fIdl10comparatorEEEEJSI_SK_iN3cub18CUB_300001_SM_100013GridEvenShareIiEENSR_9GridQueueIjEESO_EEEvDpT0_ --------------------------
	.section	.nv.shared._ZN6thrust24THRUST_300001_SM_1000_NS8cuda_cub4core6detail13_kernel_agentINS1_8__reduce11ReduceAgentINS0_12zip_iteratorIN4cuda3std3__45tupleIJNS0_10device_ptrIdEENS0_17counting_iteratorIlNS0_11use_defaultESF_SF_EEEEEEEPNSB_IJdlEEESJ_iNS1_9__extrema9arg_max_fIdl10comparatorEEEEJSI_SK_iN3cub18CUB_300001_SM_100013GridEvenShareIiEENSR_9GridQueueIjEESO_EEEvDpT0_,"aw",@nobits
	.sectionflags	@""
	.align	16
	.zero		1024


//--------------------- .nv.shared._ZN6thrust24THRUST_300001_SM_1000_NS8cuda_cub4core6detail13_kernel_agentINS1_8__reduce11ReduceAgentINS0_12zip_iteratorIN4cuda3std3__45tupleIJNS0_10device_ptrIdEENS0_17counting_iteratorIlNS0_11use_defaultESF_SF_EEEEEEEPNSB_IJdlEEESJ_iNS1_9__extrema9arg_max_fIdl10comparatorEEEEJSI_SK_iSO_EEEvDpT0_ --------------------------
	.section	.nv.shared._ZN6thrust24THRUST_300001_SM_1000_NS8cuda_cub4core6detail13_kernel_agentINS1_8__reduce11ReduceAgentINS0_12zip_iteratorIN4cuda3std3__45tupleIJNS0_10device_ptrIdEENS0_17counting_iteratorIlNS0_11use_defaultESF_SF_EEEEEEEPNSB_IJdlEEESJ_iNS1_9__extrema9arg_max_fIdl10comparatorEEEEJSI_SK_iSO_EEEvDpT0_,"aw",@nobits
	.sectionflags	@""
	.align	16
	.zero		1024


//--------------------- .nv.shared._Z6kernelPdiiiid --------------------------
	.section	.nv.shared._Z6kernelPdiiiid,"aw",@nobits
	.sectionflags	@""
	.align	16
	.zero		1024


//--------------------- .nv.shared._Z7swapRowPdiii --------------------------
	.section	.nv.shared._Z7swapRowPdiii,"aw",@nobits
	.sectionflags	@""
	.align	16
	.zero		1024


//--------------------- .nv.constant0._ZN3cub18CUB_300001_SM_10006detail11EmptyKernelIvEEvv --------------------------
	.section	.nv.constant0._ZN3cub18CUB_300001_SM_10006detail11EmptyKernelIvEEvv,"a",@progbits
	.sectionflags	@""
	.align	4
.nv.constant0._ZN3cub18CUB_300001_SM_10006detail11EmptyKernelIvEEvv:
	.zero		896


//--------------------- .nv.constant0._ZN6thrust24THRUST_300001_SM_1000_NS8cuda_cub4core6detail13_kernel_agentINS1_8__reduce11ReduceAgentIPN4cuda3std3__45tupleIJdlEEESC_SB_lNS1_9__extrema9arg_max_fIdl10comparatorEEEEJSC_SC_iSG_EEEvDpT0_ --------------------------
	.section	.nv.constant0._ZN6thrust24THRUST_300001_SM_1000_NS8cuda_cub4core6detail13_kernel_agentINS1_8__reduce11ReduceAgentIPN4cuda3std3__45tupleIJdlEEESC_SB_lNS1_9__extrema9arg_max_fIdl10comparatorEEEEJSC_SC_iSG_EEEvDpT0_,"a",@progbits
	.sectionflags	@""
	.align	4
.nv.constant0._ZN6thrust24THRUST_300001_SM_1000_NS8cuda_cub4core6detail13_kernel_agentINS1_8__reduce11ReduceAgentIPN4cuda3std3__45tupleIJdlEEESC_SB_lNS1_9__extrema9arg_max_fIdl10comparatorEEEEJSC_SC_iSG_EEEvDpT0_:
	.zero		917


//--------------------- .nv.constant0._ZN6thrust24THRUST_300001_SM_1000_NS8cuda_cub4core6detail13_kernel_agentINS1_8__reduce10DrainAgentIlEEJN3cub18CUB_300001_SM_10009GridQueueIyEElEEEvDpT0_ --------------------------
	.section	.nv.constant0._ZN6thrust24THRUST_300001_SM_1000_NS8cuda_cub4core6detail13_kernel_agentINS1_8__reduce10DrainAgentIlEEJN3cub18CUB_300001_SM_10009GridQueueIyEElEEEvDpT0_,"a",@progbits
	.sectionflags	@""
	.align	4
.nv.constant0._ZN6thrust24THRUST_300001_SM_1000_NS8cuda_cub4core6detail13_kernel_agentINS1_8__reduce10DrainAgentIlEEJN3cub18CUB_300001_SM_10009GridQueueIyEElEEEvDpT0_:
	.zero		912


//--------------------- .nv.constant0._ZN6thrust24THRUST_300001_SM_1000_NS8cuda_cub4core6detail13_kernel_agentINS1_8__reduce11ReduceAgentINS0_12zip_iteratorIN4cuda3std3__45tupleIJNS0_10device_ptrIdEENS0_17counting_iteratorIlNS0_11use_defaultESF_SF_EEEEEEEPNSB_IJdlEEESJ_lNS1_9__extrema9arg_max_fIdl10comparatorEEEEJSI_SK_lN3cub18CUB_300001_SM_100013GridEvenShareIlEENSR_9GridQueueIyEESO_EEEvDpT0_ --------------------------
	.section	.nv.constant0._ZN6thrust24THRUST_300001_SM_1000_NS8cuda_cub4core6detail13_kernel_agentINS1_8__reduce11ReduceAgentINS0_12zip_iteratorIN4cuda3std3__45tupleIJNS0_10device_ptrIdEENS0_17counting_iteratorIlNS0_11use_defaultESF_SF_EEEEEEEPNSB_IJdlEEESJ_lNS1_9__extrema9arg_max_fIdl10comparatorEEEEJSI_SK_lN3cub18CUB_300001_SM_100013GridEvenShareIlEENSR_9GridQueueIyEESO_EEEvDpT0_,"a",@progbits
	.sectionflags	@""
	.align	4
.nv.constant0._ZN6thrust24THRUST_300001_SM_1000_NS8cuda_cub4core6detail13_kernel_agentINS1_8__reduce11ReduceAgentINS0_12zip_iteratorIN4cuda3std3__45tupleIJNS0_10device_ptrIdEENS0_17counting_iteratorIlNS0_11use_defaultESF_SF_EEEEEEEPNSB_IJdlEEESJ_lNS1_9__extrema9arg_max_fIdl10comparatorEEEEJSI_SK_lN3cub18CUB_300001_SM_100013GridEvenShareIlEENSR_9GridQueueIyEESO_EEEvDpT0_:
	.zero		1009


//--------------------- .nv.constant0._ZN6thrust24THRUST_300001_SM_1000_NS8cuda_cub4core6detail13_kernel_agentINS1_8__reduce11ReduceAgentINS0_12zip_iteratorIN4cuda3std3__45tupleIJNS0_10device_ptrIdEENS0_17counting_iteratorIlNS0_11use_defaultESF_SF_EEEEEEEPNSB_IJdlEEESJ_lNS1_9__extrema9arg_max_fIdl10comparatorEEEEJSI_SK_lSO_EEEvDpT0_ --------------------------
	.section	.nv.constant0._ZN6thrust24THRUST_300001_SM_1000_NS8cuda_cub4core6detail13_kernel_agentINS1_8__reduce11ReduceAgentINS0_12zip_iteratorIN4cuda3std3__45tupleIJNS0_10device_ptrIdEENS0_17counting_iteratorIlNS0_11use_defaultESF_SF_EEEEEEEPNSB_IJdlEEESJ_lNS1_9__extrema9arg_max_fIdl10comparatorEEEEJSI_SK_lSO_EEEvDpT0_,"a",@progbits
	.sectionflags	@""
	.align	4
.nv.constant0._ZN6thrust24THRUST_300001_SM_1000_NS8cuda_cub4core6detail13_kernel_agentINS1_8__reduce11ReduceAgentINS0_12zip_iteratorIN4cuda3std3__45tupleIJNS0_10device_ptrIdEENS0_17counting_iteratorIlNS0_11use_defaultESF_SF_EEEEEEEPNSB_IJdlEEESJ_lNS1_9__extrema9arg_max_fIdl10comparatorEEEEJSI_SK_lSO_EEEvDpT0_:
	.zero		929


//--------------------- .nv.constant0._ZN6thrust24THRUST_300001_SM_1000_NS8cuda_cub4core6detail13_kernel_agentINS1_8__reduce11ReduceAgentIPN4cuda3std3__45tupleIJdlEEESC_SB_iNS1_9__extrema9arg_max_fIdl10comparatorEEEEJSC_SC_iSG_EEEvDpT0_ --------------------------
	.section	.nv.constant0._ZN6thrust24THRUST_300001_SM_1000_NS8cuda_cub4core6detail13_kernel_agentINS1_8__reduce11ReduceAgentIPN4cuda3std3__45tupleIJdlEEESC_SB_iNS1_9__extrema9arg_max_fIdl10comparatorEEEEJSC_SC_iSG_EEEvDpT0_,"a",@progbits
	.sectionflags	@""
	.align	4
.nv.constant0._ZN6thrust24THRUST_300001_SM_1000_NS8cuda_cub4core6detail13_kernel_agentINS1_8__reduce11ReduceAgentIPN4cuda3std3__45tupleIJdlEEESC_SB_iNS1_9__extrema9arg_max_fIdl10comparatorEEEEJSC_SC_iSG_EEEvDpT0_:
	.zero		917


//--------------------- .nv.constant0._ZN6thrust24THRUST_300001_SM_1000_NS8cuda_cub4core6detail13_kernel_agentINS1_8__reduce10DrainAgentIiEEJN3cub18CUB_300001_SM_10009GridQueueIjEEiEEEvDpT0_ --------------------------
	.section	.nv.constant0._ZN6thrust24THRUST_300001_SM_1000_NS8cuda_cub4core6detail13_kernel_agentINS1_8__reduce10DrainAgentIiEEJN3cub18CUB_300001_SM_10009GridQueueIjEEiEEEvDpT0_,"a",@progbits
	.sectionflags	@""
	.align	4
.nv.constant0._ZN6thrust24THRUST_300001_SM_1000_NS8cuda_cub4core6detail13_kernel_agentINS1_8__reduce10DrainAgentIiEEJN3cub18CUB_300001_SM_10009GridQueueIjEEiEEEvDpT0_:
	.zero		908


//--------------------- .nv.constant0._ZN6thrust24THRUST_300001_SM_1000_NS8cuda_cub4core6detail13_kernel_agentINS1_8__reduce11ReduceAgentINS0_12zip_iteratorIN4cuda3std3__45tupleIJNS0_10device_ptrIdEENS0_17counting_iteratorIlNS0_11use_defaultESF_SF_EEEEEEEPNSB_IJdlEEESJ_iNS1_9__extrema9arg_max_fIdl10comparatorEEEEJSI_SK_iN3cub18CUB_300001_SM_100013GridEvenShareIiEENSR_9GridQueueIjEESO_EEEvDpT0_ --------------------------
	.section	.nv.constant0._ZN6thrust24THRUST_300001_SM_1000_NS8cuda_cub4core6detail13_kernel_agentINS1_8__reduce11ReduceAgentINS0_12zip_iteratorIN4cuda3std3__45tupleIJNS0_10device_ptrIdEENS0_17counting_iteratorIlNS0_11use_defaultESF_SF_EEEEEEEPNSB_IJdlEEESJ_iNS1_9__extrema9arg_max_fIdl10comparatorEEEEJSI_SK_iN3cub18CUB_300001_SM_100013GridEvenShareIiEENSR_9GridQueueIjEESO_EEEvDpT0_,"a",@progbits
	.sectionflags	@""
	.align	4
.nv.constant0._ZN6thrust24THRUST_300001_SM_1000_NS8cuda_cub4core6detail13_kernel_agentINS1_8__reduce11ReduceAgentINS0_12zip_iteratorIN4cuda3std3__45tupleIJNS0_10device_ptrIdEENS0_17counting_iteratorIlNS0_11use_defaultESF_SF_EEEEEEEPNSB_IJdlEEESJ_iNS1_9__extrema9arg_max_fIdl10comparatorEEEEJSI_SK_iN3cub18CUB_300001_SM_100013GridEvenShareIiEENSR_9GridQueueIjEESO_EEEvDpT0_:
	.zero		977


//--------------------- .nv.constant0._ZN6thrust24THRUST_300001_SM_1000_NS8cuda_cub4core6detail13_kernel_agentINS1_8__reduce11ReduceAgentINS0_12zip_iteratorIN4cuda3std3__45tupleIJNS0_10device_ptrIdEENS0_17counting_iteratorIlNS0_11use_defaultESF_SF_EEEEEEEPNSB_IJdlEEESJ_iNS1_9__extrema9arg_max_fIdl10comparatorEEEEJSI_SK_iSO_EEEvDpT0_ --------------------------
	.section	.nv.constant0._ZN6thrust24THRUST_300001_SM_1000_NS8cuda_cub4core6detail13_kernel_agentINS1_8__reduce11ReduceAgentINS0_12zip_iteratorIN4cuda3std3__45tupleIJNS0_10device_ptrIdEENS0_17counting_iteratorIlNS0_11use_defaultESF_SF_EEEEEEEPNSB_IJdlEEESJ_iNS1_9__extrema9arg_max_fIdl10comparatorEEEEJSI_SK_iSO_EEEvDpT0_,"a",@progbits
	.sectionflags	@""
	.align	4
.nv.constant0._ZN6thrust24THRUST_300001_SM_1000_NS8cuda_cub4core6detail13_kernel_agentINS1_8__reduce11ReduceAgentINS0_12zip_iteratorIN4cuda3std3__45tupleIJNS0_10device_ptrIdEENS0_17counting_iteratorIlNS0_11use_defaultESF_SF_EEEEEEEPNSB_IJdlEEESJ_iNS1_9__extrema9arg_max_fIdl10comparatorEEEEJSI_SK_iSO_EEEvDpT0_:
	.zero		925


//--------------------- .nv.constant0._Z6kernelPdiiiid --------------------------
	.section	.nv.constant0._Z6kernelPdiiiid,"a",@progbits
	.sectionflags	@""
	.align	4
.nv.constant0._Z6kernelPdiiiid:
	.zero		928


//--------------------- .nv.constant0._Z7swapRowPdiii --------------------------
	.section	.nv.constant0._Z7swapRowPdiii,"a",@progbits
	.sectionflags	@""
	.align	4
.nv.constant0._Z7swapRowPdiii:
	.zero		916


//--------------------- SYMBOLS --------------------------

	.type		.nv.reservedSmem.offset0,@object
	.size		.nv.reservedSmem.offset0,0x4
	.type		.nv.reservedSmem.cap,@object
	.size		.nv.reservedSmem.cap,0x4
